//
// Generated by NVIDIA NVVM Compiler
//
// Compiler Build ID: CL-36424714
// Cuda compilation tools, release 13.0, V13.0.88
// Based on NVVM 20.0.0
//

.version 9.0
.target sm_100
.address_size 64

	// .globl	_Z17transform_indicesPKjjS0_jPj
// _ZZN3cub18CUB_300001_SM_10006detail4scan16DeviceScanKernelINS2_10policy_hubIjjjjN4cuda3std3__44plusIvEEE10Policy1000EPjSC_NS0_13ScanTileStateIjLb1EEES9_NS1_10InputValueIjSC_EEjjLb0EjEEvT0_T1_T2_iT3_T4_T5_E12temp_storage has been demoted
.global .align 1 .b8 _ZN34_INTERNAL_662d096b_4_k_cu_27de4c474cuda3std3__45__cpo5beginE[1];
.global .align 1 .b8 _ZN34_INTERNAL_662d096b_4_k_cu_27de4c474cuda3std3__45__cpo3endE[1];
.global .align 1 .b8 _ZN34_INTERNAL_662d096b_4_k_cu_27de4c474cuda3std3__45__cpo6cbeginE[1];
.global .align 1 .b8 _ZN34_INTERNAL_662d096b_4_k_cu_27de4c474cuda3std3__45__cpo4cendE[1];
.global .align 1 .b8 _ZN34_INTERNAL_662d096b_4_k_cu_27de4c474cuda3std3__45__cpo6rbeginE[1];
.global .align 1 .b8 _ZN34_INTERNAL_662d096b_4_k_cu_27de4c474cuda3std3__45__cpo4rendE[1];
.global .align 1 .b8 _ZN34_INTERNAL_662d096b_4_k_cu_27de4c474cuda3std3__45__cpo7crbeginE[1];
.global .align 1 .b8 _ZN34_INTERNAL_662d096b_4_k_cu_27de4c474cuda3std3__45__cpo5crendE[1];
.global .align 1 .b8 _ZN34_INTERNAL_662d096b_4_k_cu_27de4c474cuda3std3__436_GLOBAL__N__662d096b_4_k_cu_27de4c476ignoreE[1];
.global .align 1 .b8 _ZN34_INTERNAL_662d096b_4_k_cu_27de4c474cuda3std3__419piecewise_constructE[1];
.global .align 1 .b8 _ZN34_INTERNAL_662d096b_4_k_cu_27de4c474cuda3std3__48in_placeE[1];
.global .align 1 .b8 _ZN34_INTERNAL_662d096b_4_k_cu_27de4c474cuda3std3__420unreachable_sentinelE[1];
.global .align 1 .b8 _ZN34_INTERNAL_662d096b_4_k_cu_27de4c474cuda3std3__47nulloptE[1];
.global .align 1 .b8 _ZN34_INTERNAL_662d096b_4_k_cu_27de4c474cuda3std3__48unexpectE[1];
.global .align 1 .b8 _ZN34_INTERNAL_662d096b_4_k_cu_27de4c474cuda3std6ranges3__45__cpo4swapE[1];
.global .align 1 .b8 _ZN34_INTERNAL_662d096b_4_k_cu_27de4c474cuda3std6ranges3__45__cpo9iter_moveE[1];
.global .align 1 .b8 _ZN34_INTERNAL_662d096b_4_k_cu_27de4c474cuda3std6ranges3__45__cpo5beginE[1];
.global .align 1 .b8 _ZN34_INTERNAL_662d096b_4_k_cu_27de4c474cuda3std6ranges3__45__cpo3endE[1];
.global .align 1 .b8 _ZN34_INTERNAL_662d096b_4_k_cu_27de4c474cuda3std6ranges3__45__cpo6cbeginE[1];
.global .align 1 .b8 _ZN34_INTERNAL_662d096b_4_k_cu_27de4c474cuda3std6ranges3__45__cpo4cendE[1];
.global .align 1 .b8 _ZN34_INTERNAL_662d096b_4_k_cu_27de4c474cuda3std6ranges3__45__cpo7advanceE[1];
.global .align 1 .b8 _ZN34_INTERNAL_662d096b_4_k_cu_27de4c474cuda3std6ranges3__45__cpo9iter_swapE[1];
.global .align 1 .b8 _ZN34_INTERNAL_662d096b_4_k_cu_27de4c474cuda3std6ranges3__45__cpo4nextE[1];
.global .align 1 .b8 _ZN34_INTERNAL_662d096b_4_k_cu_27de4c474cuda3std6ranges3__45__cpo4prevE[1];
.global .align 1 .b8 _ZN34_INTERNAL_662d096b_4_k_cu_27de4c474cuda3std6ranges3__45__cpo4dataE[1];
.global .align 1 .b8 _ZN34_INTERNAL_662d096b_4_k_cu_27de4c474cuda3std6ranges3__45__cpo5cdataE[1];
.global .align 1 .b8 _ZN34_INTERNAL_662d096b_4_k_cu_27de4c474cuda3std6ranges3__45__cpo4sizeE[1];
.global .align 1 .b8 _ZN34_INTERNAL_662d096b_4_k_cu_27de4c474cuda3std6ranges3__45__cpo5ssizeE[1];
.global .align 1 .b8 _ZN34_INTERNAL_662d096b_4_k_cu_27de4c474cuda3std6ranges3__45__cpo8distanceE[1];
.global .align 1 .b8 _ZN34_INTERNAL_662d096b_4_k_cu_27de4c476thrust24THRUST_300001_SM_1000_NS6system6detail10sequential3seqE[1];
.global .align 1 .b8 _ZN34_INTERNAL_662d096b_4_k_cu_27de4c476thrust24THRUST_300001_SM_1000_NS12placeholders2_1E[1];
.global .align 1 .b8 _ZN34_INTERNAL_662d096b_4_k_cu_27de4c476thrust24THRUST_300001_SM_1000_NS12placeholders2_2E[1];
.global .align 1 .b8 _ZN34_INTERNAL_662d096b_4_k_cu_27de4c476thrust24THRUST_300001_SM_1000_NS12placeholders2_3E[1];
.global .align 1 .b8 _ZN34_INTERNAL_662d096b_4_k_cu_27de4c476thrust24THRUST_300001_SM_1000_NS12placeholders2_4E[1];
.global .align 1 .b8 _ZN34_INTERNAL_662d096b_4_k_cu_27de4c476thrust24THRUST_300001_SM_1000_NS12placeholders2_5E[1];
.global .align 1 .b8 _ZN34_INTERNAL_662d096b_4_k_cu_27de4c476thrust24THRUST_300001_SM_1000_NS12placeholders2_6E[1];
.global .align 1 .b8 _ZN34_INTERNAL_662d096b_4_k_cu_27de4c476thrust24THRUST_300001_SM_1000_NS12placeholders2_7E[1];
.global .align 1 .b8 _ZN34_INTERNAL_662d096b_4_k_cu_27de4c476thrust24THRUST_300001_SM_1000_NS12placeholders2_8E[1];
.global .align 1 .b8 _ZN34_INTERNAL_662d096b_4_k_cu_27de4c476thrust24THRUST_300001_SM_1000_NS12placeholders2_9E[1];
.global .align 1 .b8 _ZN34_INTERNAL_662d096b_4_k_cu_27de4c476thrust24THRUST_300001_SM_1000_NS12placeholders3_10E[1];
.extern .shared .align 16 .b8 shared[];

.visible .entry _Z17transform_indicesPKjjS0_jPj(
	.param .u64 .ptr .align 1 _Z17transform_indicesPKjjS0_jPj_param_0,
	.param .u32 _Z17transform_indicesPKjjS0_jPj_param_1,
	.param .u64 .ptr .align 1 _Z17transform_indicesPKjjS0_jPj_param_2,
	.param .u32 _Z17transform_indicesPKjjS0_jPj_param_3,
	.param .u64 .ptr .align 1 _Z17transform_indicesPKjjS0_jPj_param_4
)
{
	.reg .pred 	%p<25>;
	.reg .b32 	%r<154>;
	.reg .b64 	%rd<69>;

	ld.param.u64 	%rd4, [_Z17transform_indicesPKjjS0_jPj_param_0];
	ld.param.u32 	%r71, [_Z17transform_indicesPKjjS0_jPj_param_1];
	ld.param.u64 	%rd5, [_Z17transform_indicesPKjjS0_jPj_param_2];
	ld.param.u32 	%r70, [_Z17transform_indicesPKjjS0_jPj_param_3];
	ld.param.u64 	%rd6, [_Z17transform_indicesPKjjS0_jPj_param_4];
	cvta.to.global.u64 	%rd1, %rd6;
	cvta.to.global.u64 	%rd2, %rd5;
	mov.u32 	%r72, %ctaid.x;
	mov.u32 	%r73, %ntid.x;
	mov.u32 	%r74, %tid.x;
	mad.lo.s32 	%r1, %r72, %r73, %r74;
	setp.ge.u32 	%p1, %r1, %r71;
	@%p1 bra 	$L__BB0_42;
	cvta.to.global.u64 	%rd3, %rd4;
	add.s32 	%r148, %r70, -1;
	setp.lt.s32 	%p2, %r148, 0;
	@%p2 bra 	$L__BB0_42;
	mul.wide.s32 	%rd7, %r1, 4;
	add.s64 	%rd8, %rd3, %rd7;
	ld.global.u32 	%r134, [%rd8];
	mul.lo.s32 	%r4, %r70, %r1;
	and.b32  	%r5, %r70, 7;
	setp.lt.u32 	%p3, %r148, 7;
	@%p3 bra 	$L__BB0_22;
	add.s32 	%r132, %r70, -4;
	mad.lo.s32 	%r131, %r70, %r1, %r132;
	and.b32  	%r75, %r70, -8;
	neg.s32 	%r130, %r75;
$L__BB0_4:
	.pragma "nounroll";
	add.s32 	%r76, %r132, 3;
	mul.wide.u32 	%rd9, %r76, 4;
	add.s64 	%rd10, %rd2, %rd9;
	ld.global.u32 	%r77, [%rd10];
	rem.u32 	%r78, %r134, %r77;
	add.s32 	%r79, %r131, 3;
	mul.wide.u32 	%rd11, %r79, 4;
	add.s64 	%rd12, %rd1, %rd11;
	st.global.u32 	[%rd12], %r78;
	ld.global.u32 	%r13, [%rd10];
	setp.eq.s32 	%p4, %r13, 0;
	@%p4 bra 	$L__BB0_6;
	div.u32 	%r134, %r134, %r13;
$L__BB0_6:
	add.s32 	%r80, %r132, 2;
	mul.wide.u32 	%rd13, %r80, 4;
	add.s64 	%rd14, %rd2, %rd13;
	ld.global.u32 	%r81, [%rd14];
	rem.u32 	%r82, %r134, %r81;
	add.s32 	%r83, %r131, 2;
	mul.wide.u32 	%rd15, %r83, 4;
	add.s64 	%rd16, %rd1, %rd15;
	st.global.u32 	[%rd16], %r82;
	ld.global.u32 	%r16, [%rd14];
	setp.eq.s32 	%p5, %r16, 0;
	@%p5 bra 	$L__BB0_8;
	div.u32 	%r134, %r134, %r16;
$L__BB0_8:
	add.s32 	%r84, %r132, 1;
	mul.wide.u32 	%rd17, %r84, 4;
	add.s64 	%rd18, %rd2, %rd17;
	ld.global.u32 	%r85, [%rd18];
	rem.u32 	%r86, %r134, %r85;
	add.s32 	%r87, %r131, 1;
	mul.wide.u32 	%rd19, %r87, 4;
	add.s64 	%rd20, %rd1, %rd19;
	st.global.u32 	[%rd20], %r86;
	ld.global.u32 	%r19, [%rd18];
	setp.eq.s32 	%p6, %r19, 0;
	@%p6 bra 	$L__BB0_10;
	div.u32 	%r134, %r134, %r19;
$L__BB0_10:
	mul.wide.u32 	%rd21, %r132, 4;
	add.s64 	%rd22, %rd2, %rd21;
	ld.global.u32 	%r88, [%rd22];
	rem.u32 	%r89, %r134, %r88;
	mul.wide.u32 	%rd23, %r131, 4;
	add.s64 	%rd24, %rd1, %rd23;
	st.global.u32 	[%rd24], %r89;
	ld.global.u32 	%r22, [%rd22];
	setp.eq.s32 	%p7, %r22, 0;
	@%p7 bra 	$L__BB0_12;
	div.u32 	%r134, %r134, %r22;
$L__BB0_12:
	add.s32 	%r90, %r132, -1;
	mul.wide.u32 	%rd25, %r90, 4;
	add.s64 	%rd26, %rd2, %rd25;
	ld.global.u32 	%r91, [%rd26];
	rem.u32 	%r92, %r134, %r91;
	add.s32 	%r93, %r131, -1;
	mul.wide.u32 	%rd27, %r93, 4;
	add.s64 	%rd28, %rd1, %rd27;
	st.global.u32 	[%rd28], %r92;
	ld.global.u32 	%r25, [%rd26];
	setp.eq.s32 	%p8, %r25, 0;
	@%p8 bra 	$L__BB0_14;
	div.u32 	%r134, %r134, %r25;
$L__BB0_14:
	add.s32 	%r94, %r132, -2;
	mul.wide.u32 	%rd29, %r94, 4;
	add.s64 	%rd30, %rd2, %rd29;
	ld.global.u32 	%r95, [%rd30];
	rem.u32 	%r96, %r134, %r95;
	add.s32 	%r97, %r131, -2;
	mul.wide.u32 	%rd31, %r97, 4;
	add.s64 	%rd32, %rd1, %rd31;
	st.global.u32 	[%rd32], %r96;
	ld.global.u32 	%r28, [%rd30];
	setp.eq.s32 	%p9, %r28, 0;
	@%p9 bra 	$L__BB0_16;
	div.u32 	%r134, %r134, %r28;
$L__BB0_16:
	add.s32 	%r98, %r132, -3;
	mul.wide.u32 	%rd33, %r98, 4;
	add.s64 	%rd34, %rd2, %rd33;
	ld.global.u32 	%r99, [%rd34];
	rem.u32 	%r100, %r134, %r99;
	add.s32 	%r101, %r131, -3;
	mul.wide.u32 	%rd35, %r101, 4;
	add.s64 	%rd36, %rd1, %rd35;
	st.global.u32 	[%rd36], %r100;
	ld.global.u32 	%r31, [%rd34];
	setp.eq.s32 	%p10, %r31, 0;
	@%p10 bra 	$L__BB0_18;
	div.u32 	%r134, %r134, %r31;
$L__BB0_18:
	add.s32 	%r102, %r132, -4;
	mul.wide.u32 	%rd37, %r102, 4;
	add.s64 	%rd38, %rd2, %rd37;
	ld.global.u32 	%r103, [%rd38];
	rem.u32 	%r104, %r134, %r103;
	add.s32 	%r105, %r131, -4;
	mul.wide.u32 	%rd39, %r105, 4;
	add.s64 	%rd40, %rd1, %rd39;
	st.global.u32 	[%rd40], %r104;
	ld.global.u32 	%r34, [%rd38];
	setp.eq.s32 	%p11, %r34, 0;
	@%p11 bra 	$L__BB0_20;
	div.u32 	%r134, %r134, %r34;
$L__BB0_20:
	add.s32 	%r132, %r132, -8;
	add.s32 	%r131, %r131, -8;
	add.s32 	%r130, %r130, 8;
	setp.ne.s32 	%p12, %r130, 0;
	@%p12 bra 	$L__BB0_4;
	add.s32 	%r148, %r132, 3;
$L__BB0_22:
	setp.eq.s32 	%p13, %r5, 0;
	@%p13 bra 	$L__BB0_42;
	and.b32  	%r43, %r70, 3;
	setp.lt.u32 	%p14, %r5, 4;
	@%p14 bra 	$L__BB0_33;
	mul.wide.u32 	%rd41, %r148, 4;
	add.s64 	%rd42, %rd2, %rd41;
	ld.global.u32 	%r106, [%rd42];
	rem.u32 	%r107, %r134, %r106;
	add.s32 	%r44, %r148, %r4;
	mul.wide.u32 	%rd43, %r44, 4;
	add.s64 	%rd44, %rd1, %rd43;
	st.global.u32 	[%rd44], %r107;
	ld.global.u32 	%r45, [%rd42];
	setp.eq.s32 	%p15, %r45, 0;
	@%p15 bra 	$L__BB0_26;
	div.u32 	%r134, %r134, %r45;
$L__BB0_26:
	add.s32 	%r108, %r148, -1;
	mul.wide.u32 	%rd45, %r108, 4;
	add.s64 	%rd46, %rd2, %rd45;
	ld.global.u32 	%r109, [%rd46];
	rem.u32 	%r110, %r134, %r109;
	add.s32 	%r111, %r44, -1;
	mul.wide.u32 	%rd47, %r111, 4;
	add.s64 	%rd48, %rd1, %rd47;
	st.global.u32 	[%rd48], %r110;
	ld.global.u32 	%r48, [%rd46];
	setp.eq.s32 	%p16, %r48, 0;
	@%p16 bra 	$L__BB0_28;
	div.u32 	%r134, %r134, %r48;
$L__BB0_28:
	add.s32 	%r112, %r148, -2;
	mul.wide.u32 	%rd49, %r112, 4;
	add.s64 	%rd50, %rd2, %rd49;
	ld.global.u32 	%r113, [%rd50];
	rem.u32 	%r114, %r134, %r113;
	add.s32 	%r115, %r44, -2;
	mul.wide.u32 	%rd51, %r115, 4;
	add.s64 	%rd52, %rd1, %rd51;
	st.global.u32 	[%rd52], %r114;
	ld.global.u32 	%r51, [%rd50];
	setp.eq.s32 	%p17, %r51, 0;
	@%p17 bra 	$L__BB0_30;
	div.u32 	%r134, %r134, %r51;
$L__BB0_30:
	add.s32 	%r116, %r148, -3;
	mul.wide.u32 	%rd53, %r116, 4;
	add.s64 	%rd54, %rd2, %rd53;
	ld.global.u32 	%r117, [%rd54];
	rem.u32 	%r118, %r134, %r117;
	add.s32 	%r119, %r44, -3;
	mul.wide.u32 	%rd55, %r119, 4;
	add.s64 	%rd56, %rd1, %rd55;
	st.global.u32 	[%rd56], %r118;
	ld.global.u32 	%r54, [%rd54];
	setp.eq.s32 	%p18, %r54, 0;
	@%p18 bra 	$L__BB0_32;
	div.u32 	%r134, %r134, %r54;
$L__BB0_32:
	add.s32 	%r148, %r148, -4;
$L__BB0_33:
	setp.eq.s32 	%p19, %r43, 0;
	@%p19 bra 	$L__BB0_42;
	setp.eq.s32 	%p20, %r43, 1;
	@%p20 bra 	$L__BB0_40;
	mul.wide.u32 	%rd57, %r148, 4;
	add.s64 	%rd58, %rd2, %rd57;
	ld.global.u32 	%r120, [%rd58];
	rem.u32 	%r121, %r134, %r120;
	add.s32 	%r60, %r148, %r4;
	mul.wide.u32 	%rd59, %r60, 4;
	add.s64 	%rd60, %rd1, %rd59;
	st.global.u32 	[%rd60], %r121;
	ld.global.u32 	%r61, [%rd58];
	setp.eq.s32 	%p21, %r61, 0;
	@%p21 bra 	$L__BB0_37;
	div.u32 	%r134, %r134, %r61;
$L__BB0_37:
	add.s32 	%r122, %r148, -1;
	mul.wide.u32 	%rd61, %r122, 4;
	add.s64 	%rd62, %rd2, %rd61;
	ld.global.u32 	%r123, [%rd62];
	rem.u32 	%r124, %r134, %r123;
	add.s32 	%r125, %r60, -1;
	mul.wide.u32 	%rd63, %r125, 4;
	add.s64 	%rd64, %rd1, %rd63;
	st.global.u32 	[%rd64], %r124;
	ld.global.u32 	%r64, [%rd62];
	setp.eq.s32 	%p22, %r64, 0;
	@%p22 bra 	$L__BB0_39;
	div.u32 	%r134, %r134, %r64;
$L__BB0_39:
	add.s32 	%r148, %r148, -2;
$L__BB0_40:
	and.b32  	%r126, %r70, 1;
	setp.eq.b32 	%p23, %r126, 1;
	not.pred 	%p24, %p23;
	@%p24 bra 	$L__BB0_42;
	mul.wide.u32 	%rd65, %r148, 4;
	add.s64 	%rd66, %rd2, %rd65;
	ld.global.u32 	%r127, [%rd66];
	rem.u32 	%r128, %r134, %r127;
	add.s32 	%r129, %r148, %r4;
	mul.wide.u32 	%rd67, %r129, 4;
	add.s64 	%rd68, %rd1, %rd67;
	st.global.u32 	[%rd68], %r128;
$L__BB0_42:
	ret;

}
	// .globl	_Z20count_nonzero_kernelI13__nv_bfloat16EvPKT_jPj
.visible .entry _Z20count_nonzero_kernelI13__nv_bfloat16EvPKT_jPj(
	.param .u64 .ptr .align 1 _Z20count_nonzero_kernelI13__nv_bfloat16EvPKT_jPj_param_0,
	.param .u32 _Z20count_nonzero_kernelI13__nv_bfloat16EvPKT_jPj_param_1,
	.param .u64 .ptr .align 1 _Z20count_nonzero_kernelI13__nv_bfloat16EvPKT_jPj_param_2
)
{
	.reg .pred 	%p<8>;
	.reg .b16 	%rs<6>;
	.reg .b32 	%r<33>;
	.reg .b64 	%rd<7>;

	ld.param.u64 	%rd2, [_Z20count_nonzero_kernelI13__nv_bfloat16EvPKT_jPj_param_0];
	ld.param.u32 	%r13, [_Z20count_nonzero_kernelI13__nv_bfloat16EvPKT_jPj_param_1];
	ld.param.u64 	%rd3, [_Z20count_nonzero_kernelI13__nv_bfloat16EvPKT_jPj_param_2];
	mov.u32 	%r15, %ctaid.x;
	mov.u32 	%r32, %ntid.x;
	mov.u32 	%r2, %tid.x;
	mad.lo.s32 	%r29, %r15, %r32, %r2;
	setp.ge.u32 	%p1, %r29, %r13;
	mov.b32 	%r31, 0;
	@%p1 bra 	$L__BB1_3;
	mov.b32 	%r31, 0;
	// begin inline asm
	cvt.rn.bf16.s32 %rs2, %r31;
	// end inline asm
	mov.u32 	%r18, %nctaid.x;
	mul.lo.s32 	%r4, %r32, %r18;
	cvta.to.global.u64 	%rd1, %rd2;
$L__BB1_2:
	mul.wide.u32 	%rd4, %r29, 2;
	add.s64 	%rd5, %rd1, %rd4;
	ld.global.u16 	%rs4, [%rd5];
	// begin inline asm
	{ .reg .pred __$temp3;
  setp.neu.bf16  __$temp3, %rs4, %rs2;
  selp.u16 %rs3, 1, 0, __$temp3;}
	// end inline asm
	setp.ne.s16 	%p2, %rs3, 0;
	selp.u32 	%r19, 1, 0, %p2;
	add.s32 	%r31, %r31, %r19;
	add.s32 	%r29, %r29, %r4;
	setp.lt.u32 	%p3, %r29, %r13;
	@%p3 bra 	$L__BB1_2;
$L__BB1_3:
	shl.b32 	%r20, %r2, 2;
	mov.u32 	%r21, shared;
	add.s32 	%r10, %r21, %r20;
	st.shared.u32 	[%r10], %r31;
	bar.sync 	0;
	setp.lt.u32 	%p4, %r32, 2;
	@%p4 bra 	$L__BB1_7;
$L__BB1_4:
	shr.u32 	%r12, %r32, 1;
	setp.ge.u32 	%p5, %r2, %r12;
	@%p5 bra 	$L__BB1_6;
	shl.b32 	%r22, %r12, 2;
	add.s32 	%r23, %r10, %r22;
	ld.shared.u32 	%r24, [%r23];
	ld.shared.u32 	%r25, [%r10];
	add.s32 	%r26, %r25, %r24;
	st.shared.u32 	[%r10], %r26;
$L__BB1_6:
	bar.sync 	0;
	setp.gt.u32 	%p6, %r32, 3;
	mov.u32 	%r32, %r12;
	@%p6 bra 	$L__BB1_4;
$L__BB1_7:
	setp.ne.s32 	%p7, %r2, 0;
	@%p7 bra 	$L__BB1_9;
	ld.shared.u32 	%r27, [shared];
	cvta.to.global.u64 	%rd6, %rd3;
	atom.global.add.u32 	%r28, [%rd6], %r27;
$L__BB1_9:
	ret;

}
	// .globl	_Z20count_nonzero_kernelI6__halfEvPKT_jPj
.visible .entry _Z20count_nonzero_kernelI6__halfEvPKT_jPj(
	.param .u64 .ptr .align 1 _Z20count_nonzero_kernelI6__halfEvPKT_jPj_param_0,
	.param .u32 _Z20count_nonzero_kernelI6__halfEvPKT_jPj_param_1,
	.param .u64 .ptr .align 1 _Z20count_nonzero_kernelI6__halfEvPKT_jPj_param_2
)
{
	.reg .pred 	%p<8>;
	.reg .b16 	%rs<6>;
	.reg .b32 	%r<33>;
	.reg .b64 	%rd<7>;

	ld.param.u64 	%rd2, [_Z20count_nonzero_kernelI6__halfEvPKT_jPj_param_0];
	ld.param.u32 	%r13, [_Z20count_nonzero_kernelI6__halfEvPKT_jPj_param_1];
	ld.param.u64 	%rd3, [_Z20count_nonzero_kernelI6__halfEvPKT_jPj_param_2];
	mov.u32 	%r15, %ctaid.x;
	mov.u32 	%r32, %ntid.x;
	mov.u32 	%r2, %tid.x;
	mad.lo.s32 	%r29, %r15, %r32, %r2;
	setp.ge.u32 	%p1, %r29, %r13;
	mov.b32 	%r31, 0;
	@%p1 bra 	$L__BB2_3;
	mov.b32 	%r31, 0;
	// begin inline asm
	cvt.rn.f16.s32 %rs2, %r31;
	// end inline asm
	mov.u32 	%r18, %nctaid.x;
	mul.lo.s32 	%r4, %r32, %r18;
	cvta.to.global.u64 	%rd1, %rd2;
$L__BB2_2:
	mul.wide.u32 	%rd4, %r29, 2;
	add.s64 	%rd5, %rd1, %rd4;
	ld.global.u16 	%rs4, [%rd5];
	// begin inline asm
	{ .reg .pred __$temp3;
  setp.neu.f16  __$temp3, %rs4, %rs2;
  selp.u16 %rs3, 1, 0, __$temp3;}
	// end inline asm
	setp.ne.s16 	%p2, %rs3, 0;
	selp.u32 	%r19, 1, 0, %p2;
	add.s32 	%r31, %r31, %r19;
	add.s32 	%r29, %r29, %r4;
	setp.lt.u32 	%p3, %r29, %r13;
	@%p3 bra 	$L__BB2_2;
$L__BB2_3:
	shl.b32 	%r20, %r2, 2;
	mov.u32 	%r21, shared;
	add.s32 	%r10, %r21, %r20;
	st.shared.u32 	[%r10], %r31;
	bar.sync 	0;
	setp.lt.u32 	%p4, %r32, 2;
	@%p4 bra 	$L__BB2_7;
$L__BB2_4:
	shr.u32 	%r12, %r32, 1;
	setp.ge.u32 	%p5, %r2, %r12;
	@%p5 bra 	$L__BB2_6;
	shl.b32 	%r22, %r12, 2;
	add.s32 	%r23, %r10, %r22;
	ld.shared.u32 	%r24, [%r23];
	ld.shared.u32 	%r25, [%r10];
	add.s32 	%r26, %r25, %r24;
	st.shared.u32 	[%r10], %r26;
$L__BB2_6:
	bar.sync 	0;
	setp.gt.u32 	%p6, %r32, 3;
	mov.u32 	%r32, %r12;
	@%p6 bra 	$L__BB2_4;
$L__BB2_7:
	setp.ne.s32 	%p7, %r2, 0;
	@%p7 bra 	$L__BB2_9;
	ld.shared.u32 	%r27, [shared];
	cvta.to.global.u64 	%rd6, %rd3;
	atom.global.add.u32 	%r28, [%rd6], %r27;
$L__BB2_9:
	ret;

}
	// .globl	_Z20count_nonzero_kernelIfEvPKT_jPj
.visible .entry _Z20count_nonzero_kernelIfEvPKT_jPj(
	.param .u64 .ptr .align 1 _Z20count_nonzero_kernelIfEvPKT_jPj_param_0,
	.param .u32 _Z20count_nonzero_kernelIfEvPKT_jPj_param_1,
	.param .u64 .ptr .align 1 _Z20count_nonzero_kernelIfEvPKT_jPj_param_2
)
{
	.reg .pred 	%p<8>;
	.reg .b32 	%r<32>;
	.reg .b32 	%f<2>;
	.reg .b64 	%rd<7>;

	ld.param.u64 	%rd2, [_Z20count_nonzero_kernelIfEvPKT_jPj_param_0];
	ld.param.u32 	%r13, [_Z20count_nonzero_kernelIfEvPKT_jPj_param_1];
	ld.param.u64 	%rd3, [_Z20count_nonzero_kernelIfEvPKT_jPj_param_2];
	mov.u32 	%r15, %ctaid.x;
	mov.u32 	%r31, %ntid.x;
	mov.u32 	%r2, %tid.x;
	mad.lo.s32 	%r28, %r15, %r31, %r2;
	setp.ge.u32 	%p1, %r28, %r13;
	mov.b32 	%r30, 0;
	@%p1 bra 	$L__BB3_3;
	mov.u32 	%r17, %nctaid.x;
	mul.lo.s32 	%r4, %r31, %r17;
	cvta.to.global.u64 	%rd1, %rd2;
	mov.b32 	%r30, 0;
$L__BB3_2:
	mul.wide.u32 	%rd4, %r28, 4;
	add.s64 	%rd5, %rd1, %rd4;
	ld.global.f32 	%f1, [%rd5];
	setp.neu.f32 	%p2, %f1, 0f00000000;
	selp.u32 	%r18, 1, 0, %p2;
	add.s32 	%r30, %r30, %r18;
	add.s32 	%r28, %r28, %r4;
	setp.lt.u32 	%p3, %r28, %r13;
	@%p3 bra 	$L__BB3_2;
$L__BB3_3:
	shl.b32 	%r19, %r2, 2;
	mov.u32 	%r20, shared;
	add.s32 	%r10, %r20, %r19;
	st.shared.u32 	[%r10], %r30;
	bar.sync 	0;
	setp.lt.u32 	%p4, %r31, 2;
	@%p4 bra 	$L__BB3_7;
$L__BB3_4:
	shr.u32 	%r12, %r31, 1;
	setp.ge.u32 	%p5, %r2, %r12;
	@%p5 bra 	$L__BB3_6;
	shl.b32 	%r21, %r12, 2;
	add.s32 	%r22, %r10, %r21;
	ld.shared.u32 	%r23, [%r22];
	ld.shared.u32 	%r24, [%r10];
	add.s32 	%r25, %r24, %r23;
	st.shared.u32 	[%r10], %r25;
$L__BB3_6:
	bar.sync 	0;
	setp.gt.u32 	%p6, %r31, 3;
	mov.u32 	%r31, %r12;
	@%p6 bra 	$L__BB3_4;
$L__BB3_7:
	setp.ne.s32 	%p7, %r2, 0;
	@%p7 bra 	$L__BB3_9;
	ld.shared.u32 	%r26, [shared];
	cvta.to.global.u64 	%rd6, %rd3;
	atom.global.add.u32 	%r27, [%rd6], %r26;
$L__BB3_9:
	ret;

}
	// .globl	_Z20count_nonzero_kernelIdEvPKT_jPj
.visible .entry _Z20count_nonzero_kernelIdEvPKT_jPj(
	.param .u64 .ptr .align 1 _Z20count_nonzero_kernelIdEvPKT_jPj_param_0,
	.param .u32 _Z20count_nonzero_kernelIdEvPKT_jPj_param_1,
	.param .u64 .ptr .align 1 _Z20count_nonzero_kernelIdEvPKT_jPj_param_2
)
{
	.reg .pred 	%p<8>;
	.reg .b32 	%r<32>;
	.reg .b64 	%rd<7>;
	.reg .b64 	%fd<2>;

	ld.param.u64 	%rd2, [_Z20count_nonzero_kernelIdEvPKT_jPj_param_0];
	ld.param.u32 	%r13, [_Z20count_nonzero_kernelIdEvPKT_jPj_param_1];
	ld.param.u64 	%rd3, [_Z20count_nonzero_kernelIdEvPKT_jPj_param_2];
	mov.u32 	%r15, %ctaid.x;
	mov.u32 	%r31, %ntid.x;
	mov.u32 	%r2, %tid.x;
	mad.lo.s32 	%r28, %r15, %r31, %r2;
	setp.ge.u32 	%p1, %r28, %r13;
	mov.b32 	%r30, 0;
	@%p1 bra 	$L__BB4_3;
	mov.u32 	%r17, %nctaid.x;
	mul.lo.s32 	%r4, %r31, %r17;
	cvta.to.global.u64 	%rd1, %rd2;
	mov.b32 	%r30, 0;
$L__BB4_2:
	mul.wide.u32 	%rd4, %r28, 8;
	add.s64 	%rd5, %rd1, %rd4;
	ld.global.f64 	%fd1, [%rd5];
	setp.neu.f64 	%p2, %fd1, 0d0000000000000000;
	selp.u32 	%r18, 1, 0, %p2;
	add.s32 	%r30, %r30, %r18;
	add.s32 	%r28, %r28, %r4;
	setp.lt.u32 	%p3, %r28, %r13;
	@%p3 bra 	$L__BB4_2;
$L__BB4_3:
	shl.b32 	%r19, %r2, 2;
	mov.u32 	%r20, shared;
	add.s32 	%r10, %r20, %r19;
	st.shared.u32 	[%r10], %r30;
	bar.sync 	0;
	setp.lt.u32 	%p4, %r31, 2;
	@%p4 bra 	$L__BB4_7;
$L__BB4_4:
	shr.u32 	%r12, %r31, 1;
	setp.ge.u32 	%p5, %r2, %r12;
	@%p5 bra 	$L__BB4_6;
	shl.b32 	%r21, %r12, 2;
	add.s32 	%r22, %r10, %r21;
	ld.shared.u32 	%r23, [%r22];
	ld.shared.u32 	%r24, [%r10];
	add.s32 	%r25, %r24, %r23;
	st.shared.u32 	[%r10], %r25;
$L__BB4_6:
	bar.sync 	0;
	setp.gt.u32 	%p6, %r31, 3;
	mov.u32 	%r31, %r12;
	@%p6 bra 	$L__BB4_4;
$L__BB4_7:
	setp.ne.s32 	%p7, %r2, 0;
	@%p7 bra 	$L__BB4_9;
	ld.shared.u32 	%r26, [shared];
	cvta.to.global.u64 	%rd6, %rd3;
	atom.global.add.u32 	%r27, [%rd6], %r26;
$L__BB4_9:
	ret;

}
	// .globl	_Z20count_nonzero_kernelIhEvPKT_jPj
.visible .entry _Z20count_nonzero_kernelIhEvPKT_jPj(
	.param .u64 .ptr .align 1 _Z20count_nonzero_kernelIhEvPKT_jPj_param_0,
	.param .u32 _Z20count_nonzero_kernelIhEvPKT_jPj_param_1,
	.param .u64 .ptr .align 1 _Z20count_nonzero_kernelIhEvPKT_jPj_param_2
)
{
	.reg .pred 	%p<8>;
	.reg .b16 	%rs<2>;
	.reg .b32 	%r<32>;
	.reg .b64 	%rd<7>;

	ld.param.u64 	%rd2, [_Z20count_nonzero_kernelIhEvPKT_jPj_param_0];
	ld.param.u32 	%r13, [_Z20count_nonzero_kernelIhEvPKT_jPj_param_1];
	ld.param.u64 	%rd3, [_Z20count_nonzero_kernelIhEvPKT_jPj_param_2];
	mov.u32 	%r15, %ctaid.x;
	mov.u32 	%r31, %ntid.x;
	mov.u32 	%r2, %tid.x;
	mad.lo.s32 	%r28, %r15, %r31, %r2;
	setp.ge.u32 	%p1, %r28, %r13;
	mov.b32 	%r30, 0;
	@%p1 bra 	$L__BB5_3;
	mov.u32 	%r17, %nctaid.x;
	mul.lo.s32 	%r4, %r31, %r17;
	cvta.to.global.u64 	%rd1, %rd2;
	mov.b32 	%r30, 0;
$L__BB5_2:
	cvt.u64.u32 	%rd4, %r28;
	add.s64 	%rd5, %rd1, %rd4;
	ld.global.u8 	%rs1, [%rd5];
	setp.ne.s16 	%p2, %rs1, 0;
	selp.u32 	%r18, 1, 0, %p2;
	add.s32 	%r30, %r30, %r18;
	add.s32 	%r28, %r28, %r4;
	setp.lt.u32 	%p3, %r28, %r13;
	@%p3 bra 	$L__BB5_2;
$L__BB5_3:
	shl.b32 	%r19, %r2, 2;
	mov.u32 	%r20, shared;
	add.s32 	%r10, %r20, %r19;
	st.shared.u32 	[%r10], %r30;
	bar.sync 	0;
	setp.lt.u32 	%p4, %r31, 2;
	@%p4 bra 	$L__BB5_7;
$L__BB5_4:
	shr.u32 	%r12, %r31, 1;
	setp.ge.u32 	%p5, %r2, %r12;
	@%p5 bra 	$L__BB5_6;
	shl.b32 	%r21, %r12, 2;
	add.s32 	%r22, %r10, %r21;
	ld.shared.u32 	%r23, [%r22];
	ld.shared.u32 	%r24, [%r10];
	add.s32 	%r25, %r24, %r23;
	st.shared.u32 	[%r10], %r25;
$L__BB5_6:
	bar.sync 	0;
	setp.gt.u32 	%p6, %r31, 3;
	mov.u32 	%r31, %r12;
	@%p6 bra 	$L__BB5_4;
$L__BB5_7:
	setp.ne.s32 	%p7, %r2, 0;
	@%p7 bra 	$L__BB5_9;
	ld.shared.u32 	%r26, [shared];
	cvta.to.global.u64 	%rd6, %rd3;
	atom.global.add.u32 	%r27, [%rd6], %r26;
$L__BB5_9:
	ret;

}
	// .globl	_Z20count_nonzero_kernelIjEvPKT_jPj
.visible .entry _Z20count_nonzero_kernelIjEvPKT_jPj(
	.param .u64 .ptr .align 1 _Z20count_nonzero_kernelIjEvPKT_jPj_param_0,
	.param .u32 _Z20count_nonzero_kernelIjEvPKT_jPj_param_1,
	.param .u64 .ptr .align 1 _Z20count_nonzero_kernelIjEvPKT_jPj_param_2
)
{
	.reg .pred 	%p<8>;
	.reg .b32 	%r<33>;
	.reg .b64 	%rd<7>;

	ld.param.u64 	%rd2, [_Z20count_nonzero_kernelIjEvPKT_jPj_param_0];
	ld.param.u32 	%r13, [_Z20count_nonzero_kernelIjEvPKT_jPj_param_1];
	ld.param.u64 	%rd3, [_Z20count_nonzero_kernelIjEvPKT_jPj_param_2];
	mov.u32 	%r15, %ctaid.x;
	mov.u32 	%r32, %ntid.x;
	mov.u32 	%r2, %tid.x;
	mad.lo.s32 	%r29, %r15, %r32, %r2;
	setp.ge.u32 	%p1, %r29, %r13;
	mov.b32 	%r31, 0;
	@%p1 bra 	$L__BB6_3;
	mov.u32 	%r17, %nctaid.x;
	mul.lo.s32 	%r4, %r32, %r17;
	cvta.to.global.u64 	%rd1, %rd2;
	mov.b32 	%r31, 0;
$L__BB6_2:
	mul.wide.u32 	%rd4, %r29, 4;
	add.s64 	%rd5, %rd1, %rd4;
	ld.global.u32 	%r18, [%rd5];
	setp.ne.s32 	%p2, %r18, 0;
	selp.u32 	%r19, 1, 0, %p2;
	add.s32 	%r31, %r31, %r19;
	add.s32 	%r29, %r29, %r4;
	setp.lt.u32 	%p3, %r29, %r13;
	@%p3 bra 	$L__BB6_2;
$L__BB6_3:
	shl.b32 	%r20, %r2, 2;
	mov.u32 	%r21, shared;
	add.s32 	%r10, %r21, %r20;
	st.shared.u32 	[%r10], %r31;
	bar.sync 	0;
	setp.lt.u32 	%p4, %r32, 2;
	@%p4 bra 	$L__BB6_7;
$L__BB6_4:
	shr.u32 	%r12, %r32, 1;
	setp.ge.u32 	%p5, %r2, %r12;
	@%p5 bra 	$L__BB6_6;
	shl.b32 	%r22, %r12, 2;
	add.s32 	%r23, %r10, %r22;
	ld.shared.u32 	%r24, [%r23];
	ld.shared.u32 	%r25, [%r10];
	add.s32 	%r26, %r25, %r24;
	st.shared.u32 	[%r10], %r26;
$L__BB6_6:
	bar.sync 	0;
	setp.gt.u32 	%p6, %r32, 3;
	mov.u32 	%r32, %r12;
	@%p6 bra 	$L__BB6_4;
$L__BB6_7:
	setp.ne.s32 	%p7, %r2, 0;
	@%p7 bra 	$L__BB6_9;
	ld.shared.u32 	%r27, [shared];
	cvta.to.global.u64 	%rd6, %rd3;
	atom.global.add.u32 	%r28, [%rd6], %r27;
$L__BB6_9:
	ret;

}
	// .globl	_Z20count_nonzero_kernelIlEvPKT_jPj
.visible .entry _Z20count_nonzero_kernelIlEvPKT_jPj(
	.param .u64 .ptr .align 1 _Z20count_nonzero_kernelIlEvPKT_jPj_param_0,
	.param .u32 _Z20count_nonzero_kernelIlEvPKT_jPj_param_1,
	.param .u64 .ptr .align 1 _Z20count_nonzero_kernelIlEvPKT_jPj_param_2
)
{
	.reg .pred 	%p<8>;
	.reg .b32 	%r<32>;
	.reg .b64 	%rd<8>;

	ld.param.u64 	%rd2, [_Z20count_nonzero_kernelIlEvPKT_jPj_param_0];
	ld.param.u32 	%r13, [_Z20count_nonzero_kernelIlEvPKT_jPj_param_1];
	ld.param.u64 	%rd3, [_Z20count_nonzero_kernelIlEvPKT_jPj_param_2];
	mov.u32 	%r15, %ctaid.x;
	mov.u32 	%r31, %ntid.x;
	mov.u32 	%r2, %tid.x;
	mad.lo.s32 	%r28, %r15, %r31, %r2;
	setp.ge.u32 	%p1, %r28, %r13;
	mov.b32 	%r30, 0;
	@%p1 bra 	$L__BB7_3;
	mov.u32 	%r17, %nctaid.x;
	mul.lo.s32 	%r4, %r31, %r17;
	cvta.to.global.u64 	%rd1, %rd2;
	mov.b32 	%r30, 0;
$L__BB7_2:
	mul.wide.u32 	%rd4, %r28, 8;
	add.s64 	%rd5, %rd1, %rd4;
	ld.global.u64 	%rd6, [%rd5];
	setp.ne.s64 	%p2, %rd6, 0;
	selp.u32 	%r18, 1, 0, %p2;
	add.s32 	%r30, %r30, %r18;
	add.s32 	%r28, %r28, %r4;
	setp.lt.u32 	%p3, %r28, %r13;
	@%p3 bra 	$L__BB7_2;
$L__BB7_3:
	shl.b32 	%r19, %r2, 2;
	mov.u32 	%r20, shared;
	add.s32 	%r10, %r20, %r19;
	st.shared.u32 	[%r10], %r30;
	bar.sync 	0;
	setp.lt.u32 	%p4, %r31, 2;
	@%p4 bra 	$L__BB7_7;
$L__BB7_4:
	shr.u32 	%r12, %r31, 1;
	setp.ge.u32 	%p5, %r2, %r12;
	@%p5 bra 	$L__BB7_6;
	shl.b32 	%r21, %r12, 2;
	add.s32 	%r22, %r10, %r21;
	ld.shared.u32 	%r23, [%r22];
	ld.shared.u32 	%r24, [%r10];
	add.s32 	%r25, %r24, %r23;
	st.shared.u32 	[%r10], %r25;
$L__BB7_6:
	bar.sync 	0;
	setp.gt.u32 	%p6, %r31, 3;
	mov.u32 	%r31, %r12;
	@%p6 bra 	$L__BB7_4;
$L__BB7_7:
	setp.ne.s32 	%p7, %r2, 0;
	@%p7 bra 	$L__BB7_9;
	ld.shared.u32 	%r26, [shared];
	cvta.to.global.u64 	%rd7, %rd3;
	atom.global.add.u32 	%r27, [%rd7], %r26;
$L__BB7_9:
	ret;

}
	// .globl	_Z20count_nonzero_kernelIiEvPKT_jPj
.visible .entry _Z20count_nonzero_kernelIiEvPKT_jPj(
	.param .u64 .ptr .align 1 _Z20count_nonzero_kernelIiEvPKT_jPj_param_0,
	.param .u32 _Z20count_nonzero_kernelIiEvPKT_jPj_param_1,
	.param .u64 .ptr .align 1 _Z20count_nonzero_kernelIiEvPKT_jPj_param_2
)
{
	.reg .pred 	%p<8>;
	.reg .b32 	%r<33>;
	.reg .b64 	%rd<7>;

	ld.param.u64 	%rd2, [_Z20count_nonzero_kernelIiEvPKT_jPj_param_0];
	ld.param.u32 	%r13, [_Z20count_nonzero_kernelIiEvPKT_jPj_param_1];
	ld.param.u64 	%rd3, [_Z20count_nonzero_kernelIiEvPKT_jPj_param_2];
	mov.u32 	%r15, %ctaid.x;
	mov.u32 	%r32, %ntid.x;
	mov.u32 	%r2, %tid.x;
	mad.lo.s32 	%r29, %r15, %r32, %r2;
	setp.ge.u32 	%p1, %r29, %r13;
	mov.b32 	%r31, 0;
	@%p1 bra 	$L__BB8_3;
	mov.u32 	%r17, %nctaid.x;
	mul.lo.s32 	%r4, %r32, %r17;
	cvta.to.global.u64 	%rd1, %rd2;
	mov.b32 	%r31, 0;
$L__BB8_2:
	mul.wide.u32 	%rd4, %r29, 4;
	add.s64 	%rd5, %rd1, %rd4;
	ld.global.u32 	%r18, [%rd5];
	setp.ne.s32 	%p2, %r18, 0;
	selp.u32 	%r19, 1, 0, %p2;
	add.s32 	%r31, %r31, %r19;
	add.s32 	%r29, %r29, %r4;
	setp.lt.u32 	%p3, %r29, %r13;
	@%p3 bra 	$L__BB8_2;
$L__BB8_3:
	shl.b32 	%r20, %r2, 2;
	mov.u32 	%r21, shared;
	add.s32 	%r10, %r21, %r20;
	st.shared.u32 	[%r10], %r31;
	bar.sync 	0;
	setp.lt.u32 	%p4, %r32, 2;
	@%p4 bra 	$L__BB8_7;
$L__BB8_4:
	shr.u32 	%r12, %r32, 1;
	setp.ge.u32 	%p5, %r2, %r12;
	@%p5 bra 	$L__BB8_6;
	shl.b32 	%r22, %r12, 2;
	add.s32 	%r23, %r10, %r22;
	ld.shared.u32 	%r24, [%r23];
	ld.shared.u32 	%r25, [%r10];
	add.s32 	%r26, %r25, %r24;
	st.shared.u32 	[%r10], %r26;
$L__BB8_6:
	bar.sync 	0;
	setp.gt.u32 	%p6, %r32, 3;
	mov.u32 	%r32, %r12;
	@%p6 bra 	$L__BB8_4;
$L__BB8_7:
	setp.ne.s32 	%p7, %r2, 0;
	@%p7 bra 	$L__BB8_9;
	ld.shared.u32 	%r27, [shared];
	cvta.to.global.u64 	%rd6, %rd3;
	atom.global.add.u32 	%r28, [%rd6], %r27;
$L__BB8_9:
	ret;

}
	// .globl	_Z20count_nonzero_kernelIsEvPKT_jPj
.visible .entry _Z20count_nonzero_kernelIsEvPKT_jPj(
	.param .u64 .ptr .align 1 _Z20count_nonzero_kernelIsEvPKT_jPj_param_0,
	.param .u32 _Z20count_nonzero_kernelIsEvPKT_jPj_param_1,
	.param .u64 .ptr .align 1 _Z20count_nonzero_kernelIsEvPKT_jPj_param_2
)
{
	.reg .pred 	%p<8>;
	.reg .b16 	%rs<2>;
	.reg .b32 	%r<32>;
	.reg .b64 	%rd<7>;

	ld.param.u64 	%rd2, [_Z20count_nonzero_kernelIsEvPKT_jPj_param_0];
	ld.param.u32 	%r13, [_Z20count_nonzero_kernelIsEvPKT_jPj_param_1];
	ld.param.u64 	%rd3, [_Z20count_nonzero_kernelIsEvPKT_jPj_param_2];
	mov.u32 	%r15, %ctaid.x;
	mov.u32 	%r31, %ntid.x;
	mov.u32 	%r2, %tid.x;
	mad.lo.s32 	%r28, %r15, %r31, %r2;
	setp.ge.u32 	%p1, %r28, %r13;
	mov.b32 	%r30, 0;
	@%p1 bra 	$L__BB9_3;
	mov.u32 	%r17, %nctaid.x;
	mul.lo.s32 	%r4, %r31, %r17;
	cvta.to.global.u64 	%rd1, %rd2;
	mov.b32 	%r30, 0;
$L__BB9_2:
	mul.wide.u32 	%rd4, %r28, 2;
	add.s64 	%rd5, %rd1, %rd4;
	ld.global.u16 	%rs1, [%rd5];
	setp.ne.s16 	%p2, %rs1, 0;
	selp.u32 	%r18, 1, 0, %p2;
	add.s32 	%r30, %r30, %r18;
	add.s32 	%r28, %r28, %r4;
	setp.lt.u32 	%p3, %r28, %r13;
	@%p3 bra 	$L__BB9_2;
$L__BB9_3:
	shl.b32 	%r19, %r2, 2;
	mov.u32 	%r20, shared;
	add.s32 	%r10, %r20, %r19;
	st.shared.u32 	[%r10], %r30;
	bar.sync 	0;
	setp.lt.u32 	%p4, %r31, 2;
	@%p4 bra 	$L__BB9_7;
$L__BB9_4:
	shr.u32 	%r12, %r31, 1;
	setp.ge.u32 	%p5, %r2, %r12;
	@%p5 bra 	$L__BB9_6;
	shl.b32 	%r21, %r12, 2;
	add.s32 	%r22, %r10, %r21;
	ld.shared.u32 	%r23, [%r22];
	ld.shared.u32 	%r24, [%r10];
	add.s32 	%r25, %r24, %r23;
	st.shared.u32 	[%r10], %r25;
$L__BB9_6:
	bar.sync 	0;
	setp.gt.u32 	%p6, %r31, 3;
	mov.u32 	%r31, %r12;
	@%p6 bra 	$L__BB9_4;
$L__BB9_7:
	setp.ne.s32 	%p7, %r2, 0;
	@%p7 bra 	$L__BB9_9;
	ld.shared.u32 	%r26, [shared];
	cvta.to.global.u64 	%rd6, %rd3;
	atom.global.add.u32 	%r27, [%rd6], %r26;
$L__BB9_9:
	ret;

}
	// .globl	_Z19flag_nonzero_kernelI13__nv_bfloat16EvPKT_jPj
.visible .entry _Z19flag_nonzero_kernelI13__nv_bfloat16EvPKT_jPj(
	.param .u64 .ptr .align 1 _Z19flag_nonzero_kernelI13__nv_bfloat16EvPKT_jPj_param_0,
	.param .u32 _Z19flag_nonzero_kernelI13__nv_bfloat16EvPKT_jPj_param_1,
	.param .u64 .ptr .align 1 _Z19flag_nonzero_kernelI13__nv_bfloat16EvPKT_jPj_param_2
)
{
	.reg .pred 	%p<3>;
	.reg .b16 	%rs<5>;
	.reg .b32 	%r<8>;
	.reg .b64 	%rd<9>;

	ld.param.u64 	%rd1, [_Z19flag_nonzero_kernelI13__nv_bfloat16EvPKT_jPj_param_0];
	ld.param.u32 	%r2, [_Z19flag_nonzero_kernelI13__nv_bfloat16EvPKT_jPj_param_1];
	ld.param.u64 	%rd2, [_Z19flag_nonzero_kernelI13__nv_bfloat16EvPKT_jPj_param_2];
	mov.u32 	%r3, %ctaid.x;
	mov.u32 	%r4, %ntid.x;
	mov.u32 	%r5, %tid.x;
	mad.lo.s32 	%r1, %r3, %r4, %r5;
	setp.ge.u32 	%p1, %r1, %r2;
	@%p1 bra 	$L__BB10_2;
	cvta.to.global.u64 	%rd3, %rd1;
	cvta.to.global.u64 	%rd4, %rd2;
	mul.wide.u32 	%rd5, %r1, 2;
	add.s64 	%rd6, %rd3, %rd5;
	mov.b32 	%r6, 0;
	// begin inline asm
	cvt.rn.bf16.s32 %rs1, %r6;
	// end inline asm
	ld.global.u16 	%rs3, [%rd6];
	// begin inline asm
	{ .reg .pred __$temp3;
  setp.neu.bf16  __$temp3, %rs3, %rs1;
  selp.u16 %rs2, 1, 0, __$temp3;}
	// end inline asm
	setp.ne.s16 	%p2, %rs2, 0;
	selp.u32 	%r7, 1, 0, %p2;
	mul.wide.u32 	%rd7, %r1, 4;
	add.s64 	%rd8, %rd4, %rd7;
	st.global.u32 	[%rd8], %r7;
$L__BB10_2:
	ret;

}
	// .globl	_Z30scatter_nonzero_indices_kernelI13__nv_bfloat16EvPKT_PKjjPjj
.visible .entry _Z30scatter_nonzero_indices_kernelI13__nv_bfloat16EvPKT_PKjjPjj(
	.param .u64 .ptr .align 1 _Z30scatter_nonzero_indices_kernelI13__nv_bfloat16EvPKT_PKjjPjj_param_0,
	.param .u64 .ptr .align 1 _Z30scatter_nonzero_indices_kernelI13__nv_bfloat16EvPKT_PKjjPjj_param_1,
	.param .u32 _Z30scatter_nonzero_indices_kernelI13__nv_bfloat16EvPKT_PKjjPjj_param_2,
	.param .u64 .ptr .align 1 _Z30scatter_nonzero_indices_kernelI13__nv_bfloat16EvPKT_PKjjPjj_param_3,
	.param .u32 _Z30scatter_nonzero_indices_kernelI13__nv_bfloat16EvPKT_PKjjPjj_param_4
)
{
	.reg .pred 	%p<4>;
	.reg .b16 	%rs<5>;
	.reg .b32 	%r<9>;
	.reg .b64 	%rd<13>;

	ld.param.u64 	%rd1, [_Z30scatter_nonzero_indices_kernelI13__nv_bfloat16EvPKT_PKjjPjj_param_0];
	ld.param.u64 	%rd2, [_Z30scatter_nonzero_indices_kernelI13__nv_bfloat16EvPKT_PKjjPjj_param_1];
	ld.param.u32 	%r4, [_Z30scatter_nonzero_indices_kernelI13__nv_bfloat16EvPKT_PKjjPjj_param_2];
	ld.param.u64 	%rd3, [_Z30scatter_nonzero_indices_kernelI13__nv_bfloat16EvPKT_PKjjPjj_param_3];
	ld.param.u32 	%r3, [_Z30scatter_nonzero_indices_kernelI13__nv_bfloat16EvPKT_PKjjPjj_param_4];
	mov.u32 	%r5, %ctaid.x;
	mov.u32 	%r6, %ntid.x;
	mov.u32 	%r7, %tid.x;
	mad.lo.s32 	%r1, %r5, %r6, %r7;
	setp.ge.u32 	%p1, %r1, %r4;
	@%p1 bra 	$L__BB11_4;
	cvta.to.global.u64 	%rd4, %rd1;
	mul.wide.u32 	%rd5, %r1, 2;
	add.s64 	%rd6, %rd4, %rd5;
	mov.b32 	%r8, 0;
	// begin inline asm
	cvt.rn.bf16.s32 %rs1, %r8;
	// end inline asm
	ld.global.u16 	%rs3, [%rd6];
	// begin inline asm
	{ .reg .pred __$temp3;
  setp.neu.bf16  __$temp3, %rs3, %rs1;
  selp.u16 %rs2, 1, 0, __$temp3;}
	// end inline asm
	setp.eq.s16 	%p2, %rs2, 0;
	@%p2 bra 	$L__BB11_4;
	cvta.to.global.u64 	%rd7, %rd2;
	mul.wide.u32 	%rd8, %r1, 4;
	add.s64 	%rd9, %rd7, %rd8;
	ld.global.u32 	%r2, [%rd9];
	setp.ge.u32 	%p3, %r2, %r3;
	@%p3 bra 	$L__BB11_4;
	cvta.to.global.u64 	%rd10, %rd3;
	mul.wide.u32 	%rd11, %r2, 4;
	add.s64 	%rd12, %rd10, %rd11;
	st.global.u32 	[%rd12], %r1;
$L__BB11_4:
	ret;

}
	// .globl	_Z19flag_nonzero_kernelI6__halfEvPKT_jPj
.visible .entry _Z19flag_nonzero_kernelI6__halfEvPKT_jPj(
	.param .u64 .ptr .align 1 _Z19flag_nonzero_kernelI6__halfEvPKT_jPj_param_0,
	.param .u32 _Z19flag_nonzero_kernelI6__halfEvPKT_jPj_param_1,
	.param .u64 .ptr .align 1 _Z19flag_nonzero_kernelI6__halfEvPKT_jPj_param_2
)
{
	.reg .pred 	%p<3>;
	.reg .b16 	%rs<5>;
	.reg .b32 	%r<8>;
	.reg .b64 	%rd<9>;

	ld.param.u64 	%rd1, [_Z19flag_nonzero_kernelI6__halfEvPKT_jPj_param_0];
	ld.param.u32 	%r2, [_Z19flag_nonzero_kernelI6__halfEvPKT_jPj_param_1];
	ld.param.u64 	%rd2, [_Z19flag_nonzero_kernelI6__halfEvPKT_jPj_param_2];
	mov.u32 	%r3, %ctaid.x;
	mov.u32 	%r4, %ntid.x;
	mov.u32 	%r5, %tid.x;
	mad.lo.s32 	%r1, %r3, %r4, %r5;
	setp.ge.u32 	%p1, %r1, %r2;
	@%p1 bra 	$L__BB12_2;
	cvta.to.global.u64 	%rd3, %rd1;
	cvta.to.global.u64 	%rd4, %rd2;
	mul.wide.u32 	%rd5, %r1, 2;
	add.s64 	%rd6, %rd3, %rd5;
	mov.b32 	%r6, 0;
	// begin inline asm
	cvt.rn.f16.s32 %rs1, %r6;
	// end inline asm
	ld.global.u16 	%rs3, [%rd6];
	// begin inline asm
	{ .reg .pred __$temp3;
  setp.neu.f16  __$temp3, %rs3, %rs1;
  selp.u16 %rs2, 1, 0, __$temp3;}
	// end inline asm
	setp.ne.s16 	%p2, %rs2, 0;
	selp.u32 	%r7, 1, 0, %p2;
	mul.wide.u32 	%rd7, %r1, 4;
	add.s64 	%rd8, %rd4, %rd7;
	st.global.u32 	[%rd8], %r7;
$L__BB12_2:
	ret;

}
	// .globl	_Z30scatter_nonzero_indices_kernelI6__halfEvPKT_PKjjPjj
.visible .entry _Z30scatter_nonzero_indices_kernelI6__halfEvPKT_PKjjPjj(
	.param .u64 .ptr .align 1 _Z30scatter_nonzero_indices_kernelI6__halfEvPKT_PKjjPjj_param_0,
	.param .u64 .ptr .align 1 _Z30scatter_nonzero_indices_kernelI6__halfEvPKT_PKjjPjj_param_1,
	.param .u32 _Z30scatter_nonzero_indices_kernelI6__halfEvPKT_PKjjPjj_param_2,
	.param .u64 .ptr .align 1 _Z30scatter_nonzero_indices_kernelI6__halfEvPKT_PKjjPjj_param_3,
	.param .u32 _Z30scatter_nonzero_indices_kernelI6__halfEvPKT_PKjjPjj_param_4
)
{
	.reg .pred 	%p<4>;
	.reg .b16 	%rs<5>;
	.reg .b32 	%r<9>;
	.reg .b64 	%rd<13>;

	ld.param.u64 	%rd1, [_Z30scatter_nonzero_indices_kernelI6__halfEvPKT_PKjjPjj_param_0];
	ld.param.u64 	%rd2, [_Z30scatter_nonzero_indices_kernelI6__halfEvPKT_PKjjPjj_param_1];
	ld.param.u32 	%r4, [_Z30scatter_nonzero_indices_kernelI6__halfEvPKT_PKjjPjj_param_2];
	ld.param.u64 	%rd3, [_Z30scatter_nonzero_indices_kernelI6__halfEvPKT_PKjjPjj_param_3];
	ld.param.u32 	%r3, [_Z30scatter_nonzero_indices_kernelI6__halfEvPKT_PKjjPjj_param_4];
	mov.u32 	%r5, %ctaid.x;
	mov.u32 	%r6, %ntid.x;
	mov.u32 	%r7, %tid.x;
	mad.lo.s32 	%r1, %r5, %r6, %r7;
	setp.ge.u32 	%p1, %r1, %r4;
	@%p1 bra 	$L__BB13_4;
	cvta.to.global.u64 	%rd4, %rd1;
	mul.wide.u32 	%rd5, %r1, 2;
	add.s64 	%rd6, %rd4, %rd5;
	mov.b32 	%r8, 0;
	// begin inline asm
	cvt.rn.f16.s32 %rs1, %r8;
	// end inline asm
	ld.global.u16 	%rs3, [%rd6];
	// begin inline asm
	{ .reg .pred __$temp3;
  setp.neu.f16  __$temp3, %rs3, %rs1;
  selp.u16 %rs2, 1, 0, __$temp3;}
	// end inline asm
	setp.eq.s16 	%p2, %rs2, 0;
	@%p2 bra 	$L__BB13_4;
	cvta.to.global.u64 	%rd7, %rd2;
	mul.wide.u32 	%rd8, %r1, 4;
	add.s64 	%rd9, %rd7, %rd8;
	ld.global.u32 	%r2, [%rd9];
	setp.ge.u32 	%p3, %r2, %r3;
	@%p3 bra 	$L__BB13_4;
	cvta.to.global.u64 	%rd10, %rd3;
	mul.wide.u32 	%rd11, %r2, 4;
	add.s64 	%rd12, %rd10, %rd11;
	st.global.u32 	[%rd12], %r1;
$L__BB13_4:
	ret;

}
	// .globl	_Z19flag_nonzero_kernelIfEvPKT_jPj
.visible .entry _Z19flag_nonzero_kernelIfEvPKT_jPj(
	.param .u64 .ptr .align 1 _Z19flag_nonzero_kernelIfEvPKT_jPj_param_0,
	.param .u32 _Z19flag_nonzero_kernelIfEvPKT_jPj_param_1,
	.param .u64 .ptr .align 1 _Z19flag_nonzero_kernelIfEvPKT_jPj_param_2
)
{
	.reg .pred 	%p<3>;
	.reg .b32 	%r<7>;
	.reg .b32 	%f<2>;
	.reg .b64 	%rd<8>;

	ld.param.u64 	%rd1, [_Z19flag_nonzero_kernelIfEvPKT_jPj_param_0];
	ld.param.u32 	%r2, [_Z19flag_nonzero_kernelIfEvPKT_jPj_param_1];
	ld.param.u64 	%rd2, [_Z19flag_nonzero_kernelIfEvPKT_jPj_param_2];
	mov.u32 	%r3, %ctaid.x;
	mov.u32 	%r4, %ntid.x;
	mov.u32 	%r5, %tid.x;
	mad.lo.s32 	%r1, %r3, %r4, %r5;
	setp.ge.u32 	%p1, %r1, %r2;
	@%p1 bra 	$L__BB14_2;
	cvta.to.global.u64 	%rd3, %rd1;
	cvta.to.global.u64 	%rd4, %rd2;
	mul.wide.u32 	%rd5, %r1, 4;
	add.s64 	%rd6, %rd3, %rd5;
	ld.global.f32 	%f1, [%rd6];
	setp.neu.f32 	%p2, %f1, 0f00000000;
	selp.u32 	%r6, 1, 0, %p2;
	add.s64 	%rd7, %rd4, %rd5;
	st.global.u32 	[%rd7], %r6;
$L__BB14_2:
	ret;

}
	// .globl	_Z30scatter_nonzero_indices_kernelIfEvPKT_PKjjPjj
.visible .entry _Z30scatter_nonzero_indices_kernelIfEvPKT_PKjjPjj(
	.param .u64 .ptr .align 1 _Z30scatter_nonzero_indices_kernelIfEvPKT_PKjjPjj_param_0,
	.param .u64 .ptr .align 1 _Z30scatter_nonzero_indices_kernelIfEvPKT_PKjjPjj_param_1,
	.param .u32 _Z30scatter_nonzero_indices_kernelIfEvPKT_PKjjPjj_param_2,
	.param .u64 .ptr .align 1 _Z30scatter_nonzero_indices_kernelIfEvPKT_PKjjPjj_param_3,
	.param .u32 _Z30scatter_nonzero_indices_kernelIfEvPKT_PKjjPjj_param_4
)
{
	.reg .pred 	%p<4>;
	.reg .b32 	%r<8>;
	.reg .b32 	%f<2>;
	.reg .b64 	%rd<13>;

	ld.param.u64 	%rd1, [_Z30scatter_nonzero_indices_kernelIfEvPKT_PKjjPjj_param_0];
	ld.param.u64 	%rd2, [_Z30scatter_nonzero_indices_kernelIfEvPKT_PKjjPjj_param_1];
	ld.param.u32 	%r4, [_Z30scatter_nonzero_indices_kernelIfEvPKT_PKjjPjj_param_2];
	ld.param.u64 	%rd3, [_Z30scatter_nonzero_indices_kernelIfEvPKT_PKjjPjj_param_3];
	ld.param.u32 	%r3, [_Z30scatter_nonzero_indices_kernelIfEvPKT_PKjjPjj_param_4];
	mov.u32 	%r5, %ctaid.x;
	mov.u32 	%r6, %ntid.x;
	mov.u32 	%r7, %tid.x;
	mad.lo.s32 	%r1, %r5, %r6, %r7;
	setp.ge.u32 	%p1, %r1, %r4;
	@%p1 bra 	$L__BB15_4;
	cvta.to.global.u64 	%rd4, %rd1;
	mul.wide.u32 	%rd5, %r1, 4;
	add.s64 	%rd6, %rd4, %rd5;
	ld.global.f32 	%f1, [%rd6];
	setp.eq.f32 	%p2, %f1, 0f00000000;
	@%p2 bra 	$L__BB15_4;
	cvta.to.global.u64 	%rd7, %rd2;
	add.s64 	%rd9, %rd7, %rd5;
	ld.global.u32 	%r2, [%rd9];
	setp.ge.u32 	%p3, %r2, %r3;
	@%p3 bra 	$L__BB15_4;
	cvta.to.global.u64 	%rd10, %rd3;
	mul.wide.u32 	%rd11, %r2, 4;
	add.s64 	%rd12, %rd10, %rd11;
	st.global.u32 	[%rd12], %r1;
$L__BB15_4:
	ret;

}
	// .globl	_Z19flag_nonzero_kernelIdEvPKT_jPj
.visible .entry _Z19flag_nonzero_kernelIdEvPKT_jPj(
	.param .u64 .ptr .align 1 _Z19flag_nonzero_kernelIdEvPKT_jPj_param_0,
	.param .u32 _Z19flag_nonzero_kernelIdEvPKT_jPj_param_1,
	.param .u64 .ptr .align 1 _Z19flag_nonzero_kernelIdEvPKT_jPj_param_2
)
{
	.reg .pred 	%p<3>;
	.reg .b32 	%r<7>;
	.reg .b64 	%rd<9>;
	.reg .b64 	%fd<2>;

	ld.param.u64 	%rd1, [_Z19flag_nonzero_kernelIdEvPKT_jPj_param_0];
	ld.param.u32 	%r2, [_Z19flag_nonzero_kernelIdEvPKT_jPj_param_1];
	ld.param.u64 	%rd2, [_Z19flag_nonzero_kernelIdEvPKT_jPj_param_2];
	mov.u32 	%r3, %ctaid.x;
	mov.u32 	%r4, %ntid.x;
	mov.u32 	%r5, %tid.x;
	mad.lo.s32 	%r1, %r3, %r4, %r5;
	setp.ge.u32 	%p1, %r1, %r2;
	@%p1 bra 	$L__BB16_2;
	cvta.to.global.u64 	%rd3, %rd1;
	cvta.to.global.u64 	%rd4, %rd2;
	mul.wide.u32 	%rd5, %r1, 8;
	add.s64 	%rd6, %rd3, %rd5;
	ld.global.f64 	%fd1, [%rd6];
	setp.neu.f64 	%p2, %fd1, 0d0000000000000000;
	selp.u32 	%r6, 1, 0, %p2;
	mul.wide.u32 	%rd7, %r1, 4;
	add.s64 	%rd8, %rd4, %rd7;
	st.global.u32 	[%rd8], %r6;
$L__BB16_2:
	ret;

}
	// .globl	_Z30scatter_nonzero_indices_kernelIdEvPKT_PKjjPjj
.visible .entry _Z30scatter_nonzero_indices_kernelIdEvPKT_PKjjPjj(
	.param .u64 .ptr .align 1 _Z30scatter_nonzero_indices_kernelIdEvPKT_PKjjPjj_param_0,
	.param .u64 .ptr .align 1 _Z30scatter_nonzero_indices_kernelIdEvPKT_PKjjPjj_param_1,
	.param .u32 _Z30scatter_nonzero_indices_kernelIdEvPKT_PKjjPjj_param_2,
	.param .u64 .ptr .align 1 _Z30scatter_nonzero_indices_kernelIdEvPKT_PKjjPjj_param_3,
	.param .u32 _Z30scatter_nonzero_indices_kernelIdEvPKT_PKjjPjj_param_4
)
{
	.reg .pred 	%p<4>;
	.reg .b32 	%r<8>;
	.reg .b64 	%rd<13>;
	.reg .b64 	%fd<2>;

	ld.param.u64 	%rd1, [_Z30scatter_nonzero_indices_kernelIdEvPKT_PKjjPjj_param_0];
	ld.param.u64 	%rd2, [_Z30scatter_nonzero_indices_kernelIdEvPKT_PKjjPjj_param_1];
	ld.param.u32 	%r4, [_Z30scatter_nonzero_indices_kernelIdEvPKT_PKjjPjj_param_2];
	ld.param.u64 	%rd3, [_Z30scatter_nonzero_indices_kernelIdEvPKT_PKjjPjj_param_3];
	ld.param.u32 	%r3, [_Z30scatter_nonzero_indices_kernelIdEvPKT_PKjjPjj_param_4];
	mov.u32 	%r5, %ctaid.x;
	mov.u32 	%r6, %ntid.x;
	mov.u32 	%r7, %tid.x;
	mad.lo.s32 	%r1, %r5, %r6, %r7;
	setp.ge.u32 	%p1, %r1, %r4;
	@%p1 bra 	$L__BB17_4;
	cvta.to.global.u64 	%rd4, %rd1;
	mul.wide.u32 	%rd5, %r1, 8;
	add.s64 	%rd6, %rd4, %rd5;
	ld.global.f64 	%fd1, [%rd6];
	setp.eq.f64 	%p2, %fd1, 0d0000000000000000;
	@%p2 bra 	$L__BB17_4;
	cvta.to.global.u64 	%rd7, %rd2;
	mul.wide.u32 	%rd8, %r1, 4;
	add.s64 	%rd9, %rd7, %rd8;
	ld.global.u32 	%r2, [%rd9];
	setp.ge.u32 	%p3, %r2, %r3;
	@%p3 bra 	$L__BB17_4;
	cvta.to.global.u64 	%rd10, %rd3;
	mul.wide.u32 	%rd11, %r2, 4;
	add.s64 	%rd12, %rd10, %rd11;
	st.global.u32 	[%rd12], %r1;
$L__BB17_4:
	ret;

}
	// .globl	_Z19flag_nonzero_kernelIhEvPKT_jPj
.visible .entry _Z19flag_nonzero_kernelIhEvPKT_jPj(
	.param .u64 .ptr .align 1 _Z19flag_nonzero_kernelIhEvPKT_jPj_param_0,
	.param .u32 _Z19flag_nonzero_kernelIhEvPKT_jPj_param_1,
	.param .u64 .ptr .align 1 _Z19flag_nonzero_kernelIhEvPKT_jPj_param_2
)
{
	.reg .pred 	%p<3>;
	.reg .b16 	%rs<2>;
	.reg .b32 	%r<7>;
	.reg .b64 	%rd<9>;

	ld.param.u64 	%rd1, [_Z19flag_nonzero_kernelIhEvPKT_jPj_param_0];
	ld.param.u32 	%r2, [_Z19flag_nonzero_kernelIhEvPKT_jPj_param_1];
	ld.param.u64 	%rd2, [_Z19flag_nonzero_kernelIhEvPKT_jPj_param_2];
	mov.u32 	%r3, %ctaid.x;
	mov.u32 	%r4, %ntid.x;
	mov.u32 	%r5, %tid.x;
	mad.lo.s32 	%r1, %r3, %r4, %r5;
	setp.ge.u32 	%p1, %r1, %r2;
	@%p1 bra 	$L__BB18_2;
	cvta.to.global.u64 	%rd3, %rd1;
	cvta.to.global.u64 	%rd4, %rd2;
	cvt.u64.u32 	%rd5, %r1;
	add.s64 	%rd6, %rd3, %rd5;
	ld.global.u8 	%rs1, [%rd6];
	setp.ne.s16 	%p2, %rs1, 0;
	selp.u32 	%r6, 1, 0, %p2;
	mul.wide.u32 	%rd7, %r1, 4;
	add.s64 	%rd8, %rd4, %rd7;
	st.global.u32 	[%rd8], %r6;
$L__BB18_2:
	ret;

}
	// .globl	_Z30scatter_nonzero_indices_kernelIhEvPKT_PKjjPjj
.visible .entry _Z30scatter_nonzero_indices_kernelIhEvPKT_PKjjPjj(
	.param .u64 .ptr .align 1 _Z30scatter_nonzero_indices_kernelIhEvPKT_PKjjPjj_param_0,
	.param .u64 .ptr .align 1 _Z30scatter_nonzero_indices_kernelIhEvPKT_PKjjPjj_param_1,
	.param .u32 _Z30scatter_nonzero_indices_kernelIhEvPKT_PKjjPjj_param_2,
	.param .u64 .ptr .align 1 _Z30scatter_nonzero_indices_kernelIhEvPKT_PKjjPjj_param_3,
	.param .u32 _Z30scatter_nonzero_indices_kernelIhEvPKT_PKjjPjj_param_4
)
{
	.reg .pred 	%p<4>;
	.reg .b16 	%rs<2>;
	.reg .b32 	%r<8>;
	.reg .b64 	%rd<13>;

	ld.param.u64 	%rd1, [_Z30scatter_nonzero_indices_kernelIhEvPKT_PKjjPjj_param_0];
	ld.param.u64 	%rd2, [_Z30scatter_nonzero_indices_kernelIhEvPKT_PKjjPjj_param_1];
	ld.param.u32 	%r4, [_Z30scatter_nonzero_indices_kernelIhEvPKT_PKjjPjj_param_2];
	ld.param.u64 	%rd3, [_Z30scatter_nonzero_indices_kernelIhEvPKT_PKjjPjj_param_3];
	ld.param.u32 	%r3, [_Z30scatter_nonzero_indices_kernelIhEvPKT_PKjjPjj_param_4];
	mov.u32 	%r5, %ctaid.x;
	mov.u32 	%r6, %ntid.x;
	mov.u32 	%r7, %tid.x;
	mad.lo.s32 	%r1, %r5, %r6, %r7;
	setp.ge.u32 	%p1, %r1, %r4;
	@%p1 bra 	$L__BB19_4;
	cvta.to.global.u64 	%rd4, %rd1;
	cvt.u64.u32 	%rd5, %r1;
	add.s64 	%rd6, %rd4, %rd5;
	ld.global.u8 	%rs1, [%rd6];
	setp.eq.s16 	%p2, %rs1, 0;
	@%p2 bra 	$L__BB19_4;
	cvta.to.global.u64 	%rd7, %rd2;
	mul.wide.u32 	%rd8, %r1, 4;
	add.s64 	%rd9, %rd7, %rd8;
	ld.global.u32 	%r2, [%rd9];
	setp.ge.u32 	%p3, %r2, %r3;
	@%p3 bra 	$L__BB19_4;
	cvta.to.global.u64 	%rd10, %rd3;
	mul.wide.u32 	%rd11, %r2, 4;
	add.s64 	%rd12, %rd10, %rd11;
	st.global.u32 	[%rd12], %r1;
$L__BB19_4:
	ret;

}
	// .globl	_Z19flag_nonzero_kernelIjEvPKT_jPj
.visible .entry _Z19flag_nonzero_kernelIjEvPKT_jPj(
	.param .u64 .ptr .align 1 _Z19flag_nonzero_kernelIjEvPKT_jPj_param_0,
	.param .u32 _Z19flag_nonzero_kernelIjEvPKT_jPj_param_1,
	.param .u64 .ptr .align 1 _Z19flag_nonzero_kernelIjEvPKT_jPj_param_2
)
{
	.reg .pred 	%p<3>;
	.reg .b32 	%r<8>;
	.reg .b64 	%rd<8>;

	ld.param.u64 	%rd1, [_Z19flag_nonzero_kernelIjEvPKT_jPj_param_0];
	ld.param.u32 	%r2, [_Z19flag_nonzero_kernelIjEvPKT_jPj_param_1];
	ld.param.u64 	%rd2, [_Z19flag_nonzero_kernelIjEvPKT_jPj_param_2];
	mov.u32 	%r3, %ctaid.x;
	mov.u32 	%r4, %ntid.x;
	mov.u32 	%r5, %tid.x;
	mad.lo.s32 	%r1, %r3, %r4, %r5;
	setp.ge.u32 	%p1, %r1, %r2;
	@%p1 bra 	$L__BB20_2;
	cvta.to.global.u64 	%rd3, %rd1;
	cvta.to.global.u64 	%rd4, %rd2;
	mul.wide.u32 	%rd5, %r1, 4;
	add.s64 	%rd6, %rd3, %rd5;
	ld.global.u32 	%r6, [%rd6];
	setp.ne.s32 	%p2, %r6, 0;
	selp.u32 	%r7, 1, 0, %p2;
	add.s64 	%rd7, %rd4, %rd5;
	st.global.u32 	[%rd7], %r7;
$L__BB20_2:
	ret;

}
	// .globl	_Z30scatter_nonzero_indices_kernelIjEvPKT_PKjjPjj
.visible .entry _Z30scatter_nonzero_indices_kernelIjEvPKT_PKjjPjj(
	.param .u64 .ptr .align 1 _Z30scatter_nonzero_indices_kernelIjEvPKT_PKjjPjj_param_0,
	.param .u64 .ptr .align 1 _Z30scatter_nonzero_indices_kernelIjEvPKT_PKjjPjj_param_1,
	.param .u32 _Z30scatter_nonzero_indices_kernelIjEvPKT_PKjjPjj_param_2,
	.param .u64 .ptr .align 1 _Z30scatter_nonzero_indices_kernelIjEvPKT_PKjjPjj_param_3,
	.param .u32 _Z30scatter_nonzero_indices_kernelIjEvPKT_PKjjPjj_param_4
)
{
	.reg .pred 	%p<4>;
	.reg .b32 	%r<9>;
	.reg .b64 	%rd<13>;

	ld.param.u64 	%rd1, [_Z30scatter_nonzero_indices_kernelIjEvPKT_PKjjPjj_param_0];
	ld.param.u64 	%rd2, [_Z30scatter_nonzero_indices_kernelIjEvPKT_PKjjPjj_param_1];
	ld.param.u32 	%r4, [_Z30scatter_nonzero_indices_kernelIjEvPKT_PKjjPjj_param_2];
	ld.param.u64 	%rd3, [_Z30scatter_nonzero_indices_kernelIjEvPKT_PKjjPjj_param_3];
	ld.param.u32 	%r3, [_Z30scatter_nonzero_indices_kernelIjEvPKT_PKjjPjj_param_4];
	mov.u32 	%r5, %ctaid.x;
	mov.u32 	%r6, %ntid.x;
	mov.u32 	%r7, %tid.x;
	mad.lo.s32 	%r1, %r5, %r6, %r7;
	setp.ge.u32 	%p1, %r1, %r4;
	@%p1 bra 	$L__BB21_4;
	cvta.to.global.u64 	%rd4, %rd1;
	mul.wide.u32 	%rd5, %r1, 4;
	add.s64 	%rd6, %rd4, %rd5;
	ld.global.u32 	%r8, [%rd6];
	setp.eq.s32 	%p2, %r8, 0;
	@%p2 bra 	$L__BB21_4;
	cvta.to.global.u64 	%rd7, %rd2;
	add.s64 	%rd9, %rd7, %rd5;
	ld.global.u32 	%r2, [%rd9];
	setp.ge.u32 	%p3, %r2, %r3;
	@%p3 bra 	$L__BB21_4;
	cvta.to.global.u64 	%rd10, %rd3;
	mul.wide.u32 	%rd11, %r2, 4;
	add.s64 	%rd12, %rd10, %rd11;
	st.global.u32 	[%rd12], %r1;
$L__BB21_4:
	ret;

}
	// .globl	_Z19flag_nonzero_kernelIlEvPKT_jPj
.visible .entry _Z19flag_nonzero_kernelIlEvPKT_jPj(
	.param .u64 .ptr .align 1 _Z19flag_nonzero_kernelIlEvPKT_jPj_param_0,
	.param .u32 _Z19flag_nonzero_kernelIlEvPKT_jPj_param_1,
	.param .u64 .ptr .align 1 _Z19flag_nonzero_kernelIlEvPKT_jPj_param_2
)
{
	.reg .pred 	%p<3>;
	.reg .b32 	%r<7>;
	.reg .b64 	%rd<10>;

	ld.param.u64 	%rd1, [_Z19flag_nonzero_kernelIlEvPKT_jPj_param_0];
	ld.param.u32 	%r2, [_Z19flag_nonzero_kernelIlEvPKT_jPj_param_1];
	ld.param.u64 	%rd2, [_Z19flag_nonzero_kernelIlEvPKT_jPj_param_2];
	mov.u32 	%r3, %ctaid.x;
	mov.u32 	%r4, %ntid.x;
	mov.u32 	%r5, %tid.x;
	mad.lo.s32 	%r1, %r3, %r4, %r5;
	setp.ge.u32 	%p1, %r1, %r2;
	@%p1 bra 	$L__BB22_2;
	cvta.to.global.u64 	%rd3, %rd1;
	cvta.to.global.u64 	%rd4, %rd2;
	mul.wide.u32 	%rd5, %r1, 8;
	add.s64 	%rd6, %rd3, %rd5;
	ld.global.u64 	%rd7, [%rd6];
	setp.ne.s64 	%p2, %rd7, 0;
	selp.u32 	%r6, 1, 0, %p2;
	mul.wide.u32 	%rd8, %r1, 4;
	add.s64 	%rd9, %rd4, %rd8;
	st.global.u32 	[%rd9], %r6;
$L__BB22_2:
	ret;

}
	// .globl	_Z30scatter_nonzero_indices_kernelIlEvPKT_PKjjPjj
.visible .entry _Z30scatter_nonzero_indices_kernelIlEvPKT_PKjjPjj(
	.param .u64 .ptr .align 1 _Z30scatter_nonzero_indices_kernelIlEvPKT_PKjjPjj_param_0,
	.param .u64 .ptr .align 1 _Z30scatter_nonzero_indices_kernelIlEvPKT_PKjjPjj_param_1,
	.param .u32 _Z30scatter_nonzero_indices_kernelIlEvPKT_PKjjPjj_param_2,
	.param .u64 .ptr .align 1 _Z30scatter_nonzero_indices_kernelIlEvPKT_PKjjPjj_param_3,
	.param .u32 _Z30scatter_nonzero_indices_kernelIlEvPKT_PKjjPjj_param_4
)
{
	.reg .pred 	%p<4>;
	.reg .b32 	%r<8>;
	.reg .b64 	%rd<14>;

	ld.param.u64 	%rd1, [_Z30scatter_nonzero_indices_kernelIlEvPKT_PKjjPjj_param_0];
	ld.param.u64 	%rd2, [_Z30scatter_nonzero_indices_kernelIlEvPKT_PKjjPjj_param_1];
	ld.param.u32 	%r4, [_Z30scatter_nonzero_indices_kernelIlEvPKT_PKjjPjj_param_2];
	ld.param.u64 	%rd3, [_Z30scatter_nonzero_indices_kernelIlEvPKT_PKjjPjj_param_3];
	ld.param.u32 	%r3, [_Z30scatter_nonzero_indices_kernelIlEvPKT_PKjjPjj_param_4];
	mov.u32 	%r5, %ctaid.x;
	mov.u32 	%r6, %ntid.x;
	mov.u32 	%r7, %tid.x;
	mad.lo.s32 	%r1, %r5, %r6, %r7;
	setp.ge.u32 	%p1, %r1, %r4;
	@%p1 bra 	$L__BB23_4;
	cvta.to.global.u64 	%rd4, %rd1;
	mul.wide.u32 	%rd5, %r1, 8;
	add.s64 	%rd6, %rd4, %rd5;
	ld.global.u64 	%rd7, [%rd6];
	setp.eq.s64 	%p2, %rd7, 0;
	@%p2 bra 	$L__BB23_4;
	cvta.to.global.u64 	%rd8, %rd2;
	mul.wide.u32 	%rd9, %r1, 4;
	add.s64 	%rd10, %rd8, %rd9;
	ld.global.u32 	%r2, [%rd10];
	setp.ge.u32 	%p3, %r2, %r3;
	@%p3 bra 	$L__BB23_4;
	cvta.to.global.u64 	%rd11, %rd3;
	mul.wide.u32 	%rd12, %r2, 4;
	add.s64 	%rd13, %rd11, %rd12;
	st.global.u32 	[%rd13], %r1;
$L__BB23_4:
	ret;

}
	// .globl	_Z19flag_nonzero_kernelIiEvPKT_jPj
.visible .entry _Z19flag_nonzero_kernelIiEvPKT_jPj(
	.param .u64 .ptr .align 1 _Z19flag_nonzero_kernelIiEvPKT_jPj_param_0,
	.param .u32 _Z19flag_nonzero_kernelIiEvPKT_jPj_param_1,
	.param .u64 .ptr .align 1 _Z19flag_nonzero_kernelIiEvPKT_jPj_param_2
)
{
	.reg .pred 	%p<3>;
	.reg .b32 	%r<8>;
	.reg .b64 	%rd<8>;

	ld.param.u64 	%rd1, [_Z19flag_nonzero_kernelIiEvPKT_jPj_param_0];
	ld.param.u32 	%r2, [_Z19flag_nonzero_kernelIiEvPKT_jPj_param_1];
	ld.param.u64 	%rd2, [_Z19flag_nonzero_kernelIiEvPKT_jPj_param_2];
	mov.u32 	%r3, %ctaid.x;
	mov.u32 	%r4, %ntid.x;
	mov.u32 	%r5, %tid.x;
	mad.lo.s32 	%r1, %r3, %r4, %r5;
	setp.ge.u32 	%p1, %r1, %r2;
	@%p1 bra 	$L__BB24_2;
	cvta.to.global.u64 	%rd3, %rd1;
	cvta.to.global.u64 	%rd4, %rd2;
	mul.wide.u32 	%rd5, %r1, 4;
	add.s64 	%rd6, %rd3, %rd5;
	ld.global.u32 	%r6, [%rd6];
	setp.ne.s32 	%p2, %r6, 0;
	selp.u32 	%r7, 1, 0, %p2;
	add.s64 	%rd7, %rd4, %rd5;
	st.global.u32 	[%rd7], %r7;
$L__BB24_2:
	ret;

}
	// .globl	_Z30scatter_nonzero_indices_kernelIiEvPKT_PKjjPjj
.visible .entry _Z30scatter_nonzero_indices_kernelIiEvPKT_PKjjPjj(
	.param .u64 .ptr .align 1 _Z30scatter_nonzero_indices_kernelIiEvPKT_PKjjPjj_param_0,
	.param .u64 .ptr .align 1 _Z30scatter_nonzero_indices_kernelIiEvPKT_PKjjPjj_param_1,
	.param .u32 _Z30scatter_nonzero_indices_kernelIiEvPKT_PKjjPjj_param_2,
	.param .u64 .ptr .align 1 _Z30scatter_nonzero_indices_kernelIiEvPKT_PKjjPjj_param_3,
	.param .u32 _Z30scatter_nonzero_indices_kernelIiEvPKT_PKjjPjj_param_4
)
{
	.reg .pred 	%p<4>;
	.reg .b32 	%r<9>;
	.reg .b64 	%rd<13>;

	ld.param.u64 	%rd1, [_Z30scatter_nonzero_indices_kernelIiEvPKT_PKjjPjj_param_0];
	ld.param.u64 	%rd2, [_Z30scatter_nonzero_indices_kernelIiEvPKT_PKjjPjj_param_1];
	ld.param.u32 	%r4, [_Z30scatter_nonzero_indices_kernelIiEvPKT_PKjjPjj_param_2];
	ld.param.u64 	%rd3, [_Z30scatter_nonzero_indices_kernelIiEvPKT_PKjjPjj_param_3];
	ld.param.u32 	%r3, [_Z30scatter_nonzero_indices_kernelIiEvPKT_PKjjPjj_param_4];
	mov.u32 	%r5, %ctaid.x;
	mov.u32 	%r6, %ntid.x;
	mov.u32 	%r7, %tid.x;
	mad.lo.s32 	%r1, %r5, %r6, %r7;
	setp.ge.u32 	%p1, %r1, %r4;
	@%p1 bra 	$L__BB25_4;
	cvta.to.global.u64 	%rd4, %rd1;
	mul.wide.u32 	%rd5, %r1, 4;
	add.s64 	%rd6, %rd4, %rd5;
	ld.global.u32 	%r8, [%rd6];
	setp.eq.s32 	%p2, %r8, 0;
	@%p2 bra 	$L__BB25_4;
	cvta.to.global.u64 	%rd7, %rd2;
	add.s64 	%rd9, %rd7, %rd5;
	ld.global.u32 	%r2, [%rd9];
	setp.ge.u32 	%p3, %r2, %r3;
	@%p3 bra 	$L__BB25_4;
	cvta.to.global.u64 	%rd10, %rd3;
	mul.wide.u32 	%rd11, %r2, 4;
	add.s64 	%rd12, %rd10, %rd11;
	st.global.u32 	[%rd12], %r1;
$L__BB25_4:
	ret;

}
	// .globl	_Z19flag_nonzero_kernelIsEvPKT_jPj
.visible .entry _Z19flag_nonzero_kernelIsEvPKT_jPj(
	.param .u64 .ptr .align 1 _Z19flag_nonzero_kernelIsEvPKT_jPj_param_0,
	.param .u32 _Z19flag_nonzero_kernelIsEvPKT_jPj_param_1,
	.param .u64 .ptr .align 1 _Z19flag_nonzero_kernelIsEvPKT_jPj_param_2
)
{
	.reg .pred 	%p<3>;
	.reg .b16 	%rs<2>;
	.reg .b32 	%r<7>;
	.reg .b64 	%rd<9>;

	ld.param.u64 	%rd1, [_Z19flag_nonzero_kernelIsEvPKT_jPj_param_0];
	ld.param.u32 	%r2, [_Z19flag_nonzero_kernelIsEvPKT_jPj_param_1];
	ld.param.u64 	%rd2, [_Z19flag_nonzero_kernelIsEvPKT_jPj_param_2];
	mov.u32 	%r3, %ctaid.x;
	mov.u32 	%r4, %ntid.x;
	mov.u32 	%r5, %tid.x;
	mad.lo.s32 	%r1, %r3, %r4, %r5;
	setp.ge.u32 	%p1, %r1, %r2;
	@%p1 bra 	$L__BB26_2;
	cvta.to.global.u64 	%rd3, %rd1;
	cvta.to.global.u64 	%rd4, %rd2;
	mul.wide.u32 	%rd5, %r1, 2;
	add.s64 	%rd6, %rd3, %rd5;
	ld.global.u16 	%rs1, [%rd6];
	setp.ne.s16 	%p2, %rs1, 0;
	selp.u32 	%r6, 1, 0, %p2;
	mul.wide.u32 	%rd7, %r1, 4;
	add.s64 	%rd8, %rd4, %rd7;
	st.global.u32 	[%rd8], %r6;
$L__BB26_2:
	ret;

}
	// .globl	_Z30scatter_nonzero_indices_kernelIsEvPKT_PKjjPjj
.visible .entry _Z30scatter_nonzero_indices_kernelIsEvPKT_PKjjPjj(
	.param .u64 .ptr .align 1 _Z30scatter_nonzero_indices_kernelIsEvPKT_PKjjPjj_param_0,
	.param .u64 .ptr .align 1 _Z30scatter_nonzero_indices_kernelIsEvPKT_PKjjPjj_param_1,
	.param .u32 _Z30scatter_nonzero_indices_kernelIsEvPKT_PKjjPjj_param_2,
	.param .u64 .ptr .align 1 _Z30scatter_nonzero_indices_kernelIsEvPKT_PKjjPjj_param_3,
	.param .u32 _Z30scatter_nonzero_indices_kernelIsEvPKT_PKjjPjj_param_4
)
{
	.reg .pred 	%p<4>;
	.reg .b16 	%rs<2>;
	.reg .b32 	%r<8>;
	.reg .b64 	%rd<13>;

	ld.param.u64 	%rd1, [_Z30scatter_nonzero_indices_kernelIsEvPKT_PKjjPjj_param_0];
	ld.param.u64 	%rd2, [_Z30scatter_nonzero_indices_kernelIsEvPKT_PKjjPjj_param_1];
	ld.param.u32 	%r4, [_Z30scatter_nonzero_indices_kernelIsEvPKT_PKjjPjj_param_2];
	ld.param.u64 	%rd3, [_Z30scatter_nonzero_indices_kernelIsEvPKT_PKjjPjj_param_3];
	ld.param.u32 	%r3, [_Z30scatter_nonzero_indices_kernelIsEvPKT_PKjjPjj_param_4];
	mov.u32 	%r5, %ctaid.x;
	mov.u32 	%r6, %ntid.x;
	mov.u32 	%r7, %tid.x;
	mad.lo.s32 	%r1, %r5, %r6, %r7;
	setp.ge.u32 	%p1, %r1, %r4;
	@%p1 bra 	$L__BB27_4;
	cvta.to.global.u64 	%rd4, %rd1;
	mul.wide.u32 	%rd5, %r1, 2;
	add.s64 	%rd6, %rd4, %rd5;
	ld.global.u16 	%rs1, [%rd6];
	setp.eq.s16 	%p2, %rs1, 0;
	@%p2 bra 	$L__BB27_4;
	cvta.to.global.u64 	%rd7, %rd2;
	mul.wide.u32 	%rd8, %r1, 4;
	add.s64 	%rd9, %rd7, %rd8;
	ld.global.u32 	%r2, [%rd9];
	setp.ge.u32 	%p3, %r2, %r3;
	@%p3 bra 	$L__BB27_4;
	cvta.to.global.u64 	%rd10, %rd3;
	mul.wide.u32 	%rd11, %r2, 4;
	add.s64 	%rd12, %rd10, %rd11;
	st.global.u32 	[%rd12], %r1;
$L__BB27_4:
	ret;

}
	// .globl	_Z19bitwise_and__kernelIhEvPKT_S2_PS0_j
.visible .entry _Z19bitwise_and__kernelIhEvPKT_S2_PS0_j(
	.param .u64 .ptr .align 1 _Z19bitwise_and__kernelIhEvPKT_S2_PS0_j_param_0,
	.param .u64 .ptr .align 1 _Z19bitwise_and__kernelIhEvPKT_S2_PS0_j_param_1,
	.param .u64 .ptr .align 1 _Z19bitwise_and__kernelIhEvPKT_S2_PS0_j_param_2,
	.param .u32 _Z19bitwise_and__kernelIhEvPKT_S2_PS0_j_param_3
)
{
	.reg .pred 	%p<2>;
	.reg .b16 	%rs<4>;
	.reg .b32 	%r<6>;
	.reg .b64 	%rd<11>;

	ld.param.u64 	%rd1, [_Z19bitwise_and__kernelIhEvPKT_S2_PS0_j_param_0];
	ld.param.u64 	%rd2, [_Z19bitwise_and__kernelIhEvPKT_S2_PS0_j_param_1];
	ld.param.u64 	%rd3, [_Z19bitwise_and__kernelIhEvPKT_S2_PS0_j_param_2];
	ld.param.u32 	%r2, [_Z19bitwise_and__kernelIhEvPKT_S2_PS0_j_param_3];
	mov.u32 	%r3, %ctaid.x;
	mov.u32 	%r4, %ntid.x;
	mov.u32 	%r5, %tid.x;
	mad.lo.s32 	%r1, %r3, %r4, %r5;
	setp.ge.u32 	%p1, %r1, %r2;
	@%p1 bra 	$L__BB28_2;
	cvta.to.global.u64 	%rd4, %rd1;
	cvta.to.global.u64 	%rd5, %rd2;
	cvta.to.global.u64 	%rd6, %rd3;
	cvt.s64.s32 	%rd7, %r1;
	add.s64 	%rd8, %rd4, %rd7;
	ld.global.u8 	%rs1, [%rd8];
	add.s64 	%rd9, %rd5, %rd7;
	ld.global.u8 	%rs2, [%rd9];
	and.b16  	%rs3, %rs2, %rs1;
	add.s64 	%rd10, %rd6, %rd7;
	st.global.u8 	[%rd10], %rs3;
$L__BB28_2:
	ret;

}
	// .globl	_Z18bitwise_or__kernelIhEvPKT_S2_PS0_j
.visible .entry _Z18bitwise_or__kernelIhEvPKT_S2_PS0_j(
	.param .u64 .ptr .align 1 _Z18bitwise_or__kernelIhEvPKT_S2_PS0_j_param_0,
	.param .u64 .ptr .align 1 _Z18bitwise_or__kernelIhEvPKT_S2_PS0_j_param_1,
	.param .u64 .ptr .align 1 _Z18bitwise_or__kernelIhEvPKT_S2_PS0_j_param_2,
	.param .u32 _Z18bitwise_or__kernelIhEvPKT_S2_PS0_j_param_3
)
{
	.reg .pred 	%p<2>;
	.reg .b16 	%rs<4>;
	.reg .b32 	%r<6>;
	.reg .b64 	%rd<11>;

	ld.param.u64 	%rd1, [_Z18bitwise_or__kernelIhEvPKT_S2_PS0_j_param_0];
	ld.param.u64 	%rd2, [_Z18bitwise_or__kernelIhEvPKT_S2_PS0_j_param_1];
	ld.param.u64 	%rd3, [_Z18bitwise_or__kernelIhEvPKT_S2_PS0_j_param_2];
	ld.param.u32 	%r2, [_Z18bitwise_or__kernelIhEvPKT_S2_PS0_j_param_3];
	mov.u32 	%r3, %ctaid.x;
	mov.u32 	%r4, %ntid.x;
	mov.u32 	%r5, %tid.x;
	mad.lo.s32 	%r1, %r3, %r4, %r5;
	setp.ge.u32 	%p1, %r1, %r2;
	@%p1 bra 	$L__BB29_2;
	cvta.to.global.u64 	%rd4, %rd1;
	cvta.to.global.u64 	%rd5, %rd2;
	cvta.to.global.u64 	%rd6, %rd3;
	cvt.s64.s32 	%rd7, %r1;
	add.s64 	%rd8, %rd4, %rd7;
	ld.global.u8 	%rs1, [%rd8];
	add.s64 	%rd9, %rd5, %rd7;
	ld.global.u8 	%rs2, [%rd9];
	or.b16  	%rs3, %rs2, %rs1;
	add.s64 	%rd10, %rd6, %rd7;
	st.global.u8 	[%rd10], %rs3;
$L__BB29_2:
	ret;

}
	// .globl	_Z19bitwise_xor__kernelIhEvPKT_S2_PS0_j
.visible .entry _Z19bitwise_xor__kernelIhEvPKT_S2_PS0_j(
	.param .u64 .ptr .align 1 _Z19bitwise_xor__kernelIhEvPKT_S2_PS0_j_param_0,
	.param .u64 .ptr .align 1 _Z19bitwise_xor__kernelIhEvPKT_S2_PS0_j_param_1,
	.param .u64 .ptr .align 1 _Z19bitwise_xor__kernelIhEvPKT_S2_PS0_j_param_2,
	.param .u32 _Z19bitwise_xor__kernelIhEvPKT_S2_PS0_j_param_3
)
{
	.reg .pred 	%p<2>;
	.reg .b16 	%rs<4>;
	.reg .b32 	%r<6>;
	.reg .b64 	%rd<11>;

	ld.param.u64 	%rd1, [_Z19bitwise_xor__kernelIhEvPKT_S2_PS0_j_param_0];
	ld.param.u64 	%rd2, [_Z19bitwise_xor__kernelIhEvPKT_S2_PS0_j_param_1];
	ld.param.u64 	%rd3, [_Z19bitwise_xor__kernelIhEvPKT_S2_PS0_j_param_2];
	ld.param.u32 	%r2, [_Z19bitwise_xor__kernelIhEvPKT_S2_PS0_j_param_3];
	mov.u32 	%r3, %ctaid.x;
	mov.u32 	%r4, %ntid.x;
	mov.u32 	%r5, %tid.x;
	mad.lo.s32 	%r1, %r3, %r4, %r5;
	setp.ge.u32 	%p1, %r1, %r2;
	@%p1 bra 	$L__BB30_2;
	cvta.to.global.u64 	%rd4, %rd1;
	cvta.to.global.u64 	%rd5, %rd2;
	cvta.to.global.u64 	%rd6, %rd3;
	cvt.s64.s32 	%rd7, %r1;
	add.s64 	%rd8, %rd4, %rd7;
	ld.global.u8 	%rs1, [%rd8];
	add.s64 	%rd9, %rd5, %rd7;
	ld.global.u8 	%rs2, [%rd9];
	xor.b16  	%rs3, %rs2, %rs1;
	add.s64 	%rd10, %rd6, %rd7;
	st.global.u8 	[%rd10], %rs3;
$L__BB30_2:
	ret;

}
	// .globl	_Z19bitwise_and__kernelIjEvPKT_S2_PS0_j
.visible .entry _Z19bitwise_and__kernelIjEvPKT_S2_PS0_j(
	.param .u64 .ptr .align 1 _Z19bitwise_and__kernelIjEvPKT_S2_PS0_j_param_0,
	.param .u64 .ptr .align 1 _Z19bitwise_and__kernelIjEvPKT_S2_PS0_j_param_1,
	.param .u64 .ptr .align 1 _Z19bitwise_and__kernelIjEvPKT_S2_PS0_j_param_2,
	.param .u32 _Z19bitwise_and__kernelIjEvPKT_S2_PS0_j_param_3
)
{
	.reg .pred 	%p<2>;
	.reg .b32 	%r<9>;
	.reg .b64 	%rd<11>;

	ld.param.u64 	%rd1, [_Z19bitwise_and__kernelIjEvPKT_S2_PS0_j_param_0];
	ld.param.u64 	%rd2, [_Z19bitwise_and__kernelIjEvPKT_S2_PS0_j_param_1];
	ld.param.u64 	%rd3, [_Z19bitwise_and__kernelIjEvPKT_S2_PS0_j_param_2];
	ld.param.u32 	%r2, [_Z19bitwise_and__kernelIjEvPKT_S2_PS0_j_param_3];
	mov.u32 	%r3, %ctaid.x;
	mov.u32 	%r4, %ntid.x;
	mov.u32 	%r5, %tid.x;
	mad.lo.s32 	%r1, %r3, %r4, %r5;
	setp.ge.u32 	%p1, %r1, %r2;
	@%p1 bra 	$L__BB31_2;
	cvta.to.global.u64 	%rd4, %rd1;
	cvta.to.global.u64 	%rd5, %rd2;
	cvta.to.global.u64 	%rd6, %rd3;
	mul.wide.s32 	%rd7, %r1, 4;
	add.s64 	%rd8, %rd4, %rd7;
	ld.global.u32 	%r6, [%rd8];
	add.s64 	%rd9, %rd5, %rd7;
	ld.global.u32 	%r7, [%rd9];
	and.b32  	%r8, %r7, %r6;
	add.s64 	%rd10, %rd6, %rd7;
	st.global.u32 	[%rd10], %r8;
$L__BB31_2:
	ret;

}
	// .globl	_Z18bitwise_or__kernelIjEvPKT_S2_PS0_j
.visible .entry _Z18bitwise_or__kernelIjEvPKT_S2_PS0_j(
	.param .u64 .ptr .align 1 _Z18bitwise_or__kernelIjEvPKT_S2_PS0_j_param_0,
	.param .u64 .ptr .align 1 _Z18bitwise_or__kernelIjEvPKT_S2_PS0_j_param_1,
	.param .u64 .ptr .align 1 _Z18bitwise_or__kernelIjEvPKT_S2_PS0_j_param_2,
	.param .u32 _Z18bitwise_or__kernelIjEvPKT_S2_PS0_j_param_3
)
{
	.reg .pred 	%p<2>;
	.reg .b32 	%r<9>;
	.reg .b64 	%rd<11>;

	ld.param.u64 	%rd1, [_Z18bitwise_or__kernelIjEvPKT_S2_PS0_j_param_0];
	ld.param.u64 	%rd2, [_Z18bitwise_or__kernelIjEvPKT_S2_PS0_j_param_1];
	ld.param.u64 	%rd3, [_Z18bitwise_or__kernelIjEvPKT_S2_PS0_j_param_2];
	ld.param.u32 	%r2, [_Z18bitwise_or__kernelIjEvPKT_S2_PS0_j_param_3];
	mov.u32 	%r3, %ctaid.x;
	mov.u32 	%r4, %ntid.x;
	mov.u32 	%r5, %tid.x;
	mad.lo.s32 	%r1, %r3, %r4, %r5;
	setp.ge.u32 	%p1, %r1, %r2;
	@%p1 bra 	$L__BB32_2;
	cvta.to.global.u64 	%rd4, %rd1;
	cvta.to.global.u64 	%rd5, %rd2;
	cvta.to.global.u64 	%rd6, %rd3;
	mul.wide.s32 	%rd7, %r1, 4;
	add.s64 	%rd8, %rd4, %rd7;
	ld.global.u32 	%r6, [%rd8];
	add.s64 	%rd9, %rd5, %rd7;
	ld.global.u32 	%r7, [%rd9];
	or.b32  	%r8, %r7, %r6;
	add.s64 	%rd10, %rd6, %rd7;
	st.global.u32 	[%rd10], %r8;
$L__BB32_2:
	ret;

}
	// .globl	_Z19bitwise_xor__kernelIjEvPKT_S2_PS0_j
.visible .entry _Z19bitwise_xor__kernelIjEvPKT_S2_PS0_j(
	.param .u64 .ptr .align 1 _Z19bitwise_xor__kernelIjEvPKT_S2_PS0_j_param_0,
	.param .u64 .ptr .align 1 _Z19bitwise_xor__kernelIjEvPKT_S2_PS0_j_param_1,
	.param .u64 .ptr .align 1 _Z19bitwise_xor__kernelIjEvPKT_S2_PS0_j_param_2,
	.param .u32 _Z19bitwise_xor__kernelIjEvPKT_S2_PS0_j_param_3
)
{
	.reg .pred 	%p<2>;
	.reg .b32 	%r<9>;
	.reg .b64 	%rd<11>;

	ld.param.u64 	%rd1, [_Z19bitwise_xor__kernelIjEvPKT_S2_PS0_j_param_0];
	ld.param.u64 	%rd2, [_Z19bitwise_xor__kernelIjEvPKT_S2_PS0_j_param_1];
	ld.param.u64 	%rd3, [_Z19bitwise_xor__kernelIjEvPKT_S2_PS0_j_param_2];
	ld.param.u32 	%r2, [_Z19bitwise_xor__kernelIjEvPKT_S2_PS0_j_param_3];
	mov.u32 	%r3, %ctaid.x;
	mov.u32 	%r4, %ntid.x;
	mov.u32 	%r5, %tid.x;
	mad.lo.s32 	%r1, %r3, %r4, %r5;
	setp.ge.u32 	%p1, %r1, %r2;
	@%p1 bra 	$L__BB33_2;
	cvta.to.global.u64 	%rd4, %rd1;
	cvta.to.global.u64 	%rd5, %rd2;
	cvta.to.global.u64 	%rd6, %rd3;
	mul.wide.s32 	%rd7, %r1, 4;
	add.s64 	%rd8, %rd4, %rd7;
	ld.global.u32 	%r6, [%rd8];
	add.s64 	%rd9, %rd5, %rd7;
	ld.global.u32 	%r7, [%rd9];
	xor.b32  	%r8, %r7, %r6;
	add.s64 	%rd10, %rd6, %rd7;
	st.global.u32 	[%rd10], %r8;
$L__BB33_2:
	ret;

}
	// .globl	_Z19bitwise_and__kernelIlEvPKT_S2_PS0_j
.visible .entry _Z19bitwise_and__kernelIlEvPKT_S2_PS0_j(
	.param .u64 .ptr .align 1 _Z19bitwise_and__kernelIlEvPKT_S2_PS0_j_param_0,
	.param .u64 .ptr .align 1 _Z19bitwise_and__kernelIlEvPKT_S2_PS0_j_param_1,
	.param .u64 .ptr .align 1 _Z19bitwise_and__kernelIlEvPKT_S2_PS0_j_param_2,
	.param .u32 _Z19bitwise_and__kernelIlEvPKT_S2_PS0_j_param_3
)
{
	.reg .pred 	%p<2>;
	.reg .b32 	%r<6>;
	.reg .b64 	%rd<14>;

	ld.param.u64 	%rd1, [_Z19bitwise_and__kernelIlEvPKT_S2_PS0_j_param_0];
	ld.param.u64 	%rd2, [_Z19bitwise_and__kernelIlEvPKT_S2_PS0_j_param_1];
	ld.param.u64 	%rd3, [_Z19bitwise_and__kernelIlEvPKT_S2_PS0_j_param_2];
	ld.param.u32 	%r2, [_Z19bitwise_and__kernelIlEvPKT_S2_PS0_j_param_3];
	mov.u32 	%r3, %ctaid.x;
	mov.u32 	%r4, %ntid.x;
	mov.u32 	%r5, %tid.x;
	mad.lo.s32 	%r1, %r3, %r4, %r5;
	setp.ge.u32 	%p1, %r1, %r2;
	@%p1 bra 	$L__BB34_2;
	cvta.to.global.u64 	%rd4, %rd1;
	cvta.to.global.u64 	%rd5, %rd2;
	cvta.to.global.u64 	%rd6, %rd3;
	mul.wide.s32 	%rd7, %r1, 8;
	add.s64 	%rd8, %rd4, %rd7;
	ld.global.u64 	%rd9, [%rd8];
	add.s64 	%rd10, %rd5, %rd7;
	ld.global.u64 	%rd11, [%rd10];
	and.b64  	%rd12, %rd11, %rd9;
	add.s64 	%rd13, %rd6, %rd7;
	st.global.u64 	[%rd13], %rd12;
$L__BB34_2:
	ret;

}
	// .globl	_Z18bitwise_or__kernelIlEvPKT_S2_PS0_j
.visible .entry _Z18bitwise_or__kernelIlEvPKT_S2_PS0_j(
	.param .u64 .ptr .align 1 _Z18bitwise_or__kernelIlEvPKT_S2_PS0_j_param_0,
	.param .u64 .ptr .align 1 _Z18bitwise_or__kernelIlEvPKT_S2_PS0_j_param_1,
	.param .u64 .ptr .align 1 _Z18bitwise_or__kernelIlEvPKT_S2_PS0_j_param_2,
	.param .u32 _Z18bitwise_or__kernelIlEvPKT_S2_PS0_j_param_3
)
{
	.reg .pred 	%p<2>;
	.reg .b32 	%r<6>;
	.reg .b64 	%rd<14>;

	ld.param.u64 	%rd1, [_Z18bitwise_or__kernelIlEvPKT_S2_PS0_j_param_0];
	ld.param.u64 	%rd2, [_Z18bitwise_or__kernelIlEvPKT_S2_PS0_j_param_1];
	ld.param.u64 	%rd3, [_Z18bitwise_or__kernelIlEvPKT_S2_PS0_j_param_2];
	ld.param.u32 	%r2, [_Z18bitwise_or__kernelIlEvPKT_S2_PS0_j_param_3];
	mov.u32 	%r3, %ctaid.x;
	mov.u32 	%r4, %ntid.x;
	mov.u32 	%r5, %tid.x;
	mad.lo.s32 	%r1, %r3, %r4, %r5;
	setp.ge.u32 	%p1, %r1, %r2;
	@%p1 bra 	$L__BB35_2;
	cvta.to.global.u64 	%rd4, %rd1;
	cvta.to.global.u64 	%rd5, %rd2;
	cvta.to.global.u64 	%rd6, %rd3;
	mul.wide.s32 	%rd7, %r1, 8;
	add.s64 	%rd8, %rd4, %rd7;
	ld.global.u64 	%rd9, [%rd8];
	add.s64 	%rd10, %rd5, %rd7;
	ld.global.u64 	%rd11, [%rd10];
	or.b64  	%rd12, %rd11, %rd9;
	add.s64 	%rd13, %rd6, %rd7;
	st.global.u64 	[%rd13], %rd12;
$L__BB35_2:
	ret;

}
	// .globl	_Z19bitwise_xor__kernelIlEvPKT_S2_PS0_j
.visible .entry _Z19bitwise_xor__kernelIlEvPKT_S2_PS0_j(
	.param .u64 .ptr .align 1 _Z19bitwise_xor__kernelIlEvPKT_S2_PS0_j_param_0,
	.param .u64 .ptr .align 1 _Z19bitwise_xor__kernelIlEvPKT_S2_PS0_j_param_1,
	.param .u64 .ptr .align 1 _Z19bitwise_xor__kernelIlEvPKT_S2_PS0_j_param_2,
	.param .u32 _Z19bitwise_xor__kernelIlEvPKT_S2_PS0_j_param_3
)
{
	.reg .pred 	%p<2>;
	.reg .b32 	%r<6>;
	.reg .b64 	%rd<14>;

	ld.param.u64 	%rd1, [_Z19bitwise_xor__kernelIlEvPKT_S2_PS0_j_param_0];
	ld.param.u64 	%rd2, [_Z19bitwise_xor__kernelIlEvPKT_S2_PS0_j_param_1];
	ld.param.u64 	%rd3, [_Z19bitwise_xor__kernelIlEvPKT_S2_PS0_j_param_2];
	ld.param.u32 	%r2, [_Z19bitwise_xor__kernelIlEvPKT_S2_PS0_j_param_3];
	mov.u32 	%r3, %ctaid.x;
	mov.u32 	%r4, %ntid.x;
	mov.u32 	%r5, %tid.x;
	mad.lo.s32 	%r1, %r3, %r4, %r5;
	setp.ge.u32 	%p1, %r1, %r2;
	@%p1 bra 	$L__BB36_2;
	cvta.to.global.u64 	%rd4, %rd1;
	cvta.to.global.u64 	%rd5, %rd2;
	cvta.to.global.u64 	%rd6, %rd3;
	mul.wide.s32 	%rd7, %r1, 8;
	add.s64 	%rd8, %rd4, %rd7;
	ld.global.u64 	%rd9, [%rd8];
	add.s64 	%rd10, %rd5, %rd7;
	ld.global.u64 	%rd11, [%rd10];
	xor.b64  	%rd12, %rd11, %rd9;
	add.s64 	%rd13, %rd6, %rd7;
	st.global.u64 	[%rd13], %rd12;
$L__BB36_2:
	ret;

}
	// .globl	_Z19bitwise_and__kernelIiEvPKT_S2_PS0_j
.visible .entry _Z19bitwise_and__kernelIiEvPKT_S2_PS0_j(
	.param .u64 .ptr .align 1 _Z19bitwise_and__kernelIiEvPKT_S2_PS0_j_param_0,
	.param .u64 .ptr .align 1 _Z19bitwise_and__kernelIiEvPKT_S2_PS0_j_param_1,
	.param .u64 .ptr .align 1 _Z19bitwise_and__kernelIiEvPKT_S2_PS0_j_param_2,
	.param .u32 _Z19bitwise_and__kernelIiEvPKT_S2_PS0_j_param_3
)
{
	.reg .pred 	%p<2>;
	.reg .b32 	%r<9>;
	.reg .b64 	%rd<11>;

	ld.param.u64 	%rd1, [_Z19bitwise_and__kernelIiEvPKT_S2_PS0_j_param_0];
	ld.param.u64 	%rd2, [_Z19bitwise_and__kernelIiEvPKT_S2_PS0_j_param_1];
	ld.param.u64 	%rd3, [_Z19bitwise_and__kernelIiEvPKT_S2_PS0_j_param_2];
	ld.param.u32 	%r2, [_Z19bitwise_and__kernelIiEvPKT_S2_PS0_j_param_3];
	mov.u32 	%r3, %ctaid.x;
	mov.u32 	%r4, %ntid.x;
	mov.u32 	%r5, %tid.x;
	mad.lo.s32 	%r1, %r3, %r4, %r5;
	setp.ge.u32 	%p1, %r1, %r2;
	@%p1 bra 	$L__BB37_2;
	cvta.to.global.u64 	%rd4, %rd1;
	cvta.to.global.u64 	%rd5, %rd2;
	cvta.to.global.u64 	%rd6, %rd3;
	mul.wide.s32 	%rd7, %r1, 4;
	add.s64 	%rd8, %rd4, %rd7;
	ld.global.u32 	%r6, [%rd8];
	add.s64 	%rd9, %rd5, %rd7;
	ld.global.u32 	%r7, [%rd9];
	and.b32  	%r8, %r7, %r6;
	add.s64 	%rd10, %rd6, %rd7;
	st.global.u32 	[%rd10], %r8;
$L__BB37_2:
	ret;

}
	// .globl	_Z18bitwise_or__kernelIiEvPKT_S2_PS0_j
.visible .entry _Z18bitwise_or__kernelIiEvPKT_S2_PS0_j(
	.param .u64 .ptr .align 1 _Z18bitwise_or__kernelIiEvPKT_S2_PS0_j_param_0,
	.param .u64 .ptr .align 1 _Z18bitwise_or__kernelIiEvPKT_S2_PS0_j_param_1,
	.param .u64 .ptr .align 1 _Z18bitwise_or__kernelIiEvPKT_S2_PS0_j_param_2,
	.param .u32 _Z18bitwise_or__kernelIiEvPKT_S2_PS0_j_param_3
)
{
	.reg .pred 	%p<2>;
	.reg .b32 	%r<9>;
	.reg .b64 	%rd<11>;

	ld.param.u64 	%rd1, [_Z18bitwise_or__kernelIiEvPKT_S2_PS0_j_param_0];
	ld.param.u64 	%rd2, [_Z18bitwise_or__kernelIiEvPKT_S2_PS0_j_param_1];
	ld.param.u64 	%rd3, [_Z18bitwise_or__kernelIiEvPKT_S2_PS0_j_param_2];
	ld.param.u32 	%r2, [_Z18bitwise_or__kernelIiEvPKT_S2_PS0_j_param_3];
	mov.u32 	%r3, %ctaid.x;
	mov.u32 	%r4, %ntid.x;
	mov.u32 	%r5, %tid.x;
	mad.lo.s32 	%r1, %r3, %r4, %r5;
	setp.ge.u32 	%p1, %r1, %r2;
	@%p1 bra 	$L__BB38_2;
	cvta.to.global.u64 	%rd4, %rd1;
	cvta.to.global.u64 	%rd5, %rd2;
	cvta.to.global.u64 	%rd6, %rd3;
	mul.wide.s32 	%rd7, %r1, 4;
	add.s64 	%rd8, %rd4, %rd7;
	ld.global.u32 	%r6, [%rd8];
	add.s64 	%rd9, %rd5, %rd7;
	ld.global.u32 	%r7, [%rd9];
	or.b32  	%r8, %r7, %r6;
	add.s64 	%rd10, %rd6, %rd7;
	st.global.u32 	[%rd10], %r8;
$L__BB38_2:
	ret;

}
	// .globl	_Z19bitwise_xor__kernelIiEvPKT_S2_PS0_j
.visible .entry _Z19bitwise_xor__kernelIiEvPKT_S2_PS0_j(
	.param .u64 .ptr .align 1 _Z19bitwise_xor__kernelIiEvPKT_S2_PS0_j_param_0,
	.param .u64 .ptr .align 1 _Z19bitwise_xor__kernelIiEvPKT_S2_PS0_j_param_1,
	.param .u64 .ptr .align 1 _Z19bitwise_xor__kernelIiEvPKT_S2_PS0_j_param_2,
	.param .u32 _Z19bitwise_xor__kernelIiEvPKT_S2_PS0_j_param_3
)
{
	.reg .pred 	%p<2>;
	.reg .b32 	%r<9>;
	.reg .b64 	%rd<11>;

	ld.param.u64 	%rd1, [_Z19bitwise_xor__kernelIiEvPKT_S2_PS0_j_param_0];
	ld.param.u64 	%rd2, [_Z19bitwise_xor__kernelIiEvPKT_S2_PS0_j_param_1];
	ld.param.u64 	%rd3, [_Z19bitwise_xor__kernelIiEvPKT_S2_PS0_j_param_2];
	ld.param.u32 	%r2, [_Z19bitwise_xor__kernelIiEvPKT_S2_PS0_j_param_3];
	mov.u32 	%r3, %ctaid.x;
	mov.u32 	%r4, %ntid.x;
	mov.u32 	%r5, %tid.x;
	mad.lo.s32 	%r1, %r3, %r4, %r5;
	setp.ge.u32 	%p1, %r1, %r2;
	@%p1 bra 	$L__BB39_2;
	cvta.to.global.u64 	%rd4, %rd1;
	cvta.to.global.u64 	%rd5, %rd2;
	cvta.to.global.u64 	%rd6, %rd3;
	mul.wide.s32 	%rd7, %r1, 4;
	add.s64 	%rd8, %rd4, %rd7;
	ld.global.u32 	%r6, [%rd8];
	add.s64 	%rd9, %rd5, %rd7;
	ld.global.u32 	%r7, [%rd9];
	xor.b32  	%r8, %r7, %r6;
	add.s64 	%rd10, %rd6, %rd7;
	st.global.u32 	[%rd10], %r8;
$L__BB39_2:
	ret;

}
	// .globl	_Z16leftshift_kernelIhEvPKT_PS0_ji
.visible .entry _Z16leftshift_kernelIhEvPKT_PS0_ji(
	.param .u64 .ptr .align 1 _Z16leftshift_kernelIhEvPKT_PS0_ji_param_0,
	.param .u64 .ptr .align 1 _Z16leftshift_kernelIhEvPKT_PS0_ji_param_1,
	.param .u32 _Z16leftshift_kernelIhEvPKT_PS0_ji_param_2,
	.param .u32 _Z16leftshift_kernelIhEvPKT_PS0_ji_param_3
)
{
	.reg .pred 	%p<2>;
	.reg .b32 	%r<9>;
	.reg .b64 	%rd<8>;

	ld.param.u64 	%rd1, [_Z16leftshift_kernelIhEvPKT_PS0_ji_param_0];
	ld.param.u64 	%rd2, [_Z16leftshift_kernelIhEvPKT_PS0_ji_param_1];
	ld.param.u32 	%r3, [_Z16leftshift_kernelIhEvPKT_PS0_ji_param_2];
	ld.param.u32 	%r2, [_Z16leftshift_kernelIhEvPKT_PS0_ji_param_3];
	mov.u32 	%r4, %ctaid.x;
	mov.u32 	%r5, %ntid.x;
	mov.u32 	%r6, %tid.x;
	mad.lo.s32 	%r1, %r4, %r5, %r6;
	setp.ge.u32 	%p1, %r1, %r3;
	@%p1 bra 	$L__BB40_2;
	cvta.to.global.u64 	%rd3, %rd1;
	cvta.to.global.u64 	%rd4, %rd2;
	cvt.s64.s32 	%rd5, %r1;
	add.s64 	%rd6, %rd3, %rd5;
	ld.global.u8 	%r7, [%rd6];
	shl.b32 	%r8, %r7, %r2;
	add.s64 	%rd7, %rd4, %rd5;
	st.global.u8 	[%rd7], %r8;
$L__BB40_2:
	ret;

}
	// .globl	_Z16leftshift_kernelIiEvPKT_PS0_ji
.visible .entry _Z16leftshift_kernelIiEvPKT_PS0_ji(
	.param .u64 .ptr .align 1 _Z16leftshift_kernelIiEvPKT_PS0_ji_param_0,
	.param .u64 .ptr .align 1 _Z16leftshift_kernelIiEvPKT_PS0_ji_param_1,
	.param .u32 _Z16leftshift_kernelIiEvPKT_PS0_ji_param_2,
	.param .u32 _Z16leftshift_kernelIiEvPKT_PS0_ji_param_3
)
{
	.reg .pred 	%p<2>;
	.reg .b32 	%r<9>;
	.reg .b64 	%rd<8>;

	ld.param.u64 	%rd1, [_Z16leftshift_kernelIiEvPKT_PS0_ji_param_0];
	ld.param.u64 	%rd2, [_Z16leftshift_kernelIiEvPKT_PS0_ji_param_1];
	ld.param.u32 	%r3, [_Z16leftshift_kernelIiEvPKT_PS0_ji_param_2];
	ld.param.u32 	%r2, [_Z16leftshift_kernelIiEvPKT_PS0_ji_param_3];
	mov.u32 	%r4, %ctaid.x;
	mov.u32 	%r5, %ntid.x;
	mov.u32 	%r6, %tid.x;
	mad.lo.s32 	%r1, %r4, %r5, %r6;
	setp.ge.u32 	%p1, %r1, %r3;
	@%p1 bra 	$L__BB41_2;
	cvta.to.global.u64 	%rd3, %rd1;
	cvta.to.global.u64 	%rd4, %rd2;
	mul.wide.s32 	%rd5, %r1, 4;
	add.s64 	%rd6, %rd3, %rd5;
	ld.global.u32 	%r7, [%rd6];
	shl.b32 	%r8, %r7, %r2;
	add.s64 	%rd7, %rd4, %rd5;
	st.global.u32 	[%rd7], %r8;
$L__BB41_2:
	ret;

}
	// .globl	_Z16leftshift_kernelIjEvPKT_PS0_ji
.visible .entry _Z16leftshift_kernelIjEvPKT_PS0_ji(
	.param .u64 .ptr .align 1 _Z16leftshift_kernelIjEvPKT_PS0_ji_param_0,
	.param .u64 .ptr .align 1 _Z16leftshift_kernelIjEvPKT_PS0_ji_param_1,
	.param .u32 _Z16leftshift_kernelIjEvPKT_PS0_ji_param_2,
	.param .u32 _Z16leftshift_kernelIjEvPKT_PS0_ji_param_3
)
{
	.reg .pred 	%p<2>;
	.reg .b32 	%r<9>;
	.reg .b64 	%rd<8>;

	ld.param.u64 	%rd1, [_Z16leftshift_kernelIjEvPKT_PS0_ji_param_0];
	ld.param.u64 	%rd2, [_Z16leftshift_kernelIjEvPKT_PS0_ji_param_1];
	ld.param.u32 	%r3, [_Z16leftshift_kernelIjEvPKT_PS0_ji_param_2];
	ld.param.u32 	%r2, [_Z16leftshift_kernelIjEvPKT_PS0_ji_param_3];
	mov.u32 	%r4, %ctaid.x;
	mov.u32 	%r5, %ntid.x;
	mov.u32 	%r6, %tid.x;
	mad.lo.s32 	%r1, %r4, %r5, %r6;
	setp.ge.u32 	%p1, %r1, %r3;
	@%p1 bra 	$L__BB42_2;
	cvta.to.global.u64 	%rd3, %rd1;
	cvta.to.global.u64 	%rd4, %rd2;
	mul.wide.s32 	%rd5, %r1, 4;
	add.s64 	%rd6, %rd3, %rd5;
	ld.global.u32 	%r7, [%rd6];
	shl.b32 	%r8, %r7, %r2;
	add.s64 	%rd7, %rd4, %rd5;
	st.global.u32 	[%rd7], %r8;
$L__BB42_2:
	ret;

}
	// .globl	_Z16leftshift_kernelIlEvPKT_PS0_ji
.visible .entry _Z16leftshift_kernelIlEvPKT_PS0_ji(
	.param .u64 .ptr .align 1 _Z16leftshift_kernelIlEvPKT_PS0_ji_param_0,
	.param .u64 .ptr .align 1 _Z16leftshift_kernelIlEvPKT_PS0_ji_param_1,
	.param .u32 _Z16leftshift_kernelIlEvPKT_PS0_ji_param_2,
	.param .u32 _Z16leftshift_kernelIlEvPKT_PS0_ji_param_3
)
{
	.reg .pred 	%p<2>;
	.reg .b32 	%r<7>;
	.reg .b64 	%rd<10>;

	ld.param.u64 	%rd1, [_Z16leftshift_kernelIlEvPKT_PS0_ji_param_0];
	ld.param.u64 	%rd2, [_Z16leftshift_kernelIlEvPKT_PS0_ji_param_1];
	ld.param.u32 	%r3, [_Z16leftshift_kernelIlEvPKT_PS0_ji_param_2];
	ld.param.u32 	%r2, [_Z16leftshift_kernelIlEvPKT_PS0_ji_param_3];
	mov.u32 	%r4, %ctaid.x;
	mov.u32 	%r5, %ntid.x;
	mov.u32 	%r6, %tid.x;
	mad.lo.s32 	%r1, %r4, %r5, %r6;
	setp.ge.u32 	%p1, %r1, %r3;
	@%p1 bra 	$L__BB43_2;
	cvta.to.global.u64 	%rd3, %rd1;
	cvta.to.global.u64 	%rd4, %rd2;
	mul.wide.s32 	%rd5, %r1, 8;
	add.s64 	%rd6, %rd3, %rd5;
	ld.global.u64 	%rd7, [%rd6];
	shl.b64 	%rd8, %rd7, %r2;
	add.s64 	%rd9, %rd4, %rd5;
	st.global.u64 	[%rd9], %rd8;
$L__BB43_2:
	ret;

}
	// .globl	_ZN3cub18CUB_300001_SM_10006detail11EmptyKernelIvEEvv
.visible .entry _ZN3cub18CUB_300001_SM_10006detail11EmptyKernelIvEEvv()
{


	ret;

}
	// .globl	_ZN3cub18CUB_300001_SM_10006detail4scan20DeviceScanInitKernelINS0_13ScanTileStateIjLb1EEEEEvT_i
.visible .entry _ZN3cub18CUB_300001_SM_10006detail4scan20DeviceScanInitKernelINS0_13ScanTileStateIjLb1EEEEEvT_i(
	.param .align 8 .b8 _ZN3cub18CUB_300001_SM_10006detail4scan20DeviceScanInitKernelINS0_13ScanTileStateIjLb1EEEEEvT_i_param_0[8],
	.param .u32 _ZN3cub18CUB_300001_SM_10006detail4scan20DeviceScanInitKernelINS0_13ScanTileStateIjLb1EEEEEvT_i_param_1
)
{
	.reg .pred 	%p<5>;
	.reg .b32 	%r<10>;
	.reg .b64 	%rd<7>;

	ld.param.u64 	%rd2, [_ZN3cub18CUB_300001_SM_10006detail4scan20DeviceScanInitKernelINS0_13ScanTileStateIjLb1EEEEEvT_i_param_0];
	ld.param.u32 	%r4, [_ZN3cub18CUB_300001_SM_10006detail4scan20DeviceScanInitKernelINS0_13ScanTileStateIjLb1EEEEEvT_i_param_1];
	cvta.to.global.u64 	%rd1, %rd2;
	mov.u32 	%r1, %ctaid.x;
	mov.u32 	%r5, %ntid.x;
	mov.u32 	%r2, %tid.x;
	mad.lo.s32 	%r3, %r1, %r5, %r2;
	setp.ge.s32 	%p1, %r3, %r4;
	@%p1 bra 	$L__BB45_2;
	mul.wide.s32 	%rd3, %r3, 8;
	add.s64 	%rd4, %rd1, %rd3;
	mov.b32 	%r6, 0;
	mov.b32 	%r7, 99;
	st.global.v2.u32 	[%rd4+256], {%r7, %r6};
$L__BB45_2:
	setp.ne.s32 	%p2, %r1, 0;
	setp.gt.u32 	%p3, %r2, 31;
	or.pred  	%p4, %p2, %p3;
	@%p4 bra 	$L__BB45_4;
	mul.wide.u32 	%rd5, %r2, 8;
	add.s64 	%rd6, %rd1, %rd5;
	mov.b32 	%r9, 0;
	st.global.v2.u32 	[%rd6], {%r9, %r9};
$L__BB45_4:
	ret;

}
	// .globl	_ZN3cub18CUB_300001_SM_10006detail4scan16DeviceScanKernelINS2_10policy_hubIjjjjN4cuda3std3__44plusIvEEE10Policy1000EPjSC_NS0_13ScanTileStateIjLb1EEES9_NS1_10InputValueIjSC_EEjjLb0EjEEvT0_T1_T2_iT3_T4_T5_
.visible .entry _ZN3cub18CUB_300001_SM_10006detail4scan16DeviceScanKernelINS2_10policy_hubIjjjjN4cuda3std3__44plusIvEEE10Policy1000EPjSC_NS0_13ScanTileStateIjLb1EEES9_NS1_10InputValueIjSC_EEjjLb0EjEEvT0_T1_T2_iT3_T4_T5_(
	.param .u64 .ptr .align 1 _ZN3cub18CUB_300001_SM_10006detail4scan16DeviceScanKernelINS2_10policy_hubIjjjjN4cuda3std3__44plusIvEEE10Policy1000EPjSC_NS0_13ScanTileStateIjLb1EEES9_NS1_10InputValueIjSC_EEjjLb0EjEEvT0_T1_T2_iT3_T4_T5__param_0,
	.param .u64 .ptr .align 1 _ZN3cub18CUB_300001_SM_10006detail4scan16DeviceScanKernelINS2_10policy_hubIjjjjN4cuda3std3__44plusIvEEE10Policy1000EPjSC_NS0_13ScanTileStateIjLb1EEES9_NS1_10InputValueIjSC_EEjjLb0EjEEvT0_T1_T2_iT3_T4_T5__param_1,
	.param .align 8 .b8 _ZN3cub18CUB_300001_SM_10006detail4scan16DeviceScanKernelINS2_10policy_hubIjjjjN4cuda3std3__44plusIvEEE10Policy1000EPjSC_NS0_13ScanTileStateIjLb1EEES9_NS1_10InputValueIjSC_EEjjLb0EjEEvT0_T1_T2_iT3_T4_T5__param_2[8],
	.param .u32 _ZN3cub18CUB_300001_SM_10006detail4scan16DeviceScanKernelINS2_10policy_hubIjjjjN4cuda3std3__44plusIvEEE10Policy1000EPjSC_NS0_13ScanTileStateIjLb1EEES9_NS1_10InputValueIjSC_EEjjLb0EjEEvT0_T1_T2_iT3_T4_T5__param_3,
	.param .align 1 .b8 _ZN3cub18CUB_300001_SM_10006detail4scan16DeviceScanKernelINS2_10policy_hubIjjjjN4cuda3std3__44plusIvEEE10Policy1000EPjSC_NS0_13ScanTileStateIjLb1EEES9_NS1_10InputValueIjSC_EEjjLb0EjEEvT0_T1_T2_iT3_T4_T5__param_4[1],
	.param .align 8 .b8 _ZN3cub18CUB_300001_SM_10006detail4scan16DeviceScanKernelINS2_10policy_hubIjjjjN4cuda3std3__44plusIvEEE10Policy1000EPjSC_NS0_13ScanTileStateIjLb1EEES9_NS1_10InputValueIjSC_EEjjLb0EjEEvT0_T1_T2_iT3_T4_T5__param_5[16],
	.param .u32 _ZN3cub18CUB_300001_SM_10006detail4scan16DeviceScanKernelINS2_10policy_hubIjjjjN4cuda3std3__44plusIvEEE10Policy1000EPjSC_NS0_13ScanTileStateIjLb1EEES9_NS1_10InputValueIjSC_EEjjLb0EjEEvT0_T1_T2_iT3_T4_T5__param_6
)
.maxntid 384
{
	.reg .pred 	%p<160>;
	.reg .b16 	%rs<3>;
	.reg .b32 	%r<1038>;
	.reg .b64 	%rd<61>;
	// demoted variable
	.shared .align 16 .b8 _ZZN3cub18CUB_300001_SM_10006detail4scan16DeviceScanKernelINS2_10policy_hubIjjjjN4cuda3std3__44plusIvEEE10Policy1000EPjSC_NS0_13ScanTileStateIjLb1EEES9_NS1_10InputValueIjSC_EEjjLb0EjEEvT0_T1_T2_iT3_T4_T5_E12temp_storage[33808];
	ld.param.u32 	%r241, [_ZN3cub18CUB_300001_SM_10006detail4scan16DeviceScanKernelINS2_10policy_hubIjjjjN4cuda3std3__44plusIvEEE10Policy1000EPjSC_NS0_13ScanTileStateIjLb1EEES9_NS1_10InputValueIjSC_EEjjLb0EjEEvT0_T1_T2_iT3_T4_T5__param_5];
	bfe.u32 	%r242, %r241, 0, 8;
	cvt.u16.u32 	%rs1, %r242;
	and.b16  	%rs2, %rs1, 255;
	ld.param.u64 	%rd14, [_ZN3cub18CUB_300001_SM_10006detail4scan16DeviceScanKernelINS2_10policy_hubIjjjjN4cuda3std3__44plusIvEEE10Policy1000EPjSC_NS0_13ScanTileStateIjLb1EEES9_NS1_10InputValueIjSC_EEjjLb0EjEEvT0_T1_T2_iT3_T4_T5__param_2];
	ld.param.u64 	%rd2, [_ZN3cub18CUB_300001_SM_10006detail4scan16DeviceScanKernelINS2_10policy_hubIjjjjN4cuda3std3__44plusIvEEE10Policy1000EPjSC_NS0_13ScanTileStateIjLb1EEES9_NS1_10InputValueIjSC_EEjjLb0EjEEvT0_T1_T2_iT3_T4_T5__param_5+8];
	ld.param.u64 	%rd15, [_ZN3cub18CUB_300001_SM_10006detail4scan16DeviceScanKernelINS2_10policy_hubIjjjjN4cuda3std3__44plusIvEEE10Policy1000EPjSC_NS0_13ScanTileStateIjLb1EEES9_NS1_10InputValueIjSC_EEjjLb0EjEEvT0_T1_T2_iT3_T4_T5__param_0];
	ld.param.u32 	%r240, [_ZN3cub18CUB_300001_SM_10006detail4scan16DeviceScanKernelINS2_10policy_hubIjjjjN4cuda3std3__44plusIvEEE10Policy1000EPjSC_NS0_13ScanTileStateIjLb1EEES9_NS1_10InputValueIjSC_EEjjLb0EjEEvT0_T1_T2_iT3_T4_T5__param_6];
	cvta.to.global.u64 	%rd1, %rd15;
	setp.eq.s16 	%p1, %rs2, 0;
	@%p1 bra 	$L__BB46_2;
	cvta.to.global.u64 	%rd16, %rd2;
	ld.global.u32 	%r985, [%rd16];
	bra.uni 	$L__BB46_3;
$L__BB46_2:
	cvt.u32.u64 	%r985, %rd2;
$L__BB46_3:
	ld.param.u32 	%r983, [_ZN3cub18CUB_300001_SM_10006detail4scan16DeviceScanKernelINS2_10policy_hubIjjjjN4cuda3std3__44plusIvEEE10Policy1000EPjSC_NS0_13ScanTileStateIjLb1EEES9_NS1_10InputValueIjSC_EEjjLb0EjEEvT0_T1_T2_iT3_T4_T5__param_3];
	mov.u32 	%r243, %ctaid.x;
	add.s32 	%r986, %r983, %r243;
	mul.lo.s32 	%r5, %r986, 8448;
	sub.s32 	%r6, %r240, %r5;
	setp.lt.u32 	%p2, %r6, 8449;
	@%p2 bra 	$L__BB46_29;
	cvt.u64.u32 	%rd40, %r5;
	mov.u32 	%r7, %tid.x;
	and.b32  	%r628, %r7, 31;
	and.b32  	%r629, %r7, 992;
	mul.lo.s32 	%r630, %r629, 22;
	or.b32  	%r631, %r630, %r628;
	cvt.u64.u32 	%rd41, %r631;
	add.s64 	%rd4, %rd41, %rd40;
	shl.b64 	%rd42, %rd4, 2;
	add.s64 	%rd43, %rd1, %rd42;
	ld.global.u32 	%r632, [%rd43];
	ld.global.u32 	%r633, [%rd43+128];
	ld.global.u32 	%r634, [%rd43+256];
	ld.global.u32 	%r635, [%rd43+384];
	ld.global.u32 	%r636, [%rd43+512];
	ld.global.u32 	%r637, [%rd43+640];
	ld.global.u32 	%r638, [%rd43+768];
	ld.global.u32 	%r639, [%rd43+896];
	ld.global.u32 	%r640, [%rd43+1024];
	ld.global.u32 	%r641, [%rd43+1152];
	ld.global.u32 	%r642, [%rd43+1280];
	ld.global.u32 	%r643, [%rd43+1408];
	ld.global.u32 	%r644, [%rd43+1536];
	ld.global.u32 	%r645, [%rd43+1664];
	ld.global.u32 	%r646, [%rd43+1792];
	ld.global.u32 	%r647, [%rd43+1920];
	ld.global.u32 	%r648, [%rd43+2048];
	ld.global.u32 	%r649, [%rd43+2176];
	ld.global.u32 	%r650, [%rd43+2304];
	ld.global.u32 	%r651, [%rd43+2432];
	ld.global.u32 	%r652, [%rd43+2560];
	ld.global.u32 	%r653, [%rd43+2688];
	// begin inline asm
	mov.u32 %r627, %laneid;
	// end inline asm
	shr.u32 	%r9, %r7, 5;
	mad.lo.s32 	%r654, %r9, 704, %r627;
	shl.b32 	%r655, %r654, 2;
	mov.u32 	%r656, _ZZN3cub18CUB_300001_SM_10006detail4scan16DeviceScanKernelINS2_10policy_hubIjjjjN4cuda3std3__44plusIvEEE10Policy1000EPjSC_NS0_13ScanTileStateIjLb1EEES9_NS1_10InputValueIjSC_EEjjLb0EjEEvT0_T1_T2_iT3_T4_T5_E12temp_storage;
	add.s32 	%r10, %r656, %r655;
	st.shared.u32 	[%r10], %r632;
	st.shared.u32 	[%r10+128], %r633;
	st.shared.u32 	[%r10+256], %r634;
	st.shared.u32 	[%r10+384], %r635;
	st.shared.u32 	[%r10+512], %r636;
	st.shared.u32 	[%r10+640], %r637;
	st.shared.u32 	[%r10+768], %r638;
	st.shared.u32 	[%r10+896], %r639;
	st.shared.u32 	[%r10+1024], %r640;
	st.shared.u32 	[%r10+1152], %r641;
	st.shared.u32 	[%r10+1280], %r642;
	st.shared.u32 	[%r10+1408], %r643;
	st.shared.u32 	[%r10+1536], %r644;
	st.shared.u32 	[%r10+1664], %r645;
	st.shared.u32 	[%r10+1792], %r646;
	st.shared.u32 	[%r10+1920], %r647;
	st.shared.u32 	[%r10+2048], %r648;
	st.shared.u32 	[%r10+2176], %r649;
	st.shared.u32 	[%r10+2304], %r650;
	st.shared.u32 	[%r10+2432], %r651;
	st.shared.u32 	[%r10+2560], %r652;
	st.shared.u32 	[%r10+2688], %r653;
	bar.warp.sync 	-1;
	mad.lo.s32 	%r11, %r627, 84, %r10;
	ld.shared.v2.u32 	{%r12, %r13}, [%r11];
	ld.shared.v2.u32 	{%r14, %r15}, [%r11+8];
	ld.shared.v2.u32 	{%r16, %r17}, [%r11+16];
	ld.shared.v2.u32 	{%r18, %r19}, [%r11+24];
	ld.shared.v2.u32 	{%r20, %r21}, [%r11+32];
	ld.shared.v2.u32 	{%r22, %r23}, [%r11+40];
	ld.shared.v2.u32 	{%r24, %r25}, [%r11+48];
	ld.shared.v2.u32 	{%r26, %r27}, [%r11+56];
	ld.shared.v2.u32 	{%r28, %r29}, [%r11+64];
	ld.shared.v2.u32 	{%r30, %r31}, [%r11+72];
	ld.shared.v2.u32 	{%r32, %r33}, [%r11+80];
	bar.sync 	0;
	setp.ne.s32 	%p104, %r986, 0;
	@%p104 bra 	$L__BB46_9;
	add.s32 	%r878, %r13, %r12;
	add.s32 	%r879, %r14, %r878;
	add.s32 	%r880, %r15, %r879;
	add.s32 	%r881, %r16, %r880;
	add.s32 	%r882, %r17, %r881;
	add.s32 	%r883, %r18, %r882;
	add.s32 	%r884, %r19, %r883;
	add.s32 	%r885, %r20, %r884;
	add.s32 	%r886, %r21, %r885;
	add.s32 	%r887, %r22, %r886;
	add.s32 	%r888, %r23, %r887;
	add.s32 	%r889, %r24, %r888;
	add.s32 	%r890, %r25, %r889;
	add.s32 	%r891, %r26, %r890;
	add.s32 	%r892, %r27, %r891;
	add.s32 	%r893, %r28, %r892;
	add.s32 	%r894, %r29, %r893;
	add.s32 	%r895, %r30, %r894;
	add.s32 	%r896, %r31, %r895;
	add.s32 	%r897, %r32, %r896;
	add.s32 	%r852, %r33, %r897;
	mov.b32 	%r850, 1;
	mov.b32 	%r875, 0;
	mov.b32 	%r877, -1;
	// begin inline asm
	{  .reg .u32 r0;  .reg .pred p;  shfl.sync.up.b32 r0|p, %r852, %r850, %r875, %r877;  @p add.u32 r0, r0, %r852;  mov.u32 %r848, r0;}
	// end inline asm
	mov.b32 	%r856, 2;
	// begin inline asm
	{  .reg .u32 r0;  .reg .pred p;  shfl.sync.up.b32 r0|p, %r848, %r856, %r875, %r877;  @p add.u32 r0, r0, %r848;  mov.u32 %r854, r0;}
	// end inline asm
	mov.b32 	%r862, 4;
	// begin inline asm
	{  .reg .u32 r0;  .reg .pred p;  shfl.sync.up.b32 r0|p, %r854, %r862, %r875, %r877;  @p add.u32 r0, r0, %r854;  mov.u32 %r860, r0;}
	// end inline asm
	mov.b32 	%r868, 8;
	// begin inline asm
	{  .reg .u32 r0;  .reg .pred p;  shfl.sync.up.b32 r0|p, %r860, %r868, %r875, %r877;  @p add.u32 r0, r0, %r860;  mov.u32 %r866, r0;}
	// end inline asm
	mov.b32 	%r874, 16;
	// begin inline asm
	{  .reg .u32 r0;  .reg .pred p;  shfl.sync.up.b32 r0|p, %r866, %r874, %r875, %r877;  @p add.u32 r0, r0, %r866;  mov.u32 %r872, r0;}
	// end inline asm
	setp.ne.s32 	%p146, %r627, 31;
	@%p146 bra 	$L__BB46_7;
	shl.b32 	%r898, %r9, 2;
	add.s32 	%r900, %r656, %r898;
	st.shared.u32 	[%r900+16], %r872;
$L__BB46_7:
	bar.sync 	0;
	ld.shared.v4.u32 	{%r901, %r902, %r903, %r904}, [_ZZN3cub18CUB_300001_SM_10006detail4scan16DeviceScanKernelINS2_10policy_hubIjjjjN4cuda3std3__44plusIvEEE10Policy1000EPjSC_NS0_13ScanTileStateIjLb1EEES9_NS1_10InputValueIjSC_EEjjLb0EjEEvT0_T1_T2_iT3_T4_T5_E12temp_storage+16];
	add.s32 	%r905, %r902, %r901;
	setp.eq.s32 	%p147, %r9, 2;
	selp.b32 	%r906, %r905, %r901, %p147;
	add.s32 	%r907, %r905, %r903;
	setp.eq.s32 	%p148, %r9, 3;
	selp.b32 	%r908, %r907, %r906, %p148;
	add.s32 	%r909, %r907, %r904;
	setp.eq.s32 	%p149, %r9, 4;
	selp.b32 	%r910, %r909, %r908, %p149;
	ld.shared.v4.u32 	{%r911, %r912, %r913, %r914}, [_ZZN3cub18CUB_300001_SM_10006detail4scan16DeviceScanKernelINS2_10policy_hubIjjjjN4cuda3std3__44plusIvEEE10Policy1000EPjSC_NS0_13ScanTileStateIjLb1EEES9_NS1_10InputValueIjSC_EEjjLb0EjEEvT0_T1_T2_iT3_T4_T5_E12temp_storage+32];
	add.s32 	%r915, %r909, %r911;
	setp.eq.s32 	%p150, %r9, 5;
	selp.b32 	%r916, %r915, %r910, %p150;
	add.s32 	%r917, %r915, %r912;
	setp.eq.s32 	%p151, %r9, 6;
	selp.b32 	%r918, %r917, %r916, %p151;
	add.s32 	%r919, %r917, %r913;
	setp.eq.s32 	%p152, %r9, 7;
	selp.b32 	%r920, %r919, %r918, %p152;
	add.s32 	%r921, %r919, %r914;
	setp.eq.s32 	%p153, %r9, 8;
	selp.b32 	%r922, %r921, %r920, %p153;
	ld.shared.v4.u32 	{%r923, %r924, %r925, %r926}, [_ZZN3cub18CUB_300001_SM_10006detail4scan16DeviceScanKernelINS2_10policy_hubIjjjjN4cuda3std3__44plusIvEEE10Policy1000EPjSC_NS0_13ScanTileStateIjLb1EEES9_NS1_10InputValueIjSC_EEjjLb0EjEEvT0_T1_T2_iT3_T4_T5_E12temp_storage+48];
	add.s32 	%r927, %r921, %r923;
	setp.eq.s32 	%p154, %r9, 9;
	selp.b32 	%r928, %r927, %r922, %p154;
	add.s32 	%r929, %r927, %r924;
	setp.eq.s32 	%p155, %r9, 10;
	selp.b32 	%r930, %r929, %r928, %p155;
	add.s32 	%r931, %r929, %r925;
	setp.eq.s32 	%p156, %r9, 11;
	selp.b32 	%r932, %r931, %r930, %p156;
	setp.lt.u32 	%p157, %r7, 32;
	selp.b32 	%r933, 0, %r932, %p157;
	setp.eq.s32 	%p158, %r627, 0;
	sub.s32 	%r934, %r872, %r852;
	selp.b32 	%r935, 0, %r934, %p158;
	add.s32 	%r936, %r935, %r985;
	add.s32 	%r1000, %r936, %r933;
	add.s32 	%r937, %r926, %r985;
	add.s32 	%r37, %r937, %r931;
	setp.ne.s32 	%p159, %r7, 0;
	@%p159 bra 	$L__BB46_28;
	add.s64 	%rd55, %rd14, 256;
	mov.b32 	%r938, 101;
	// begin inline asm
	st.relaxed.gpu.v2.u32 [%rd55], {%r938, %r37};
	// end inline asm
	bra.uni 	$L__BB46_28;
$L__BB46_9:
	add.s32 	%r687, %r13, %r12;
	add.s32 	%r688, %r14, %r687;
	add.s32 	%r689, %r15, %r688;
	add.s32 	%r690, %r16, %r689;
	add.s32 	%r691, %r17, %r690;
	add.s32 	%r692, %r18, %r691;
	add.s32 	%r693, %r19, %r692;
	add.s32 	%r694, %r20, %r693;
	add.s32 	%r695, %r21, %r694;
	add.s32 	%r696, %r22, %r695;
	add.s32 	%r697, %r23, %r696;
	add.s32 	%r698, %r24, %r697;
	add.s32 	%r699, %r25, %r698;
	add.s32 	%r700, %r26, %r699;
	add.s32 	%r701, %r27, %r700;
	add.s32 	%r702, %r28, %r701;
	add.s32 	%r703, %r29, %r702;
	add.s32 	%r704, %r30, %r703;
	add.s32 	%r705, %r31, %r704;
	add.s32 	%r706, %r32, %r705;
	add.s32 	%r661, %r33, %r706;
	mov.b32 	%r659, 1;
	mov.b32 	%r684, 0;
	mov.b32 	%r686, -1;
	// begin inline asm
	{  .reg .u32 r0;  .reg .pred p;  shfl.sync.up.b32 r0|p, %r661, %r659, %r684, %r686;  @p add.u32 r0, r0, %r661;  mov.u32 %r657, r0;}
	// end inline asm
	mov.b32 	%r665, 2;
	// begin inline asm
	{  .reg .u32 r0;  .reg .pred p;  shfl.sync.up.b32 r0|p, %r657, %r665, %r684, %r686;  @p add.u32 r0, r0, %r657;  mov.u32 %r663, r0;}
	// end inline asm
	mov.b32 	%r671, 4;
	// begin inline asm
	{  .reg .u32 r0;  .reg .pred p;  shfl.sync.up.b32 r0|p, %r663, %r671, %r684, %r686;  @p add.u32 r0, r0, %r663;  mov.u32 %r669, r0;}
	// end inline asm
	mov.b32 	%r677, 8;
	// begin inline asm
	{  .reg .u32 r0;  .reg .pred p;  shfl.sync.up.b32 r0|p, %r669, %r677, %r684, %r686;  @p add.u32 r0, r0, %r669;  mov.u32 %r675, r0;}
	// end inline asm
	mov.b32 	%r683, 16;
	// begin inline asm
	{  .reg .u32 r0;  .reg .pred p;  shfl.sync.up.b32 r0|p, %r675, %r683, %r684, %r686;  @p add.u32 r0, r0, %r675;  mov.u32 %r681, r0;}
	// end inline asm
	setp.ne.s32 	%p105, %r627, 31;
	@%p105 bra 	$L__BB46_11;
	shl.b32 	%r707, %r9, 2;
	add.s32 	%r709, %r656, %r707;
	st.shared.u32 	[%r709+16], %r681;
$L__BB46_11:
	sub.s32 	%r710, %r681, %r661;
	bar.sync 	0;
	ld.shared.v4.u32 	{%r711, %r712, %r713, %r714}, [_ZZN3cub18CUB_300001_SM_10006detail4scan16DeviceScanKernelINS2_10policy_hubIjjjjN4cuda3std3__44plusIvEEE10Policy1000EPjSC_NS0_13ScanTileStateIjLb1EEES9_NS1_10InputValueIjSC_EEjjLb0EjEEvT0_T1_T2_iT3_T4_T5_E12temp_storage+16];
	add.s32 	%r715, %r712, %r711;
	setp.eq.s32 	%p106, %r9, 2;
	selp.b32 	%r716, %r715, %r711, %p106;
	add.s32 	%r717, %r715, %r713;
	setp.eq.s32 	%p107, %r9, 3;
	selp.b32 	%r718, %r717, %r716, %p107;
	add.s32 	%r719, %r717, %r714;
	setp.eq.s32 	%p108, %r9, 4;
	selp.b32 	%r720, %r719, %r718, %p108;
	ld.shared.v4.u32 	{%r721, %r722, %r723, %r724}, [_ZZN3cub18CUB_300001_SM_10006detail4scan16DeviceScanKernelINS2_10policy_hubIjjjjN4cuda3std3__44plusIvEEE10Policy1000EPjSC_NS0_13ScanTileStateIjLb1EEES9_NS1_10InputValueIjSC_EEjjLb0EjEEvT0_T1_T2_iT3_T4_T5_E12temp_storage+32];
	add.s32 	%r725, %r719, %r721;
	setp.eq.s32 	%p109, %r9, 5;
	selp.b32 	%r726, %r725, %r720, %p109;
	add.s32 	%r727, %r725, %r722;
	setp.eq.s32 	%p110, %r9, 6;
	selp.b32 	%r728, %r727, %r726, %p110;
	add.s32 	%r729, %r727, %r723;
	setp.eq.s32 	%p111, %r9, 7;
	selp.b32 	%r730, %r729, %r728, %p111;
	add.s32 	%r731, %r729, %r724;
	setp.eq.s32 	%p112, %r9, 8;
	selp.b32 	%r732, %r731, %r730, %p112;
	ld.shared.v4.u32 	{%r733, %r734, %r735, %r736}, [_ZZN3cub18CUB_300001_SM_10006detail4scan16DeviceScanKernelINS2_10policy_hubIjjjjN4cuda3std3__44plusIvEEE10Policy1000EPjSC_NS0_13ScanTileStateIjLb1EEES9_NS1_10InputValueIjSC_EEjjLb0EjEEvT0_T1_T2_iT3_T4_T5_E12temp_storage+48];
	add.s32 	%r737, %r731, %r733;
	setp.eq.s32 	%p113, %r9, 9;
	selp.b32 	%r738, %r737, %r732, %p113;
	add.s32 	%r739, %r737, %r734;
	setp.eq.s32 	%p114, %r9, 10;
	selp.b32 	%r740, %r739, %r738, %p114;
	add.s32 	%r741, %r739, %r735;
	setp.eq.s32 	%p115, %r9, 11;
	selp.b32 	%r742, %r741, %r740, %p115;
	add.s32 	%r40, %r741, %r736;
	setp.gt.u32 	%p116, %r7, 31;
	setp.lt.u32 	%p117, %r7, 32;
	setp.eq.s32 	%p118, %r627, 0;
	selp.b32 	%r743, 0, %r710, %p118;
	add.s32 	%r999, %r742, %r743;
	selp.b32 	%r42, %r710, %r999, %p117;
	@%p116 bra 	$L__BB46_27;
	setp.ne.s32 	%p119, %r7, 0;
	mul.wide.s32 	%rd44, %r986, 8;
	add.s64 	%rd5, %rd14, %rd44;
	@%p119 bra 	$L__BB46_14;
	st.shared.u32 	[_ZZN3cub18CUB_300001_SM_10006detail4scan16DeviceScanKernelINS2_10policy_hubIjjjjN4cuda3std3__44plusIvEEE10Policy1000EPjSC_NS0_13ScanTileStateIjLb1EEES9_NS1_10InputValueIjSC_EEjjLb0EjEEvT0_T1_T2_iT3_T4_T5_E12temp_storage+12], %r40;
	add.s64 	%rd45, %rd5, 256;
	mov.b32 	%r744, 100;
	// begin inline asm
	st.relaxed.gpu.v2.u32 [%rd45], {%r744, %r40};
	// end inline asm
$L__BB46_14:
	not.b32 	%r750, %r7;
	add.s32 	%r994, %r986, %r750;
	mov.b32 	%r746, 830;
	// begin inline asm
	nanosleep.u32 %r746;
	// end inline asm
	mul.wide.s32 	%rd47, %r994, 8;
	add.s64 	%rd48, %rd14, %rd47;
	add.s64 	%rd46, %rd48, 256;
	// begin inline asm
	ld.relaxed.gpu.v2.u32 {%r996, %r988}, [%rd46];
	// end inline asm
	mov.b32 	%r989, 952;
$L__BB46_15:
	setp.eq.s32 	%p120, %r996, 99;
	mov.b32 	%r751, -1;
	vote.sync.any.pred 	%p121, %p120, %r751;
	not.pred 	%p122, %p121;
	@%p122 bra 	$L__BB46_17;
	mul.lo.s32 	%r846, %r986, 16807;
	and.b32  	%r986, %r846, 2147483647;
	add.s32 	%r847, %r989, 1;
	rem.u32 	%r843, %r986, %r847;
	// begin inline asm
	nanosleep.u32 %r843;
	// end inline asm
	shr.u32 	%r989, %r989, 1;
	// begin inline asm
	ld.relaxed.gpu.v2.u32 {%r996, %r988}, [%rd46];
	// end inline asm
	bra.uni 	$L__BB46_15;
$L__BB46_17:
	setp.eq.s32 	%p123, %r996, 101;
	mov.b32 	%r778, -1;
	vote.sync.ballot.b32 	%r780, %p123, %r778;
	// begin inline asm
	mov.u32 %r753, %lanemask_ge;
	// end inline asm
	and.b32  	%r781, %r780, %r753;
	or.b32  	%r782, %r781, -2147483648;
	add.s32 	%r783, %r782, -1;
	not.b32 	%r784, %r782;
	and.b32  	%r785, %r784, %r783;
	popc.b32 	%r757, %r785;
	mov.b32 	%r756, 1;
	// begin inline asm
	shfl.sync.down.b32 %r754, %r988, %r756, %r757, %r778;
	// end inline asm
	setp.lt.s32 	%p125, %r627, %r757;
	selp.b32 	%r786, %r754, 0, %p125;
	add.s32 	%r760, %r786, %r988;
	mov.b32 	%r761, 2;
	// begin inline asm
	shfl.sync.down.b32 %r759, %r760, %r761, %r757, %r778;
	// end inline asm
	add.s32 	%r57, %r627, 2;
	setp.gt.s32 	%p126, %r57, %r757;
	selp.b32 	%r787, 0, %r759, %p126;
	add.s32 	%r765, %r760, %r787;
	mov.b32 	%r766, 4;
	// begin inline asm
	shfl.sync.down.b32 %r764, %r765, %r766, %r757, %r778;
	// end inline asm
	add.s32 	%r58, %r627, 4;
	setp.gt.s32 	%p127, %r58, %r757;
	selp.b32 	%r788, 0, %r764, %p127;
	add.s32 	%r770, %r765, %r788;
	mov.b32 	%r771, 8;
	// begin inline asm
	shfl.sync.down.b32 %r769, %r770, %r771, %r757, %r778;
	// end inline asm
	add.s32 	%r59, %r627, 8;
	setp.gt.s32 	%p128, %r59, %r757;
	selp.b32 	%r789, 0, %r769, %p128;
	add.s32 	%r775, %r770, %r789;
	mov.b32 	%r776, 16;
	// begin inline asm
	shfl.sync.down.b32 %r774, %r775, %r776, %r757, %r778;
	// end inline asm
	add.s32 	%r60, %r627, 16;
	setp.gt.s32 	%p129, %r60, %r757;
	selp.b32 	%r790, 0, %r774, %p129;
	add.s32 	%r993, %r775, %r790;
	add.s64 	%rd7, %rd14, 256;
	mov.b32 	%r990, 952;
$L__BB46_18:
	setp.ne.s32 	%p130, %r996, 101;
	mov.b32 	%r791, -1;
	vote.sync.all.pred 	%p131, %p130, %r791;
	not.pred 	%p132, %p131;
	@%p132 bra 	$L__BB46_23;
	shr.u32 	%r990, %r990, 1;
	mul.wide.s32 	%rd51, %r994, 8;
	add.s64 	%rd52, %rd7, %rd51;
	add.s64 	%rd50, %rd52, -256;
	// begin inline asm
	ld.relaxed.gpu.v2.u32 {%r996, %r997}, [%rd50];
	// end inline asm
	mov.u32 	%r998, %r990;
$L__BB46_20:
	setp.eq.s32 	%p136, %r996, 99;
	mov.b32 	%r799, -1;
	vote.sync.any.pred 	%p137, %p136, %r799;
	not.pred 	%p138, %p137;
	@%p138 bra 	$L__BB46_22;
	mul.lo.s32 	%r841, %r986, 16807;
	and.b32  	%r986, %r841, 2147483647;
	add.s32 	%r842, %r998, 1;
	rem.u32 	%r838, %r986, %r842;
	// begin inline asm
	nanosleep.u32 %r838;
	// end inline asm
	shr.u32 	%r998, %r998, 1;
	// begin inline asm
	ld.relaxed.gpu.v2.u32 {%r996, %r997}, [%rd50];
	// end inline asm
	bra.uni 	$L__BB46_20;
$L__BB46_22:
	setp.eq.s32 	%p139, %r996, 101;
	mov.b32 	%r825, -1;
	vote.sync.ballot.b32 	%r826, %p139, %r825;
	and.b32  	%r827, %r826, %r753;
	or.b32  	%r828, %r827, -2147483648;
	add.s32 	%r829, %r828, -1;
	not.b32 	%r830, %r828;
	and.b32  	%r831, %r830, %r829;
	popc.b32 	%r804, %r831;
	mov.b32 	%r803, 1;
	// begin inline asm
	shfl.sync.down.b32 %r801, %r997, %r803, %r804, %r825;
	// end inline asm
	setp.lt.s32 	%p141, %r627, %r804;
	selp.b32 	%r832, %r801, 0, %p141;
	add.s32 	%r807, %r832, %r997;
	mov.b32 	%r808, 2;
	// begin inline asm
	shfl.sync.down.b32 %r806, %r807, %r808, %r804, %r825;
	// end inline asm
	setp.gt.s32 	%p142, %r57, %r804;
	selp.b32 	%r833, 0, %r806, %p142;
	add.s32 	%r812, %r807, %r833;
	mov.b32 	%r813, 4;
	// begin inline asm
	shfl.sync.down.b32 %r811, %r812, %r813, %r804, %r825;
	// end inline asm
	setp.gt.s32 	%p143, %r58, %r804;
	selp.b32 	%r834, 0, %r811, %p143;
	add.s32 	%r817, %r812, %r834;
	mov.b32 	%r818, 8;
	// begin inline asm
	shfl.sync.down.b32 %r816, %r817, %r818, %r804, %r825;
	// end inline asm
	setp.gt.s32 	%p144, %r59, %r804;
	selp.b32 	%r835, 0, %r816, %p144;
	add.s32 	%r822, %r817, %r835;
	mov.b32 	%r823, 16;
	// begin inline asm
	shfl.sync.down.b32 %r821, %r822, %r823, %r804, %r825;
	// end inline asm
	setp.gt.s32 	%p145, %r60, %r804;
	selp.b32 	%r836, 0, %r821, %p145;
	add.s32 	%r837, %r836, %r993;
	add.s32 	%r993, %r837, %r822;
	add.s32 	%r994, %r994, -32;
	bra.uni 	$L__BB46_18;
$L__BB46_23:
	@%p119 bra 	$L__BB46_25;
	add.s32 	%r794, %r993, %r40;
	add.s64 	%rd49, %rd5, 256;
	mov.b32 	%r793, 101;
	// begin inline asm
	st.relaxed.gpu.v2.u32 [%rd49], {%r793, %r794};
	// end inline asm
	st.shared.u32 	[_ZZN3cub18CUB_300001_SM_10006detail4scan16DeviceScanKernelINS2_10policy_hubIjjjjN4cuda3std3__44plusIvEEE10Policy1000EPjSC_NS0_13ScanTileStateIjLb1EEES9_NS1_10InputValueIjSC_EEjjLb0EjEEvT0_T1_T2_iT3_T4_T5_E12temp_storage+4], %r993;
	st.shared.u32 	[_ZZN3cub18CUB_300001_SM_10006detail4scan16DeviceScanKernelINS2_10policy_hubIjjjjN4cuda3std3__44plusIvEEE10Policy1000EPjSC_NS0_13ScanTileStateIjLb1EEES9_NS1_10InputValueIjSC_EEjjLb0EjEEvT0_T1_T2_iT3_T4_T5_E12temp_storage+8], %r794;
$L__BB46_25:
	setp.ne.s32 	%p134, %r627, 0;
	mov.u32 	%r999, %r42;
	@%p134 bra 	$L__BB46_27;
	st.shared.u32 	[_ZZN3cub18CUB_300001_SM_10006detail4scan16DeviceScanKernelINS2_10policy_hubIjjjjN4cuda3std3__44plusIvEEE10Policy1000EPjSC_NS0_13ScanTileStateIjLb1EEES9_NS1_10InputValueIjSC_EEjjLb0EjEEvT0_T1_T2_iT3_T4_T5_E12temp_storage+76], %r993;
	mov.u32 	%r999, %r993;
$L__BB46_27:
	bar.sync 	0;
	setp.eq.s32 	%p135, %r7, 0;
	ld.shared.u32 	%r795, [_ZZN3cub18CUB_300001_SM_10006detail4scan16DeviceScanKernelINS2_10policy_hubIjjjjN4cuda3std3__44plusIvEEE10Policy1000EPjSC_NS0_13ScanTileStateIjLb1EEES9_NS1_10InputValueIjSC_EEjjLb0EjEEvT0_T1_T2_iT3_T4_T5_E12temp_storage+76];
	selp.b32 	%r796, 0, %r795, %p135;
	add.s32 	%r1000, %r796, %r999;
$L__BB46_28:
	ld.param.u64 	%rd60, [_ZN3cub18CUB_300001_SM_10006detail4scan16DeviceScanKernelINS2_10policy_hubIjjjjN4cuda3std3__44plusIvEEE10Policy1000EPjSC_NS0_13ScanTileStateIjLb1EEES9_NS1_10InputValueIjSC_EEjjLb0EjEEvT0_T1_T2_iT3_T4_T5__param_1];
	add.s32 	%r940, %r1000, %r12;
	add.s32 	%r941, %r13, %r940;
	add.s32 	%r942, %r14, %r941;
	add.s32 	%r943, %r15, %r942;
	add.s32 	%r944, %r16, %r943;
	add.s32 	%r945, %r17, %r944;
	add.s32 	%r946, %r18, %r945;
	add.s32 	%r947, %r19, %r946;
	add.s32 	%r948, %r20, %r947;
	add.s32 	%r949, %r21, %r948;
	add.s32 	%r950, %r22, %r949;
	add.s32 	%r951, %r23, %r950;
	add.s32 	%r952, %r24, %r951;
	add.s32 	%r953, %r25, %r952;
	add.s32 	%r954, %r26, %r953;
	add.s32 	%r955, %r27, %r954;
	add.s32 	%r956, %r28, %r955;
	add.s32 	%r957, %r29, %r956;
	add.s32 	%r958, %r30, %r957;
	add.s32 	%r959, %r31, %r958;
	add.s32 	%r960, %r32, %r959;
	bar.sync 	0;
	st.shared.v2.u32 	[%r11], {%r1000, %r940};
	st.shared.v2.u32 	[%r11+8], {%r941, %r942};
	st.shared.v2.u32 	[%r11+16], {%r943, %r944};
	st.shared.v2.u32 	[%r11+24], {%r945, %r946};
	st.shared.v2.u32 	[%r11+32], {%r947, %r948};
	st.shared.v2.u32 	[%r11+40], {%r949, %r950};
	st.shared.v2.u32 	[%r11+48], {%r951, %r952};
	st.shared.v2.u32 	[%r11+56], {%r953, %r954};
	st.shared.v2.u32 	[%r11+64], {%r955, %r956};
	st.shared.v2.u32 	[%r11+72], {%r957, %r958};
	st.shared.v2.u32 	[%r11+80], {%r959, %r960};
	bar.warp.sync 	-1;
	ld.shared.u32 	%r961, [%r10];
	ld.shared.u32 	%r962, [%r10+128];
	ld.shared.u32 	%r963, [%r10+256];
	ld.shared.u32 	%r964, [%r10+384];
	ld.shared.u32 	%r965, [%r10+512];
	ld.shared.u32 	%r966, [%r10+640];
	ld.shared.u32 	%r967, [%r10+768];
	ld.shared.u32 	%r968, [%r10+896];
	ld.shared.u32 	%r969, [%r10+1024];
	ld.shared.u32 	%r970, [%r10+1152];
	ld.shared.u32 	%r971, [%r10+1280];
	ld.shared.u32 	%r972, [%r10+1408];
	ld.shared.u32 	%r973, [%r10+1536];
	ld.shared.u32 	%r974, [%r10+1664];
	ld.shared.u32 	%r975, [%r10+1792];
	ld.shared.u32 	%r976, [%r10+1920];
	ld.shared.u32 	%r977, [%r10+2048];
	ld.shared.u32 	%r978, [%r10+2176];
	ld.shared.u32 	%r979, [%r10+2304];
	ld.shared.u32 	%r980, [%r10+2432];
	ld.shared.u32 	%r981, [%r10+2560];
	ld.shared.u32 	%r982, [%r10+2688];
	cvta.to.global.u64 	%rd56, %rd60;
	add.s64 	%rd58, %rd56, %rd42;
	st.global.u32 	[%rd58], %r961;
	st.global.u32 	[%rd58+128], %r962;
	st.global.u32 	[%rd58+256], %r963;
	st.global.u32 	[%rd58+384], %r964;
	st.global.u32 	[%rd58+512], %r965;
	st.global.u32 	[%rd58+640], %r966;
	st.global.u32 	[%rd58+768], %r967;
	st.global.u32 	[%rd58+896], %r968;
	st.global.u32 	[%rd58+1024], %r969;
	st.global.u32 	[%rd58+1152], %r970;
	st.global.u32 	[%rd58+1280], %r971;
	st.global.u32 	[%rd58+1408], %r972;
	st.global.u32 	[%rd58+1536], %r973;
	st.global.u32 	[%rd58+1664], %r974;
	st.global.u32 	[%rd58+1792], %r975;
	st.global.u32 	[%rd58+1920], %r976;
	st.global.u32 	[%rd58+2048], %r977;
	st.global.u32 	[%rd58+2176], %r978;
	st.global.u32 	[%rd58+2304], %r979;
	st.global.u32 	[%rd58+2432], %r980;
	st.global.u32 	[%rd58+2560], %r981;
	st.global.u32 	[%rd58+2688], %r982;
	bra.uni 	$L__BB46_143;
$L__BB46_29:
	setp.eq.s32 	%p3, %r6, 0;
	@%p3 bra 	$L__BB46_143;
	mul.wide.u32 	%rd17, %r5, 4;
	add.s64 	%rd18, %rd1, %rd17;
	mov.u32 	%r85, %tid.x;
	ld.global.u32 	%r1022, [%rd18];
	and.b32  	%r244, %r85, 31;
	and.b32  	%r245, %r85, 992;
	mul.lo.s32 	%r246, %r245, 22;
	or.b32  	%r87, %r246, %r244;
	setp.ge.u32 	%p4, %r87, %r6;
	shl.b32 	%r247, %r87, 2;
	cvt.u64.u32 	%rd19, %r247;
	add.s64 	%rd9, %rd18, %rd19;
	mov.u32 	%r1001, %r1022;
	@%p4 bra 	$L__BB46_32;
	ld.global.u32 	%r1001, [%rd9];
$L__BB46_32:
	add.s32 	%r90, %r87, 32;
	setp.ge.u32 	%p5, %r90, %r6;
	mov.u32 	%r1002, %r1022;
	@%p5 bra 	$L__BB46_34;
	ld.global.u32 	%r1002, [%rd9+128];
$L__BB46_34:
	add.s32 	%r93, %r87, 64;
	setp.ge.u32 	%p6, %r93, %r6;
	mov.u32 	%r1003, %r1022;
	@%p6 bra 	$L__BB46_36;
	ld.global.u32 	%r1003, [%rd9+256];
$L__BB46_36:
	add.s32 	%r96, %r87, 96;
	setp.ge.u32 	%p7, %r96, %r6;
	mov.u32 	%r1004, %r1022;
	@%p7 bra 	$L__BB46_38;
	ld.global.u32 	%r1004, [%rd9+384];
$L__BB46_38:
	add.s32 	%r248, %r87, 128;
	setp.ge.u32 	%p8, %r248, %r6;
	mov.u32 	%r1005, %r1022;
	@%p8 bra 	$L__BB46_40;
	ld.global.u32 	%r1005, [%rd9+512];
$L__BB46_40:
	add.s32 	%r249, %r87, 160;
	setp.ge.u32 	%p9, %r249, %r6;
	mov.u32 	%r1006, %r1022;
	@%p9 bra 	$L__BB46_42;
	ld.global.u32 	%r1006, [%rd9+640];
$L__BB46_42:
	add.s32 	%r103, %r87, 192;
	setp.ge.u32 	%p10, %r103, %r6;
	mov.u32 	%r1007, %r1022;
	@%p10 bra 	$L__BB46_44;
	ld.global.u32 	%r1007, [%rd9+768];
$L__BB46_44:
	add.s32 	%r250, %r87, 224;
	setp.ge.u32 	%p11, %r250, %r6;
	mov.u32 	%r1008, %r1022;
	@%p11 bra 	$L__BB46_46;
	ld.global.u32 	%r1008, [%rd9+896];
$L__BB46_46:
	add.s32 	%r108, %r87, 256;
	setp.ge.u32 	%p12, %r108, %r6;
	mov.u32 	%r1009, %r1022;
	@%p12 bra 	$L__BB46_48;
	ld.global.u32 	%r1009, [%rd9+1024];
$L__BB46_48:
	add.s32 	%r251, %r87, 288;
	setp.ge.u32 	%p13, %r251, %r6;
	mov.u32 	%r1010, %r1022;
	@%p13 bra 	$L__BB46_50;
	ld.global.u32 	%r1010, [%rd9+1152];
$L__BB46_50:
	add.s32 	%r113, %r87, 320;
	setp.ge.u32 	%p14, %r113, %r6;
	mov.u32 	%r1011, %r1022;
	@%p14 bra 	$L__BB46_52;
	ld.global.u32 	%r1011, [%rd9+1280];
$L__BB46_52:
	add.s32 	%r116, %r87, 352;
	setp.ge.u32 	%p15, %r116, %r6;
	mov.u32 	%r1012, %r1022;
	@%p15 bra 	$L__BB46_54;
	ld.global.u32 	%r1012, [%rd9+1408];
$L__BB46_54:
	add.s32 	%r119, %r87, 384;
	setp.ge.u32 	%p16, %r119, %r6;
	mov.u32 	%r1013, %r1022;
	@%p16 bra 	$L__BB46_56;
	ld.global.u32 	%r1013, [%rd9+1536];
$L__BB46_56:
	add.s32 	%r122, %r87, 416;
	setp.ge.u32 	%p17, %r122, %r6;
	mov.u32 	%r1014, %r1022;
	@%p17 bra 	$L__BB46_58;
	ld.global.u32 	%r1014, [%rd9+1664];
$L__BB46_58:
	add.s32 	%r252, %r87, 448;
	setp.ge.u32 	%p18, %r252, %r6;
	mov.u32 	%r1015, %r1022;
	@%p18 bra 	$L__BB46_60;
	ld.global.u32 	%r1015, [%rd9+1792];
$L__BB46_60:
	add.s32 	%r127, %r87, 480;
	setp.ge.u32 	%p19, %r127, %r6;
	mov.u32 	%r1016, %r1022;
	@%p19 bra 	$L__BB46_62;
	ld.global.u32 	%r1016, [%rd9+1920];
$L__BB46_62:
	add.s32 	%r253, %r87, 512;
	setp.ge.u32 	%p20, %r253, %r6;
	mov.u32 	%r1017, %r1022;
	@%p20 bra 	$L__BB46_64;
	ld.global.u32 	%r1017, [%rd9+2048];
$L__BB46_64:
	add.s32 	%r254, %r87, 544;
	setp.ge.u32 	%p21, %r254, %r6;
	mov.u32 	%r1018, %r1022;
	@%p21 bra 	$L__BB46_66;
	ld.global.u32 	%r1018, [%rd9+2176];
$L__BB46_66:
	add.s32 	%r134, %r87, 576;
	setp.ge.u32 	%p22, %r134, %r6;
	mov.u32 	%r1019, %r1022;
	@%p22 bra 	$L__BB46_68;
	ld.global.u32 	%r1019, [%rd9+2304];
$L__BB46_68:
	add.s32 	%r255, %r87, 608;
	setp.ge.u32 	%p23, %r255, %r6;
	mov.u32 	%r1020, %r1022;
	@%p23 bra 	$L__BB46_70;
	ld.global.u32 	%r1020, [%rd9+2432];
$L__BB46_70:
	add.s32 	%r256, %r87, 640;
	setp.ge.u32 	%p24, %r256, %r6;
	mov.u32 	%r1021, %r1022;
	@%p24 bra 	$L__BB46_72;
	ld.global.u32 	%r1021, [%rd9+2560];
$L__BB46_72:
	add.s32 	%r141, %r87, 672;
	setp.ge.u32 	%p25, %r141, %r6;
	@%p25 bra 	$L__BB46_74;
	ld.global.u32 	%r1022, [%rd9+2688];
$L__BB46_74:
	// begin inline asm
	mov.u32 %r257, %laneid;
	// end inline asm
	shr.u32 	%r145, %r85, 5;
	mad.lo.s32 	%r258, %r145, 704, %r257;
	shl.b32 	%r259, %r258, 2;
	mov.u32 	%r260, _ZZN3cub18CUB_300001_SM_10006detail4scan16DeviceScanKernelINS2_10policy_hubIjjjjN4cuda3std3__44plusIvEEE10Policy1000EPjSC_NS0_13ScanTileStateIjLb1EEES9_NS1_10InputValueIjSC_EEjjLb0EjEEvT0_T1_T2_iT3_T4_T5_E12temp_storage;
	add.s32 	%r146, %r260, %r259;
	st.shared.u32 	[%r146], %r1001;
	st.shared.u32 	[%r146+128], %r1002;
	st.shared.u32 	[%r146+256], %r1003;
	st.shared.u32 	[%r146+384], %r1004;
	st.shared.u32 	[%r146+512], %r1005;
	st.shared.u32 	[%r146+640], %r1006;
	st.shared.u32 	[%r146+768], %r1007;
	st.shared.u32 	[%r146+896], %r1008;
	st.shared.u32 	[%r146+1024], %r1009;
	st.shared.u32 	[%r146+1152], %r1010;
	st.shared.u32 	[%r146+1280], %r1011;
	st.shared.u32 	[%r146+1408], %r1012;
	st.shared.u32 	[%r146+1536], %r1013;
	st.shared.u32 	[%r146+1664], %r1014;
	st.shared.u32 	[%r146+1792], %r1015;
	st.shared.u32 	[%r146+1920], %r1016;
	st.shared.u32 	[%r146+2048], %r1017;
	st.shared.u32 	[%r146+2176], %r1018;
	st.shared.u32 	[%r146+2304], %r1019;
	st.shared.u32 	[%r146+2432], %r1020;
	st.shared.u32 	[%r146+2560], %r1021;
	st.shared.u32 	[%r146+2688], %r1022;
	bar.warp.sync 	-1;
	mad.lo.s32 	%r147, %r257, 84, %r146;
	ld.shared.v2.u32 	{%r148, %r149}, [%r147];
	ld.shared.v2.u32 	{%r150, %r151}, [%r147+8];
	ld.shared.v2.u32 	{%r152, %r153}, [%r147+16];
	ld.shared.v2.u32 	{%r154, %r155}, [%r147+24];
	ld.shared.v2.u32 	{%r156, %r157}, [%r147+32];
	ld.shared.v2.u32 	{%r158, %r159}, [%r147+40];
	ld.shared.v2.u32 	{%r160, %r161}, [%r147+48];
	ld.shared.v2.u32 	{%r162, %r163}, [%r147+56];
	ld.shared.v2.u32 	{%r164, %r165}, [%r147+64];
	ld.shared.v2.u32 	{%r166, %r167}, [%r147+72];
	ld.shared.v2.u32 	{%r168, %r169}, [%r147+80];
	bar.sync 	0;
	setp.ne.s32 	%p26, %r986, 0;
	@%p26 bra 	$L__BB46_78;
	add.s32 	%r490, %r149, %r148;
	add.s32 	%r491, %r150, %r490;
	add.s32 	%r492, %r151, %r491;
	add.s32 	%r493, %r152, %r492;
	add.s32 	%r494, %r153, %r493;
	add.s32 	%r495, %r154, %r494;
	add.s32 	%r496, %r155, %r495;
	add.s32 	%r497, %r156, %r496;
	add.s32 	%r498, %r157, %r497;
	add.s32 	%r499, %r158, %r498;
	add.s32 	%r500, %r159, %r499;
	add.s32 	%r501, %r160, %r500;
	add.s32 	%r502, %r161, %r501;
	add.s32 	%r503, %r162, %r502;
	add.s32 	%r504, %r163, %r503;
	add.s32 	%r505, %r164, %r504;
	add.s32 	%r506, %r165, %r505;
	add.s32 	%r507, %r166, %r506;
	add.s32 	%r508, %r167, %r507;
	add.s32 	%r509, %r168, %r508;
	add.s32 	%r464, %r169, %r509;
	mov.b32 	%r462, 1;
	mov.b32 	%r487, 0;
	mov.b32 	%r489, -1;
	// begin inline asm
	{  .reg .u32 r0;  .reg .pred p;  shfl.sync.up.b32 r0|p, %r464, %r462, %r487, %r489;  @p add.u32 r0, r0, %r464;  mov.u32 %r460, r0;}
	// end inline asm
	mov.b32 	%r468, 2;
	// begin inline asm
	{  .reg .u32 r0;  .reg .pred p;  shfl.sync.up.b32 r0|p, %r460, %r468, %r487, %r489;  @p add.u32 r0, r0, %r460;  mov.u32 %r466, r0;}
	// end inline asm
	mov.b32 	%r474, 4;
	// begin inline asm
	{  .reg .u32 r0;  .reg .pred p;  shfl.sync.up.b32 r0|p, %r466, %r474, %r487, %r489;  @p add.u32 r0, r0, %r466;  mov.u32 %r472, r0;}
	// end inline asm
	mov.b32 	%r480, 8;
	// begin inline asm
	{  .reg .u32 r0;  .reg .pred p;  shfl.sync.up.b32 r0|p, %r472, %r480, %r487, %r489;  @p add.u32 r0, r0, %r472;  mov.u32 %r478, r0;}
	// end inline asm
	mov.b32 	%r486, 16;
	// begin inline asm
	{  .reg .u32 r0;  .reg .pred p;  shfl.sync.up.b32 r0|p, %r478, %r486, %r487, %r489;  @p add.u32 r0, r0, %r478;  mov.u32 %r484, r0;}
	// end inline asm
	setp.ne.s32 	%p68, %r257, 31;
	@%p68 bra 	$L__BB46_77;
	shl.b32 	%r510, %r145, 2;
	mov.u32 	%r511, _ZZN3cub18CUB_300001_SM_10006detail4scan16DeviceScanKernelINS2_10policy_hubIjjjjN4cuda3std3__44plusIvEEE10Policy1000EPjSC_NS0_13ScanTileStateIjLb1EEES9_NS1_10InputValueIjSC_EEjjLb0EjEEvT0_T1_T2_iT3_T4_T5_E12temp_storage;
	add.s32 	%r512, %r511, %r510;
	st.shared.u32 	[%r512+16], %r484;
$L__BB46_77:
	bar.sync 	0;
	ld.shared.v4.u32 	{%r513, %r514, %r515, %r516}, [_ZZN3cub18CUB_300001_SM_10006detail4scan16DeviceScanKernelINS2_10policy_hubIjjjjN4cuda3std3__44plusIvEEE10Policy1000EPjSC_NS0_13ScanTileStateIjLb1EEES9_NS1_10InputValueIjSC_EEjjLb0EjEEvT0_T1_T2_iT3_T4_T5_E12temp_storage+16];
	add.s32 	%r517, %r514, %r513;
	setp.eq.s32 	%p69, %r145, 2;
	selp.b32 	%r518, %r517, %r513, %p69;
	add.s32 	%r519, %r517, %r515;
	setp.eq.s32 	%p70, %r145, 3;
	selp.b32 	%r520, %r519, %r518, %p70;
	add.s32 	%r521, %r519, %r516;
	setp.eq.s32 	%p71, %r145, 4;
	selp.b32 	%r522, %r521, %r520, %p71;
	ld.shared.v4.u32 	{%r523, %r524, %r525, %r526}, [_ZZN3cub18CUB_300001_SM_10006detail4scan16DeviceScanKernelINS2_10policy_hubIjjjjN4cuda3std3__44plusIvEEE10Policy1000EPjSC_NS0_13ScanTileStateIjLb1EEES9_NS1_10InputValueIjSC_EEjjLb0EjEEvT0_T1_T2_iT3_T4_T5_E12temp_storage+32];
	add.s32 	%r527, %r521, %r523;
	setp.eq.s32 	%p72, %r145, 5;
	selp.b32 	%r528, %r527, %r522, %p72;
	add.s32 	%r529, %r527, %r524;
	setp.eq.s32 	%p73, %r145, 6;
	selp.b32 	%r530, %r529, %r528, %p73;
	add.s32 	%r531, %r529, %r525;
	setp.eq.s32 	%p74, %r145, 7;
	selp.b32 	%r532, %r531, %r530, %p74;
	add.s32 	%r533, %r531, %r526;
	setp.eq.s32 	%p75, %r145, 8;
	selp.b32 	%r534, %r533, %r532, %p75;
	.pragma "used_bytes_mask 4095";
	ld.shared.v4.u32 	{%r535, %r536, %r537, %r538}, [_ZZN3cub18CUB_300001_SM_10006detail4scan16DeviceScanKernelINS2_10policy_hubIjjjjN4cuda3std3__44plusIvEEE10Policy1000EPjSC_NS0_13ScanTileStateIjLb1EEES9_NS1_10InputValueIjSC_EEjjLb0EjEEvT0_T1_T2_iT3_T4_T5_E12temp_storage+48];
	add.s32 	%r539, %r533, %r535;
	setp.eq.s32 	%p76, %r145, 9;
	selp.b32 	%r540, %r539, %r534, %p76;
	add.s32 	%r541, %r539, %r536;
	setp.eq.s32 	%p77, %r145, 10;
	selp.b32 	%r542, %r541, %r540, %p77;
	add.s32 	%r543, %r541, %r537;
	setp.eq.s32 	%p78, %r145, 11;
	selp.b32 	%r544, %r543, %r542, %p78;
	setp.lt.u32 	%p79, %r85, 32;
	selp.b32 	%r545, 0, %r544, %p79;
	setp.eq.s32 	%p80, %r257, 0;
	sub.s32 	%r546, %r484, %r464;
	selp.b32 	%r547, 0, %r546, %p80;
	add.s32 	%r548, %r547, %r985;
	add.s32 	%r1037, %r548, %r545;
	bra.uni 	$L__BB46_97;
$L__BB46_78:
	add.s32 	%r291, %r149, %r148;
	add.s32 	%r292, %r150, %r291;
	add.s32 	%r293, %r151, %r292;
	add.s32 	%r294, %r152, %r293;
	add.s32 	%r295, %r153, %r294;
	add.s32 	%r296, %r154, %r295;
	add.s32 	%r297, %r155, %r296;
	add.s32 	%r298, %r156, %r297;
	add.s32 	%r299, %r157, %r298;
	add.s32 	%r300, %r158, %r299;
	add.s32 	%r301, %r159, %r300;
	add.s32 	%r302, %r160, %r301;
	add.s32 	%r303, %r161, %r302;
	add.s32 	%r304, %r162, %r303;
	add.s32 	%r305, %r163, %r304;
	add.s32 	%r306, %r164, %r305;
	add.s32 	%r307, %r165, %r306;
	add.s32 	%r308, %r166, %r307;
	add.s32 	%r309, %r167, %r308;
	add.s32 	%r310, %r168, %r309;
	add.s32 	%r265, %r169, %r310;
	mov.b32 	%r263, 1;
	mov.b32 	%r288, 0;
	mov.b32 	%r290, -1;
	// begin inline asm
	{  .reg .u32 r0;  .reg .pred p;  shfl.sync.up.b32 r0|p, %r265, %r263, %r288, %r290;  @p add.u32 r0, r0, %r265;  mov.u32 %r261, r0;}
	// end inline asm
	mov.b32 	%r269, 2;
	// begin inline asm
	{  .reg .u32 r0;  .reg .pred p;  shfl.sync.up.b32 r0|p, %r261, %r269, %r288, %r290;  @p add.u32 r0, r0, %r261;  mov.u32 %r267, r0;}
	// end inline asm
	mov.b32 	%r275, 4;
	// begin inline asm
	{  .reg .u32 r0;  .reg .pred p;  shfl.sync.up.b32 r0|p, %r267, %r275, %r288, %r290;  @p add.u32 r0, r0, %r267;  mov.u32 %r273, r0;}
	// end inline asm
	mov.b32 	%r281, 8;
	// begin inline asm
	{  .reg .u32 r0;  .reg .pred p;  shfl.sync.up.b32 r0|p, %r273, %r281, %r288, %r290;  @p add.u32 r0, r0, %r273;  mov.u32 %r279, r0;}
	// end inline asm
	mov.b32 	%r287, 16;
	// begin inline asm
	{  .reg .u32 r0;  .reg .pred p;  shfl.sync.up.b32 r0|p, %r279, %r287, %r288, %r290;  @p add.u32 r0, r0, %r279;  mov.u32 %r285, r0;}
	// end inline asm
	setp.ne.s32 	%p27, %r257, 31;
	@%p27 bra 	$L__BB46_80;
	shl.b32 	%r311, %r145, 2;
	mov.u32 	%r312, _ZZN3cub18CUB_300001_SM_10006detail4scan16DeviceScanKernelINS2_10policy_hubIjjjjN4cuda3std3__44plusIvEEE10Policy1000EPjSC_NS0_13ScanTileStateIjLb1EEES9_NS1_10InputValueIjSC_EEjjLb0EjEEvT0_T1_T2_iT3_T4_T5_E12temp_storage;
	add.s32 	%r313, %r312, %r311;
	st.shared.u32 	[%r313+16], %r285;
$L__BB46_80:
	sub.s32 	%r314, %r285, %r265;
	bar.sync 	0;
	ld.shared.v4.u32 	{%r315, %r316, %r317, %r318}, [_ZZN3cub18CUB_300001_SM_10006detail4scan16DeviceScanKernelINS2_10policy_hubIjjjjN4cuda3std3__44plusIvEEE10Policy1000EPjSC_NS0_13ScanTileStateIjLb1EEES9_NS1_10InputValueIjSC_EEjjLb0EjEEvT0_T1_T2_iT3_T4_T5_E12temp_storage+16];
	add.s32 	%r319, %r316, %r315;
	setp.eq.s32 	%p28, %r145, 2;
	selp.b32 	%r320, %r319, %r315, %p28;
	add.s32 	%r321, %r319, %r317;
	setp.eq.s32 	%p29, %r145, 3;
	selp.b32 	%r322, %r321, %r320, %p29;
	add.s32 	%r323, %r321, %r318;
	setp.eq.s32 	%p30, %r145, 4;
	selp.b32 	%r324, %r323, %r322, %p30;
	ld.shared.v4.u32 	{%r325, %r326, %r327, %r328}, [_ZZN3cub18CUB_300001_SM_10006detail4scan16DeviceScanKernelINS2_10policy_hubIjjjjN4cuda3std3__44plusIvEEE10Policy1000EPjSC_NS0_13ScanTileStateIjLb1EEES9_NS1_10InputValueIjSC_EEjjLb0EjEEvT0_T1_T2_iT3_T4_T5_E12temp_storage+32];
	add.s32 	%r329, %r323, %r325;
	setp.eq.s32 	%p31, %r145, 5;
	selp.b32 	%r330, %r329, %r324, %p31;
	add.s32 	%r331, %r329, %r326;
	setp.eq.s32 	%p32, %r145, 6;
	selp.b32 	%r332, %r331, %r330, %p32;
	add.s32 	%r333, %r331, %r327;
	setp.eq.s32 	%p33, %r145, 7;
	selp.b32 	%r334, %r333, %r332, %p33;
	add.s32 	%r335, %r333, %r328;
	setp.eq.s32 	%p34, %r145, 8;
	selp.b32 	%r336, %r335, %r334, %p34;
	ld.shared.v4.u32 	{%r337, %r338, %r339, %r340}, [_ZZN3cub18CUB_300001_SM_10006detail4scan16DeviceScanKernelINS2_10policy_hubIjjjjN4cuda3std3__44plusIvEEE10Policy1000EPjSC_NS0_13ScanTileStateIjLb1EEES9_NS1_10InputValueIjSC_EEjjLb0EjEEvT0_T1_T2_iT3_T4_T5_E12temp_storage+48];
	add.s32 	%r341, %r335, %r337;
	setp.eq.s32 	%p35, %r145, 9;
	selp.b32 	%r342, %r341, %r336, %p35;
	add.s32 	%r343, %r341, %r338;
	setp.eq.s32 	%p36, %r145, 10;
	selp.b32 	%r344, %r343, %r342, %p36;
	add.s32 	%r345, %r343, %r339;
	setp.eq.s32 	%p37, %r145, 11;
	selp.b32 	%r346, %r345, %r344, %p37;
	add.s32 	%r175, %r345, %r340;
	setp.gt.u32 	%p38, %r85, 31;
	setp.lt.u32 	%p39, %r85, 32;
	setp.eq.s32 	%p40, %r257, 0;
	selp.b32 	%r347, 0, %r314, %p40;
	add.s32 	%r1036, %r346, %r347;
	selp.b32 	%r177, %r314, %r1036, %p39;
	@%p38 bra 	$L__BB46_96;
	setp.ne.s32 	%p41, %r85, 0;
	mul.wide.s32 	%rd20, %r986, 8;
	add.s64 	%rd10, %rd14, %rd20;
	@%p41 bra 	$L__BB46_83;
	st.shared.u32 	[_ZZN3cub18CUB_300001_SM_10006detail4scan16DeviceScanKernelINS2_10policy_hubIjjjjN4cuda3std3__44plusIvEEE10Policy1000EPjSC_NS0_13ScanTileStateIjLb1EEES9_NS1_10InputValueIjSC_EEjjLb0EjEEvT0_T1_T2_iT3_T4_T5_E12temp_storage+12], %r175;
	add.s64 	%rd21, %rd10, 256;
	mov.b32 	%r348, 100;
	// begin inline asm
	st.relaxed.gpu.v2.u32 [%rd21], {%r348, %r175};
	// end inline asm
$L__BB46_83:
	not.b32 	%r354, %r85;
	add.s32 	%r1031, %r986, %r354;
	mov.b32 	%r350, 830;
	// begin inline asm
	nanosleep.u32 %r350;
	// end inline asm
	mul.wide.s32 	%rd23, %r1031, 8;
	add.s64 	%rd24, %rd14, %rd23;
	add.s64 	%rd22, %rd24, 256;
	// begin inline asm
	ld.relaxed.gpu.v2.u32 {%r1033, %r1025}, [%rd22];
	// end inline asm
	mov.b32 	%r1026, 952;
$L__BB46_84:
	setp.eq.s32 	%p42, %r1033, 99;
	mov.b32 	%r355, -1;
	vote.sync.any.pred 	%p43, %p42, %r355;
	not.pred 	%p44, %p43;
	@%p44 bra 	$L__BB46_86;
	mul.lo.s32 	%r458, %r986, 16807;
	and.b32  	%r986, %r458, 2147483647;
	add.s32 	%r459, %r1026, 1;
	rem.u32 	%r455, %r986, %r459;
	// begin inline asm
	nanosleep.u32 %r455;
	// end inline asm
	shr.u32 	%r1026, %r1026, 1;
	// begin inline asm
	ld.relaxed.gpu.v2.u32 {%r1033, %r1025}, [%rd22];
	// end inline asm
	bra.uni 	$L__BB46_84;
$L__BB46_86:
	setp.eq.s32 	%p45, %r1033, 101;
	mov.b32 	%r382, -1;
	vote.sync.ballot.b32 	%r384, %p45, %r382;
	// begin inline asm
	mov.u32 %r357, %lanemask_ge;
	// end inline asm
	and.b32  	%r385, %r384, %r357;
	or.b32  	%r386, %r385, -2147483648;
	add.s32 	%r387, %r386, -1;
	not.b32 	%r388, %r386;
	and.b32  	%r389, %r388, %r387;
	popc.b32 	%r361, %r389;
	mov.b32 	%r360, 1;
	// begin inline asm
	shfl.sync.down.b32 %r358, %r1025, %r360, %r361, %r382;
	// end inline asm
	setp.lt.s32 	%p47, %r257, %r361;
	selp.b32 	%r390, %r358, 0, %p47;
	add.s32 	%r364, %r390, %r1025;
	mov.b32 	%r365, 2;
	// begin inline asm
	shfl.sync.down.b32 %r363, %r364, %r365, %r361, %r382;
	// end inline asm
	add.s32 	%r391, %r257, 2;
	setp.gt.s32 	%p48, %r391, %r361;
	selp.b32 	%r392, 0, %r363, %p48;
	add.s32 	%r369, %r364, %r392;
	mov.b32 	%r370, 4;
	// begin inline asm
	shfl.sync.down.b32 %r368, %r369, %r370, %r361, %r382;
	// end inline asm
	add.s32 	%r393, %r257, 4;
	setp.gt.s32 	%p49, %r393, %r361;
	selp.b32 	%r394, 0, %r368, %p49;
	add.s32 	%r374, %r369, %r394;
	mov.b32 	%r375, 8;
	// begin inline asm
	shfl.sync.down.b32 %r373, %r374, %r375, %r361, %r382;
	// end inline asm
	add.s32 	%r395, %r257, 8;
	setp.gt.s32 	%p50, %r395, %r361;
	selp.b32 	%r396, 0, %r373, %p50;
	add.s32 	%r379, %r374, %r396;
	mov.b32 	%r380, 16;
	// begin inline asm
	shfl.sync.down.b32 %r378, %r379, %r380, %r361, %r382;
	// end inline asm
	add.s32 	%r397, %r257, 16;
	setp.gt.s32 	%p51, %r397, %r361;
	selp.b32 	%r398, 0, %r378, %p51;
	add.s32 	%r1029, %r379, %r398;
	add.s64 	%rd11, %rd14, 256;
	mov.b32 	%r1027, 952;
$L__BB46_87:
	setp.ne.s32 	%p52, %r1033, 101;
	mov.b32 	%r399, -1;
	vote.sync.all.pred 	%p53, %p52, %r399;
	not.pred 	%p54, %p53;
	@%p54 bra 	$L__BB46_92;
	shr.u32 	%r1027, %r1027, 1;
	mul.wide.s32 	%rd27, %r1031, 8;
	add.s64 	%rd28, %rd11, %rd27;
	add.s64 	%rd26, %rd28, -256;
	// begin inline asm
	ld.relaxed.gpu.v2.u32 {%r1033, %r1034}, [%rd26];
	// end inline asm
	mov.u32 	%r1035, %r1027;
$L__BB46_89:
	setp.eq.s32 	%p58, %r1033, 99;
	mov.b32 	%r407, -1;
	vote.sync.any.pred 	%p59, %p58, %r407;
	not.pred 	%p60, %p59;
	@%p60 bra 	$L__BB46_91;
	mul.lo.s32 	%r453, %r986, 16807;
	and.b32  	%r986, %r453, 2147483647;
	add.s32 	%r454, %r1035, 1;
	rem.u32 	%r450, %r986, %r454;
	// begin inline asm
	nanosleep.u32 %r450;
	// end inline asm
	shr.u32 	%r1035, %r1035, 1;
	// begin inline asm
	ld.relaxed.gpu.v2.u32 {%r1033, %r1034}, [%rd26];
	// end inline asm
	bra.uni 	$L__BB46_89;
$L__BB46_91:
	setp.eq.s32 	%p61, %r1033, 101;
	mov.b32 	%r433, -1;
	vote.sync.ballot.b32 	%r434, %p61, %r433;
	and.b32  	%r435, %r434, %r357;
	or.b32  	%r436, %r435, -2147483648;
	add.s32 	%r437, %r436, -1;
	not.b32 	%r438, %r436;
	and.b32  	%r439, %r438, %r437;
	popc.b32 	%r412, %r439;
	mov.b32 	%r411, 1;
	// begin inline asm
	shfl.sync.down.b32 %r409, %r1034, %r411, %r412, %r433;
	// end inline asm
	setp.lt.s32 	%p63, %r257, %r412;
	selp.b32 	%r440, %r409, 0, %p63;
	add.s32 	%r415, %r440, %r1034;
	mov.b32 	%r416, 2;
	// begin inline asm
	shfl.sync.down.b32 %r414, %r415, %r416, %r412, %r433;
	// end inline asm
	add.s32 	%r441, %r257, 2;
	setp.gt.s32 	%p64, %r441, %r412;
	selp.b32 	%r442, 0, %r414, %p64;
	add.s32 	%r420, %r415, %r442;
	mov.b32 	%r421, 4;
	// begin inline asm
	shfl.sync.down.b32 %r419, %r420, %r421, %r412, %r433;
	// end inline asm
	add.s32 	%r443, %r257, 4;
	setp.gt.s32 	%p65, %r443, %r412;
	selp.b32 	%r444, 0, %r419, %p65;
	add.s32 	%r425, %r420, %r444;
	mov.b32 	%r426, 8;
	// begin inline asm
	shfl.sync.down.b32 %r424, %r425, %r426, %r412, %r433;
	// end inline asm
	add.s32 	%r445, %r257, 8;
	setp.gt.s32 	%p66, %r445, %r412;
	selp.b32 	%r446, 0, %r424, %p66;
	add.s32 	%r430, %r425, %r446;
	mov.b32 	%r431, 16;
	// begin inline asm
	shfl.sync.down.b32 %r429, %r430, %r431, %r412, %r433;
	// end inline asm
	add.s32 	%r447, %r257, 16;
	setp.gt.s32 	%p67, %r447, %r412;
	selp.b32 	%r448, 0, %r429, %p67;
	add.s32 	%r449, %r448, %r1029;
	add.s32 	%r1029, %r449, %r430;
	add.s32 	%r1031, %r1031, -32;
	bra.uni 	$L__BB46_87;
$L__BB46_92:
	@%p41 bra 	$L__BB46_94;
	add.s32 	%r402, %r1029, %r175;
	add.s64 	%rd25, %rd10, 256;
	mov.b32 	%r401, 101;
	// begin inline asm
	st.relaxed.gpu.v2.u32 [%rd25], {%r401, %r402};
	// end inline asm
	st.shared.u32 	[_ZZN3cub18CUB_300001_SM_10006detail4scan16DeviceScanKernelINS2_10policy_hubIjjjjN4cuda3std3__44plusIvEEE10Policy1000EPjSC_NS0_13ScanTileStateIjLb1EEES9_NS1_10InputValueIjSC_EEjjLb0EjEEvT0_T1_T2_iT3_T4_T5_E12temp_storage+4], %r1029;
	st.shared.u32 	[_ZZN3cub18CUB_300001_SM_10006detail4scan16DeviceScanKernelINS2_10policy_hubIjjjjN4cuda3std3__44plusIvEEE10Policy1000EPjSC_NS0_13ScanTileStateIjLb1EEES9_NS1_10InputValueIjSC_EEjjLb0EjEEvT0_T1_T2_iT3_T4_T5_E12temp_storage+8], %r402;
$L__BB46_94:
	setp.ne.s32 	%p56, %r257, 0;
	mov.u32 	%r1036, %r177;
	@%p56 bra 	$L__BB46_96;
	st.shared.u32 	[_ZZN3cub18CUB_300001_SM_10006detail4scan16DeviceScanKernelINS2_10policy_hubIjjjjN4cuda3std3__44plusIvEEE10Policy1000EPjSC_NS0_13ScanTileStateIjLb1EEES9_NS1_10InputValueIjSC_EEjjLb0EjEEvT0_T1_T2_iT3_T4_T5_E12temp_storage+76], %r1029;
	mov.u32 	%r1036, %r1029;
$L__BB46_96:
	bar.sync 	0;
	setp.eq.s32 	%p57, %r85, 0;
	ld.shared.u32 	%r403, [_ZZN3cub18CUB_300001_SM_10006detail4scan16DeviceScanKernelINS2_10policy_hubIjjjjN4cuda3std3__44plusIvEEE10Policy1000EPjSC_NS0_13ScanTileStateIjLb1EEES9_NS1_10InputValueIjSC_EEjjLb0EjEEvT0_T1_T2_iT3_T4_T5_E12temp_storage+76];
	selp.b32 	%r404, 0, %r403, %p57;
	add.s32 	%r1037, %r404, %r1036;
$L__BB46_97:
	add.s32 	%r549, %r1037, %r148;
	add.s32 	%r550, %r149, %r549;
	add.s32 	%r551, %r150, %r550;
	add.s32 	%r552, %r151, %r551;
	add.s32 	%r553, %r152, %r552;
	add.s32 	%r554, %r153, %r553;
	add.s32 	%r555, %r154, %r554;
	add.s32 	%r556, %r155, %r555;
	add.s32 	%r557, %r156, %r556;
	add.s32 	%r558, %r157, %r557;
	add.s32 	%r559, %r158, %r558;
	add.s32 	%r560, %r159, %r559;
	add.s32 	%r561, %r160, %r560;
	add.s32 	%r562, %r161, %r561;
	add.s32 	%r563, %r162, %r562;
	add.s32 	%r564, %r163, %r563;
	add.s32 	%r565, %r164, %r564;
	add.s32 	%r566, %r165, %r565;
	add.s32 	%r567, %r166, %r566;
	add.s32 	%r568, %r167, %r567;
	add.s32 	%r569, %r168, %r568;
	bar.sync 	0;
	st.shared.v2.u32 	[%r147], {%r1037, %r549};
	st.shared.v2.u32 	[%r147+8], {%r550, %r551};
	st.shared.v2.u32 	[%r147+16], {%r552, %r553};
	st.shared.v2.u32 	[%r147+24], {%r554, %r555};
	st.shared.v2.u32 	[%r147+32], {%r556, %r557};
	st.shared.v2.u32 	[%r147+40], {%r558, %r559};
	st.shared.v2.u32 	[%r147+48], {%r560, %r561};
	st.shared.v2.u32 	[%r147+56], {%r562, %r563};
	st.shared.v2.u32 	[%r147+64], {%r564, %r565};
	st.shared.v2.u32 	[%r147+72], {%r566, %r567};
	st.shared.v2.u32 	[%r147+80], {%r568, %r569};
	bar.warp.sync 	-1;
	ld.shared.u32 	%r216, [%r146];
	ld.shared.u32 	%r217, [%r146+128];
	ld.shared.u32 	%r218, [%r146+256];
	ld.shared.u32 	%r219, [%r146+384];
	ld.shared.u32 	%r220, [%r146+512];
	ld.shared.u32 	%r221, [%r146+640];
	ld.shared.u32 	%r222, [%r146+768];
	ld.shared.u32 	%r223, [%r146+896];
	ld.shared.u32 	%r224, [%r146+1024];
	ld.shared.u32 	%r225, [%r146+1152];
	ld.shared.u32 	%r226, [%r146+1280];
	ld.shared.u32 	%r227, [%r146+1408];
	ld.shared.u32 	%r228, [%r146+1536];
	ld.shared.u32 	%r229, [%r146+1664];
	ld.shared.u32 	%r230, [%r146+1792];
	ld.shared.u32 	%r231, [%r146+1920];
	ld.shared.u32 	%r232, [%r146+2048];
	ld.shared.u32 	%r233, [%r146+2176];
	ld.shared.u32 	%r234, [%r146+2304];
	ld.shared.u32 	%r235, [%r146+2432];
	ld.shared.u32 	%r236, [%r146+2560];
	ld.shared.u32 	%r237, [%r146+2688];
	setp.ne.s32 	%p81, %r85, 0;
	@%p81 bra 	$L__BB46_99;
	st.volatile.shared.u32 	[_ZZN3cub18CUB_300001_SM_10006detail4scan16DeviceScanKernelINS2_10policy_hubIjjjjN4cuda3std3__44plusIvEEE10Policy1000EPjSC_NS0_13ScanTileStateIjLb1EEES9_NS1_10InputValueIjSC_EEjjLb0EjEEvT0_T1_T2_iT3_T4_T5_E12temp_storage+33792], %r6;
$L__BB46_99:
	ld.param.u32 	%r984, [_ZN3cub18CUB_300001_SM_10006detail4scan16DeviceScanKernelINS2_10policy_hubIjjjjN4cuda3std3__44plusIvEEE10Policy1000EPjSC_NS0_13ScanTileStateIjLb1EEES9_NS1_10InputValueIjSC_EEjjLb0EjEEvT0_T1_T2_iT3_T4_T5__param_3];
	ld.param.u64 	%rd59, [_ZN3cub18CUB_300001_SM_10006detail4scan16DeviceScanKernelINS2_10policy_hubIjjjjN4cuda3std3__44plusIvEEE10Policy1000EPjSC_NS0_13ScanTileStateIjLb1EEES9_NS1_10InputValueIjSC_EEjjLb0EjEEvT0_T1_T2_iT3_T4_T5__param_1];
	bar.sync 	0;
	ld.volatile.shared.u32 	%r238, [_ZZN3cub18CUB_300001_SM_10006detail4scan16DeviceScanKernelINS2_10policy_hubIjjjjN4cuda3std3__44plusIvEEE10Policy1000EPjSC_NS0_13ScanTileStateIjLb1EEES9_NS1_10InputValueIjSC_EEjjLb0EjEEvT0_T1_T2_iT3_T4_T5_E12temp_storage+33792];
	setp.ge.s32 	%p82, %r87, %r238;
	cvt.u64.u32 	%rd35, %r87;
	mov.u32 	%r570, %ctaid.x;
	add.s32 	%r571, %r984, %r570;
	mul.lo.s32 	%r572, %r571, 8448;
	cvt.u64.u32 	%rd36, %r572;
	add.s64 	%rd37, %rd35, %rd36;
	cvta.to.global.u64 	%rd38, %rd59;
	shl.b64 	%rd39, %rd37, 2;
	add.s64 	%rd12, %rd38, %rd39;
	@%p82 bra 	$L__BB46_101;
	st.global.u32 	[%rd12], %r216;
$L__BB46_101:
	setp.ge.s32 	%p83, %r90, %r238;
	@%p83 bra 	$L__BB46_103;
	st.global.u32 	[%rd12+128], %r217;
$L__BB46_103:
	setp.ge.s32 	%p84, %r93, %r238;
	@%p84 bra 	$L__BB46_105;
	st.global.u32 	[%rd12+256], %r218;
$L__BB46_105:
	setp.ge.s32 	%p85, %r96, %r238;
	@%p85 bra 	$L__BB46_107;
	st.global.u32 	[%rd12+384], %r219;
$L__BB46_107:
	mov.u32 	%r573, %tid.x;
	and.b32  	%r574, %r573, 992;
	mul.lo.s32 	%r575, %r574, 22;
	and.b32  	%r576, %r573, 31;
	or.b32  	%r577, %r575, %r576;
	add.s32 	%r578, %r577, 128;
	setp.ge.s32 	%p86, %r578, %r238;
	@%p86 bra 	$L__BB46_109;
	st.global.u32 	[%rd12+512], %r220;
$L__BB46_109:
	add.s32 	%r584, %r577, 160;
	setp.ge.s32 	%p87, %r584, %r238;
	@%p87 bra 	$L__BB46_111;
	st.global.u32 	[%rd12+640], %r221;
$L__BB46_111:
	setp.ge.s32 	%p88, %r103, %r238;
	@%p88 bra 	$L__BB46_113;
	st.global.u32 	[%rd12+768], %r222;
$L__BB46_113:
	add.s32 	%r590, %r577, 224;
	setp.ge.s32 	%p89, %r590, %r238;
	@%p89 bra 	$L__BB46_115;
	st.global.u32 	[%rd12+896], %r223;
$L__BB46_115:
	setp.ge.s32 	%p90, %r108, %r238;
	@%p90 bra 	$L__BB46_117;
	st.global.u32 	[%rd12+1024], %r224;
$L__BB46_117:
	add.s32 	%r596, %r577, 288;
	setp.ge.s32 	%p91, %r596, %r238;
	@%p91 bra 	$L__BB46_119;
	st.global.u32 	[%rd12+1152], %r225;
$L__BB46_119:
	setp.ge.s32 	%p92, %r113, %r238;
	@%p92 bra 	$L__BB46_121;
	st.global.u32 	[%rd12+1280], %r226;
$L__BB46_121:
	setp.ge.s32 	%p93, %r116, %r238;
	@%p93 bra 	$L__BB46_123;
	st.global.u32 	[%rd12+1408], %r227;
$L__BB46_123:
	setp.ge.s32 	%p94, %r119, %r238;
	@%p94 bra 	$L__BB46_125;
	st.global.u32 	[%rd12+1536], %r228;
$L__BB46_125:
	setp.ge.s32 	%p95, %r122, %r238;
	@%p95 bra 	$L__BB46_127;
	st.global.u32 	[%rd12+1664], %r229;
$L__BB46_127:
	add.s32 	%r602, %r577, 448;
	setp.ge.s32 	%p96, %r602, %r238;
	@%p96 bra 	$L__BB46_129;
	st.global.u32 	[%rd12+1792], %r230;
$L__BB46_129:
	setp.ge.s32 	%p97, %r127, %r238;
	@%p97 bra 	$L__BB46_131;
	st.global.u32 	[%rd12+1920], %r231;
$L__BB46_131:
	add.s32 	%r608, %r577, 512;
	setp.ge.s32 	%p98, %r608, %r238;
	@%p98 bra 	$L__BB46_133;
	st.global.u32 	[%rd12+2048], %r232;
$L__BB46_133:
	add.s32 	%r614, %r577, 544;
	setp.ge.s32 	%p99, %r614, %r238;
	@%p99 bra 	$L__BB46_135;
	st.global.u32 	[%rd12+2176], %r233;
$L__BB46_135:
	setp.ge.s32 	%p100, %r134, %r238;
	@%p100 bra 	$L__BB46_137;
	st.global.u32 	[%rd12+2304], %r234;
$L__BB46_137:
	add.s32 	%r620, %r577, 608;
	setp.ge.s32 	%p101, %r620, %r238;
	@%p101 bra 	$L__BB46_139;
	st.global.u32 	[%rd12+2432], %r235;
$L__BB46_139:
	add.s32 	%r626, %r577, 640;
	setp.ge.s32 	%p102, %r626, %r238;
	@%p102 bra 	$L__BB46_141;
	st.global.u32 	[%rd12+2560], %r236;
$L__BB46_141:
	setp.ge.s32 	%p103, %r141, %r238;
	@%p103 bra 	$L__BB46_143;
	st.global.u32 	[%rd12+2688], %r237;
$L__BB46_143:
	ret;

}


// ===== COMPILED SASS (sm_100) =====

	.target	sm_100

	.elftype	@"ET_EXEC"


//--------------------- .note.nv.tkinfo           --------------------------
	.section	.note.nv.tkinfo,"",@"SHT_NOTE"
	.sectionflags	@"SHF_NOTE_NV_TKINFO"
	.tkinfo
        /*0018*/ 	.word	0x00000002
        /*0030*/ 	.string	""
        /*0030*/ 	.string	"ptxas"
        /*0030*/ 	.string	"Cuda compilation tools, release 13.0, V13.0.88"
        /*0030*/ 	.string	"Build cuda_13.0.r13.0/compiler.36424714_0"
        /*0030*/ 	.string	"-arch sm_100 -m 64 "



//--------------------- .note.nv.cuinfo           --------------------------
	.section	.note.nv.cuinfo,"",@"SHT_NOTE"
	.sectionflags	@"SHF_NOTE_NV_CUINFO"
        /*0018*/ 	.short	0x0002
        /*001a*/ 	.short	0x0064
        /*001c*/ 	.short	0x0082
	.zero		2


//--------------------- .nv.info                  --------------------------
	.section	.nv.info,"",@"SHT_CUDA_INFO"
	.align	4


	//----- nvinfo : EIATTR_REGCOUNT
	.align		4
        /*0000*/ 	.byte	0x04, 0x2f
        /*0002*/ 	.short	(.L_41 - .L_40)
	.align		4
.L_40:
        /*0004*/ 	.word	index@(_Z17transform_indicesPKjjS0_jPj)
        /*0008*/ 	.word	0x0000001a


	//----- nvinfo : EIATTR_FRAME_SIZE
	.align		4
.L_41:
        /*000c*/ 	.byte	0x04, 0x11
        /*000e*/ 	.short	(.L_43 - .L_42)
	.align		4
.L_42:
        /*0010*/ 	.word	index@(_Z17transform_indicesPKjjS0_jPj)
        /*0014*/ 	.word	0x00000000


	//----- nvinfo : EIATTR_REGCOUNT
	.align		4
.L_43:
        /*0018*/ 	.byte	0x04, 0x2f
        /*001a*/ 	.short	(.L_45 - .L_44)
	.align		4
.L_44:
        /*001c*/ 	.word	index@(_Z20count_nonzero_kernelI13__nv_bfloat16EvPKT_jPj)
        /*0020*/ 	.word	0x00000010


	//----- nvinfo : EIATTR_FRAME_SIZE
	.align		4
.L_45:
        /*0024*/ 	.byte	0x04, 0x11
        /*0026*/ 	.short	(.L_47 - .L_46)
	.align		4
.L_46:
        /*0028*/ 	.word	index@(_Z20count_nonzero_kernelI13__nv_bfloat16EvPKT_jPj)
        /*002c*/ 	.word	0x00000000


	//----- nvinfo : EIATTR_REGCOUNT
	.align		4
.L_47:
        /*0030*/ 	.byte	0x04, 0x2f
        /*0032*/ 	.short	(.L_49 - .L_48)
	.align		4
.L_48:
        /*0034*/ 	.word	index@(_Z20count_nonzero_kernelI6__halfEvPKT_jPj)
        /*0038*/ 	.word	0x0000000e


	//----- nvinfo : EIATTR_FRAME_SIZE
	.align		4
.L_49:
        /*003c*/ 	.byte	0x04, 0x11
        /*003e*/ 	.short	(.L_51 - .L_50)
	.align		4
.L_50:
        /*0040*/ 	.word	index@(_Z20count_nonzero_kernelI6__halfEvPKT_jPj)
        /*0044*/ 	.word	0x00000000


	//----- nvinfo : EIATTR_REGCOUNT
	.align		4
.L_51:
        /*0048*/ 	.byte	0x04, 0x2f
        /*004a*/ 	.short	(.L_53 - .L_52)
	.align		4
.L_52:
        /*004c*/ 	.word	index@(_Z20count_nonzero_kernelIfEvPKT_jPj)
        /*0050*/ 	.word	0x0000000e


	//----- nvinfo : EIATTR_FRAME_SIZE
	.align		4
.L_53:
        /*0054*/ 	.byte	0x04, 0x11
        /*0056*/ 	.short	(.L_55 - .L_54)
	.align		4
.L_54:
        /*0058*/ 	.word	index@(_Z20count_nonzero_kernelIfEvPKT_jPj)
        /*005c*/ 	.word	0x00000000


	//----- nvinfo : EIATTR_REGCOUNT
	.align		4
.L_55:
        /*0060*/ 	.byte	0x04, 0x2f
        /*0062*/ 	.short	(.L_57 - .L_56)
	.align		4
.L_56:
        /*0064*/ 	.word	index@(_Z20count_nonzero_kernelIdEvPKT_jPj)
        /*0068*/ 	.word	0x0000000e


	//----- nvinfo : EIATTR_FRAME_SIZE
	.align		4
.L_57:
        /*006c*/ 	.byte	0x04, 0x11
        /*006e*/ 	.short	(.L_59 - .L_58)
	.align		4
.L_58:
        /*0070*/ 	.word	index@(_Z20count_nonzero_kernelIdEvPKT_jPj)
        /*0074*/ 	.word	0x00000000


	//----- nvinfo : EIATTR_REGCOUNT
	.align		4
.L_59:
        /*0078*/ 	.byte	0x04, 0x2f
        /*007a*/ 	.short	(.L_61 - .L_60)
	.align		4
.L_60:
        /*007c*/ 	.word	index@(_Z20count_nonzero_kernelIhEvPKT_jPj)
        /*0080*/ 	.word	0x0000000c


	//----- nvinfo : EIATTR_FRAME_SIZE
	.align		4
.L_61:
        /*0084*/ 	.byte	0x04, 0x11
        /*0086*/ 	.short	(.L_63 - .L_62)
	.align		4
.L_62:
        /*0088*/ 	.word	index@(_Z20count_nonzero_kernelIhEvPKT_jPj)
        /*008c*/ 	.word	0x00000000


	//----- nvinfo : EIATTR_REGCOUNT
	.align		4
.L_63:
        /*0090*/ 	.byte	0x04, 0x2f
        /*0092*/ 	.short	(.L_65 - .L_64)
	.align		4
.L_64:
        /*0094*/ 	.word	index@(_Z20count_nonzero_kernelIjEvPKT_jPj)
        /*0098*/ 	.word	0x0000000e


	//----- nvinfo : EIATTR_FRAME_SIZE
	.align		4
.L_65:
        /*009c*/ 	.byte	0x04, 0x11
        /*009e*/ 	.short	(.L_67 - .L_66)
	.align		4
.L_66:
        /*00a0*/ 	.word	index@(_Z20count_nonzero_kernelIjEvPKT_jPj)
        /*00a4*/ 	.word	0x00000000


	//----- nvinfo : EIATTR_REGCOUNT
	.align		4
.L_67:
        /*00a8*/ 	.byte	0x04, 0x2f
        /*00aa*/ 	.short	(.L_69 - .L_68)
	.align		4
.L_68:
        /*00ac*/ 	.word	index@(_Z20count_nonzero_kernelIlEvPKT_jPj)
        /*00b0*/ 	.word	0x0000000e


	//----- nvinfo : EIATTR_FRAME_SIZE
	.align		4
.L_69:
        /*00b4*/ 	.byte	0x04, 0x11
        /*00b6*/ 	.short	(.L_71 - .L_70)
	.align		4
.L_70:
        /*00b8*/ 	.word	index@(_Z20count_nonzero_kernelIlEvPKT_jPj)
        /*00bc*/ 	.word	0x00000000


	//----- nvinfo : EIATTR_REGCOUNT
	.align		4
.L_71:
        /*00c0*/ 	.byte	0x04, 0x2f
        /*00c2*/ 	.short	(.L_73 - .L_72)
	.align		4
.L_72:
        /*00c4*/ 	.word	index@(_Z20count_nonzero_kernelIiEvPKT_jPj)
        /*00c8*/ 	.word	0x0000000e


	//----- nvinfo : EIATTR_FRAME_SIZE
	.align		4
.L_73:
        /*00cc*/ 	.byte	0x04, 0x11
        /*00ce*/ 	.short	(.L_75 - .L_74)
	.align		4
.L_74:
        /*00d0*/ 	.word	index@(_Z20count_nonzero_kernelIiEvPKT_jPj)
        /*00d4*/ 	.word	0x00000000


	//----- nvinfo : EIATTR_REGCOUNT
	.align		4
.L_75:
        /*00d8*/ 	.byte	0x04, 0x2f
        /*00da*/ 	.short	(.L_77 - .L_76)
	.align		4
.L_76:
        /*00dc*/ 	.word	index@(_Z20count_nonzero_kernelIsEvPKT_jPj)
        /*00e0*/ 	.word	0x0000000e


	//----- nvinfo : EIATTR_FRAME_SIZE
	.align		4
.L_77:
        /*00e4*/ 	.byte	0x04, 0x11
        /*00e6*/ 	.short	(.L_79 - .L_78)
	.align		4
.L_78:
        /*00e8*/ 	.word	index@(_Z20count_nonzero_kernelIsEvPKT_jPj)
        /*00ec*/ 	.word	0x00000000


	//----- nvinfo : EIATTR_REGCOUNT
	.align		4
.L_79:
        /*00f0*/ 	.byte	0x04, 0x2f
        /*00f2*/ 	.short	(.L_81 - .L_80)
	.align		4
.L_80:
        /*00f4*/ 	.word	index@(_Z19flag_nonzero_kernelI13__nv_bfloat16EvPKT_jPj)
        /*00f8*/ 	.word	0x0000000a


	//----- nvinfo : EIATTR_FRAME_SIZE
	.align		4
.L_81:
        /*00fc*/ 	.byte	0x04, 0x11
        /*00fe*/ 	.short	(.L_83 - .L_82)
	.align		4
.L_82:
        /*0100*/ 	.word	index@(_Z19flag_nonzero_kernelI13__nv_bfloat16EvPKT_jPj)
        /*0104*/ 	.word	0x00000000


	//----- nvinfo : EIATTR_REGCOUNT
	.align		4
.L_83:
        /*0108*/ 	.byte	0x04, 0x2f
        /*010a*/ 	.short	(.L_85 - .L_84)
	.align		4
.L_84:
        /*010c*/ 	.word	index@(_Z30scatter_nonzero_indices_kernelI13__nv_bfloat16EvPKT_PKjjPjj)
        /*0110*/ 	.word	0x0000000a


	//----- nvinfo : EIATTR_FRAME_SIZE
	.align		4
.L_85:
        /*0114*/ 	.byte	0x04, 0x11
        /*0116*/ 	.short	(.L_87 - .L_86)
	.align		4
.L_86:
        /*0118*/ 	.word	index@(_Z30scatter_nonzero_indices_kernelI13__nv_bfloat16EvPKT_PKjjPjj)
        /*011c*/ 	.word	0x00000000


	//----- nvinfo : EIATTR_REGCOUNT
	.align		4
.L_87:
        /*0120*/ 	.byte	0x04, 0x2f
        /*0122*/ 	.short	(.L_89 - .L_88)
	.align		4
.L_88:
        /*0124*/ 	.word	index@(_Z19flag_nonzero_kernelI6__halfEvPKT_jPj)
        /*0128*/ 	.word	0x0000000a


	//----- nvinfo : EIATTR_FRAME_SIZE
	.align		4
.L_89:
        /*012c*/ 	.byte	0x04, 0x11
        /*012e*/ 	.short	(.L_91 - .L_90)
	.align		4
.L_90:
        /*0130*/ 	.word	index@(_Z19flag_nonzero_kernelI6__halfEvPKT_jPj)
        /*0134*/ 	.word	0x00000000


	//----- nvinfo : EIATTR_REGCOUNT
	.align		4
.L_91:
        /*0138*/ 	.byte	0x04, 0x2f
        /*013a*/ 	.short	(.L_93 - .L_92)
	.align		4
.L_92:
        /*013c*/ 	.word	index@(_Z30scatter_nonzero_indices_kernelI6__halfEvPKT_PKjjPjj)
        /*0140*/ 	.word	0x0000000a


	//----- nvinfo : EIATTR_FRAME_SIZE
	.align		4
.L_93:
        /*0144*/ 	.byte	0x04, 0x11
        /*0146*/ 	.short	(.L_95 - .L_94)
	.align		4
.L_94:
        /*0148*/ 	.word	index@(_Z30scatter_nonzero_indices_kernelI6__halfEvPKT_PKjjPjj)
        /*014c*/ 	.word	0x00000000


	//----- nvinfo : EIATTR_REGCOUNT
	.align		4
.L_95:
        /*0150*/ 	.byte	0x04, 0x2f
        /*0152*/ 	.short	(.L_97 - .L_96)
	.align		4
.L_96:
        /*0154*/ 	.word	index@(_Z19flag_nonzero_kernelIfEvPKT_jPj)
        /*0158*/ 	.word	0x0000000a


	//----- nvinfo : EIATTR_FRAME_SIZE
	.align		4
.L_97:
        /*015c*/ 	.byte	0x04, 0x11
        /*015e*/ 	.short	(.L_99 - .L_98)
	.align		4
.L_98:
        /*0160*/ 	.word	index@(_Z19flag_nonzero_kernelIfEvPKT_jPj)
        /*0164*/ 	.word	0x00000000


	//----- nvinfo : EIATTR_REGCOUNT
	.align		4
.L_99:
        /*0168*/ 	.byte	0x04, 0x2f
        /*016a*/ 	.short	(.L_101 - .L_100)
	.align		4
.L_100:
        /*016c*/ 	.word	index@(_Z30scatter_nonzero_indices_kernelIfEvPKT_PKjjPjj)
        /*0170*/ 	.word	0x0000000a


	//----- nvinfo : EIATTR_FRAME_SIZE
	.align		4
.L_101:
        /*0174*/ 	.byte	0x04, 0x11
        /*0176*/ 	.short	(.L_103 - .L_102)
	.align		4
.L_102:
        /*0178*/ 	.word	index@(_Z30scatter_nonzero_indices_kernelIfEvPKT_PKjjPjj)
        /*017c*/ 	.word	0x00000000


	//----- nvinfo : EIATTR_REGCOUNT
	.align		4
.L_103:
        /*0180*/ 	.byte	0x04, 0x2f
        /*0182*/ 	.short	(.L_105 - .L_104)
	.align		4
.L_104:
        /*0184*/ 	.word	index@(_Z19flag_nonzero_kernelIdEvPKT_jPj)
        /*0188*/ 	.word	0x0000000a


	//----- nvinfo : EIATTR_FRAME_SIZE
	.align		4
.L_105:
        /*018c*/ 	.byte	0x04, 0x11
        /*018e*/ 	.short	(.L_107 - .L_106)
	.align		4
.L_106:
        /*0190*/ 	.word	index@(_Z19flag_nonzero_kernelIdEvPKT_jPj)
        /*0194*/ 	.word	0x00000000


	//----- nvinfo : EIATTR_REGCOUNT
	.align		4
.L_107:
        /*0198*/ 	.byte	0x04, 0x2f
        /*019a*/ 	.short	(.L_109 - .L_108)
	.align		4
.L_108:
        /*019c*/ 	.word	index@(_Z30scatter_nonzero_indices_kernelIdEvPKT_PKjjPjj)
        /*01a0*/ 	.word	0x0000000a


	//----- nvinfo : EIATTR_FRAME_SIZE
	.align		4
.L_109:
        /*01a4*/ 	.byte	0x04, 0x11
        /*01a6*/ 	.short	(.L_111 - .L_110)
	.align		4
.L_110:
        /*01a8*/ 	.word	index@(_Z30scatter_nonzero_indices_kernelIdEvPKT_PKjjPjj)
        /*01ac*/ 	.word	0x00000000


	//----- nvinfo : EIATTR_REGCOUNT
	.align		4
.L_111:
        /*01b0*/ 	.byte	0x04, 0x2f
        /*01b2*/ 	.short	(.L_113 - .L_112)
	.align		4
.L_112:
        /*01b4*/ 	.word	index@(_Z19flag_nonzero_kernelIhEvPKT_jPj)
        /*01b8*/ 	.word	0x0000000a


	//----- nvinfo : EIATTR_FRAME_SIZE
	.align		4
.L_113:
        /*01bc*/ 	.byte	0x04, 0x11
        /*01be*/ 	.short	(.L_115 - .L_114)
	.align		4
.L_114:
        /*01c0*/ 	.word	index@(_Z19flag_nonzero_kernelIhEvPKT_jPj)
        /*01c4*/ 	.word	0x00000000


	//----- nvinfo : EIATTR_REGCOUNT
	.align		4
.L_115:
        /*01c8*/ 	.byte	0x04, 0x2f
        /*01ca*/ 	.short	(.L_117 - .L_116)
	.align		4
.L_116:
        /*01cc*/ 	.word	index@(_Z30scatter_nonzero_indices_kernelIhEvPKT_PKjjPjj)
        /*01d0*/ 	.word	0x0000000a


	//----- nvinfo : EIATTR_FRAME_SIZE
	.align		4
.L_117:
        /*01d4*/ 	.byte	0x04, 0x11
        /*01d6*/ 	.short	(.L_119 - .L_118)
	.align		4
.L_118:
        /*01d8*/ 	.word	index@(_Z30scatter_nonzero_indices_kernelIhEvPKT_PKjjPjj)
        /*01dc*/ 	.word	0x00000000


	//----- nvinfo : EIATTR_REGCOUNT
	.align		4
.L_119:
        /*01e0*/ 	.byte	0x04, 0x2f
        /*01e2*/ 	.short	(.L_121 - .L_120)
	.align		4
.L_120:
        /*01e4*/ 	.word	index@(_Z19flag_nonzero_kernelIjEvPKT_jPj)
        /*01e8*/ 	.word	0x0000000a


	//----- nvinfo : EIATTR_FRAME_SIZE
	.align		4
.L_121:
        /*01ec*/ 	.byte	0x04, 0x11
        /*01ee*/ 	.short	(.L_123 - .L_122)
	.align		4
.L_122:
        /*01f0*/ 	.word	index@(_Z19flag_nonzero_kernelIjEvPKT_jPj)
        /*01f4*/ 	.word	0x00000000


	//----- nvinfo : EIATTR_REGCOUNT
	.align		4
.L_123:
        /*01f8*/ 	.byte	0x04, 0x2f
        /*01fa*/ 	.short	(.L_125 - .L_124)
	.align		4
.L_124:
        /*01fc*/ 	.word	index@(_Z30scatter_nonzero_indices_kernelIjEvPKT_PKjjPjj)
        /*0200*/ 	.word	0x0000000a


	//----- nvinfo : EIATTR_FRAME_SIZE
	.align		4
.L_125:
        /*0204*/ 	.byte	0x04, 0x11
        /*0206*/ 	.short	(.L_127 - .L_126)
	.align		4
.L_126:
        /*0208*/ 	.word	index@(_Z30scatter_nonzero_indices_kernelIjEvPKT_PKjjPjj)
        /*020c*/ 	.word	0x00000000


	//----- nvinfo : EIATTR_REGCOUNT
	.align		4
.L_127:
        /*0210*/ 	.byte	0x04, 0x2f
        /*0212*/ 	.short	(.L_129 - .L_128)
	.align		4
.L_128:
        /*0214*/ 	.word	index@(_Z19flag_nonzero_kernelIlEvPKT_jPj)
        /*0218*/ 	.word	0x0000000a


	//----- nvinfo : EIATTR_FRAME_SIZE
	.align		4
.L_129:
        /*021c*/ 	.byte	0x04, 0x11
        /*021e*/ 	.short	(.L_131 - .L_130)
	.align		4
.L_130:
        /*0220*/ 	.word	index@(_Z19flag_nonzero_kernelIlEvPKT_jPj)
        /*0224*/ 	.word	0x00000000


	//----- nvinfo : EIATTR_REGCOUNT
	.align		4
.L_131:
        /*0228*/ 	.byte	0x04, 0x2f
        /*022a*/ 	.short	(.L_133 - .L_132)
	.align		4
.L_132:
        /*022c*/ 	.word	index@(_Z30scatter_nonzero_indices_kernelIlEvPKT_PKjjPjj)
        /*0230*/ 	.word	0x0000000a


	//----- nvinfo : EIATTR_FRAME_SIZE
	.align		4
.L_133:
        /*0234*/ 	.byte	0x04, 0x11
        /*0236*/ 	.short	(.L_135 - .L_134)
	.align		4
.L_134:
        /*0238*/ 	.word	index@(_Z30scatter_nonzero_indices_kernelIlEvPKT_PKjjPjj)
        /*023c*/ 	.word	0x00000000


	//----- nvinfo : EIATTR_REGCOUNT
	.align		4
.L_135:
        /*0240*/ 	.byte	0x04, 0x2f
        /*0242*/ 	.short	(.L_137 - .L_136)
	.align		4
.L_136:
        /*0244*/ 	.word	index@(_Z19flag_nonzero_kernelIiEvPKT_jPj)
        /*0248*/ 	.word	0x0000000a


	//----- nvinfo : EIATTR_FRAME_SIZE
	.align		4
.L_137:
        /*024c*/ 	.byte	0x04, 0x11
        /*024e*/ 	.short	(.L_139 - .L_138)
	.align		4
.L_138:
        /*0250*/ 	.word	index@(_Z19flag_nonzero_kernelIiEvPKT_jPj)
        /*0254*/ 	.word	0x00000000


	//----- nvinfo : EIATTR_REGCOUNT
	.align		4
.L_139:
        /*0258*/ 	.byte	0x04, 0x2f
        /*025a*/ 	.short	(.L_141 - .L_140)
	.align		4
.L_140:
        /*025c*/ 	.word	index@(_Z30scatter_nonzero_indices_kernelIiEvPKT_PKjjPjj)
        /*0260*/ 	.word	0x0000000a


	//----- nvinfo : EIATTR_FRAME_SIZE
	.align		4
.L_141:
        /*0264*/ 	.byte	0x04, 0x11
        /*0266*/ 	.short	(.L_143 - .L_142)
	.align		4
.L_142:
        /*0268*/ 	.word	index@(_Z30scatter_nonzero_indices_kernelIiEvPKT_PKjjPjj)
        /*026c*/ 	.word	0x00000000


	//----- nvinfo : EIATTR_REGCOUNT
	.align		4
.L_143:
        /*0270*/ 	.byte	0x04, 0x2f
        /*0272*/ 	.short	(.L_145 - .L_144)
	.align		4
.L_144:
        /*0274*/ 	.word	index@(_Z19flag_nonzero_kernelIsEvPKT_jPj)
        /*0278*/ 	.word	0x0000000a


	//----- nvinfo : EIATTR_FRAME_SIZE
	.align		4
.L_145:
        /*027c*/ 	.byte	0x04, 0x11
        /*027e*/ 	.short	(.L_147 - .L_146)
	.align		4
.L_146:
        /*0280*/ 	.word	index@(_Z19flag_nonzero_kernelIsEvPKT_jPj)
        /*0284*/ 	.word	0x00000000


	//----- nvinfo : EIATTR_REGCOUNT
	.align		4
.L_147:
        /*0288*/ 	.byte	0x04, 0x2f
        /*028a*/ 	.short	(.L_149 - .L_148)
	.align		4
.L_148:
        /*028c*/ 	.word	index@(_Z30scatter_nonzero_indices_kernelIsEvPKT_PKjjPjj)
        /*0290*/ 	.word	0x0000000a


	//----- nvinfo : EIATTR_FRAME_SIZE
	.align		4
.L_149:
        /*0294*/ 	.byte	0x04, 0x11
        /*0296*/ 	.short	(.L_151 - .L_150)
	.align		4
.L_150:
        /*0298*/ 	.word	index@(_Z30scatter_nonzero_indices_kernelIsEvPKT_PKjjPjj)
        /*029c*/ 	.word	0x00000000


	//----- nvinfo : EIATTR_REGCOUNT
	.align		4
.L_151:
        /*02a0*/ 	.byte	0x04, 0x2f
        /*02a2*/ 	.short	(.L_153 - .L_152)
	.align		4
.L_152:
        /*02a4*/ 	.word	index@(_Z19bitwise_and__kernelIhEvPKT_S2_PS0_j)
        /*02a8*/ 	.word	0x0000000c


	//----- nvinfo : EIATTR_FRAME_SIZE
	.align		4
.L_153:
        /*02ac*/ 	.byte	0x04, 0x11
        /*02ae*/ 	.short	(.L_155 - .L_154)
	.align		4
.L_154:
        /*02b0*/ 	.word	index@(_Z19bitwise_and__kernelIhEvPKT_S2_PS0_j)
        /*02b4*/ 	.word	0x00000000


	//----- nvinfo : EIATTR_REGCOUNT
	.align		4
.L_155:
        /*02b8*/ 	.byte	0x04, 0x2f
        /*02ba*/ 	.short	(.L_157 - .L_156)
	.align		4
.L_156:
        /*02bc*/ 	.word	index@(_Z18bitwise_or__kernelIhEvPKT_S2_PS0_j)
        /*02c0*/ 	.word	0x0000000c


	//----- nvinfo : EIATTR_FRAME_SIZE
	.align		4
.L_157:
        /*02c4*/ 	.byte	0x04, 0x11
        /*02c6*/ 	.short	(.L_159 - .L_158)
	.align		4
.L_158:
        /*02c8*/ 	.word	index@(_Z18bitwise_or__kernelIhEvPKT_S2_PS0_j)
        /*02cc*/ 	.word	0x00000000


	//----- nvinfo : EIATTR_REGCOUNT
	.align		4
.L_159:
        /*02d0*/ 	.byte	0x04, 0x2f
        /*02d2*/ 	.short	(.L_161 - .L_160)
	.align		4
.L_160:
        /*02d4*/ 	.word	index@(_Z19bitwise_xor__kernelIhEvPKT_S2_PS0_j)
        /*02d8*/ 	.word	0x0000000c


	//----- nvinfo : EIATTR_FRAME_SIZE
	.align		4
.L_161:
        /*02dc*/ 	.byte	0x04, 0x11
        /*02de*/ 	.short	(.L_163 - .L_162)
	.align		4
.L_162:
        /*02e0*/ 	.word	index@(_Z19bitwise_xor__kernelIhEvPKT_S2_PS0_j)
        /*02e4*/ 	.word	0x00000000


	//----- nvinfo : EIATTR_REGCOUNT
	.align		4
.L_163:
        /*02e8*/ 	.byte	0x04, 0x2f
        /*02ea*/ 	.short	(.L_165 - .L_164)
	.align		4
.L_164:
        /*02ec*/ 	.word	index@(_Z19bitwise_and__kernelIjEvPKT_S2_PS0_j)
        /*02f0*/ 	.word	0x0000000c


	//----- nvinfo : EIATTR_FRAME_SIZE
	.align		4
.L_165:
        /*02f4*/ 	.byte	0x04, 0x11
        /*02f6*/ 	.short	(.L_167 - .L_166)
	.align		4
.L_166:
        /*02f8*/ 	.word	index@(_Z19bitwise_and__kernelIjEvPKT_S2_PS0_j)
        /*02fc*/ 	.word	0x00000000


	//----- nvinfo : EIATTR_REGCOUNT
	.align		4
.L_167:
        /*0300*/ 	.byte	0x04, 0x2f
        /*0302*/ 	.short	(.L_169 - .L_168)
	.align		4
.L_168:
        /*0304*/ 	.word	index@(_Z18bitwise_or__kernelIjEvPKT_S2_PS0_j)
        /*0308*/ 	.word	0x0000000c


	//----- nvinfo : EIATTR_FRAME_SIZE
	.align		4
.L_169:
        /*030c*/ 	.byte	0x04, 0x11
        /*030e*/ 	.short	(.L_171 - .L_170)
	.align		4
.L_170:
        /*0310*/ 	.word	index@(_Z18bitwise_or__kernelIjEvPKT_S2_PS0_j)
        /*0314*/ 	.word	0x00000000


	//----- nvinfo : EIATTR_REGCOUNT
	.align		4
.L_171:
        /*0318*/ 	.byte	0x04, 0x2f
        /*031a*/ 	.short	(.L_173 - .L_172)
	.align		4
.L_172:
        /*031c*/ 	.word	index@(_Z19bitwise_xor__kernelIjEvPKT_S2_PS0_j)
        /*0320*/ 	.word	0x0000000c


	//----- nvinfo : EIATTR_FRAME_SIZE
	.align		4
.L_173:
        /*0324*/ 	.byte	0x04, 0x11
        /*0326*/ 	.short	(.L_175 - .L_174)
	.align		4
.L_174:
        /*0328*/ 	.word	index@(_Z19bitwise_xor__kernelIjEvPKT_S2_PS0_j)
        /*032c*/ 	.word	0x00000000


	//----- nvinfo : EIATTR_REGCOUNT
	.align		4
.L_175:
        /*0330*/ 	.byte	0x04, 0x2f
        /*0332*/ 	.short	(.L_177 - .L_176)
	.align		4
.L_176:
        /*0334*/ 	.word	index@(_Z19bitwise_and__kernelIlEvPKT_S2_PS0_j)
        /*0338*/ 	.word	0x0000000e


	//----- nvinfo : EIATTR_FRAME_SIZE
	.align		4
.L_177:
        /*033c*/ 	.byte	0x04, 0x11
        /*033e*/ 	.short	(.L_179 - .L_178)
	.align		4
.L_178:
        /*0340*/ 	.word	index@(_Z19bitwise_and__kernelIlEvPKT_S2_PS0_j)
        /*0344*/ 	.word	0x00000000


	//----- nvinfo : EIATTR_REGCOUNT
	.align		4
.L_179:
        /*0348*/ 	.byte	0x04, 0x2f
        /*034a*/ 	.short	(.L_181 - .L_180)
	.align		4
.L_180:
        /*034c*/ 	.word	index@(_Z18bitwise_or__kernelIlEvPKT_S2_PS0_j)
        /*0350*/ 	.word	0x0000000e


	//----- nvinfo : EIATTR_FRAME_SIZE
	.align		4
.L_181:
        /*0354*/ 	.byte	0x04, 0x11
        /*0356*/ 	.short	(.L_183 - .L_182)
	.align		4
.L_182:
        /*0358*/ 	.word	index@(_Z18bitwise_or__kernelIlEvPKT_S2_PS0_j)
        /*035c*/ 	.word	0x00000000


	//----- nvinfo : EIATTR_REGCOUNT
	.align		4
.L_183:
        /*0360*/ 	.byte	0x04, 0x2f
        /*0362*/ 	.short	(.L_185 - .L_184)
	.align		4
.L_184:
        /*0364*/ 	.word	index@(_Z19bitwise_xor__kernelIlEvPKT_S2_PS0_j)
        /*0368*/ 	.word	0x0000000e


	//----- nvinfo : EIATTR_FRAME_SIZE
	.align		4
.L_185:
        /*036c*/ 	.byte	0x04, 0x11
        /*036e*/ 	.short	(.L_187 - .L_186)
	.align		4
.L_186:
        /*0370*/ 	.word	index@(_Z19bitwise_xor__kernelIlEvPKT_S2_PS0_j)
        /*0374*/ 	.word	0x00000000


	//----- nvinfo : EIATTR_REGCOUNT
	.align		4
.L_187:
        /*0378*/ 	.byte	0x04, 0x2f
        /*037a*/ 	.short	(.L_189 - .L_188)
	.align		4
.L_188:
        /*037c*/ 	.word	index@(_Z19bitwise_and__kernelIiEvPKT_S2_PS0_j)
        /*0380*/ 	.word	0x0000000c


	//----- nvinfo : EIATTR_FRAME_SIZE
	.align		4
.L_189:
        /*0384*/ 	.byte	0x04, 0x11
        /*0386*/ 	.short	(.L_191 - .L_190)
	.align		4
.L_190:
        /*0388*/ 	.word	index@(_Z19bitwise_and__kernelIiEvPKT_S2_PS0_j)
        /*038c*/ 	.word	0x00000000


	//----- nvinfo : EIATTR_REGCOUNT
	.align		4
.L_191:
        /*0390*/ 	.byte	0x04, 0x2f
        /*0392*/ 	.short	(.L_193 - .L_192)
	.align		4
.L_192:
        /*0394*/ 	.word	index@(_Z18bitwise_or__kernelIiEvPKT_S2_PS0_j)
        /*0398*/ 	.word	0x0000000c


	//----- nvinfo : EIATTR_FRAME_SIZE
	.align		4
.L_193:
        /*039c*/ 	.byte	0x04, 0x11
        /*039e*/ 	.short	(.L_195 - .L_194)
	.align		4
.L_194:
        /*03a0*/ 	.word	index@(_Z18bitwise_or__kernelIiEvPKT_S2_PS0_j)
        /*03a4*/ 	.word	0x00000000


	//----- nvinfo : EIATTR_REGCOUNT
	.align		4
.L_195:
        /*03a8*/ 	.byte	0x04, 0x2f
        /*03aa*/ 	.short	(.L_197 - .L_196)
	.align		4
.L_196:
        /*03ac*/ 	.word	index@(_Z19bitwise_xor__kernelIiEvPKT_S2_PS0_j)
        /*03b0*/ 	.word	0x0000000c


	//----- nvinfo : EIATTR_FRAME_SIZE
	.align		4
.L_197:
        /*03b4*/ 	.byte	0x04, 0x11
        /*03b6*/ 	.short	(.L_199 - .L_198)
	.align		4
.L_198:
        /*03b8*/ 	.word	index@(_Z19bitwise_xor__kernelIiEvPKT_S2_PS0_j)
        /*03bc*/ 	.word	0x00000000


	//----- nvinfo : EIATTR_REGCOUNT
	.align		4
.L_199:
        /*03c0*/ 	.byte	0x04, 0x2f
        /*03c2*/ 	.short	(.L_201 - .L_200)
	.align		4
.L_200:
        /*03c4*/ 	.word	index@(_Z16leftshift_kernelIhEvPKT_PS0_ji)
        /*03c8*/ 	.word	0x0000000a


	//----- nvinfo : EIATTR_FRAME_SIZE
	.align		4
.L_201:
        /*03cc*/ 	.byte	0x04, 0x11
        /*03ce*/ 	.short	(.L_203 - .L_202)
	.align		4
.L_202:
        /*03d0*/ 	.word	index@(_Z16leftshift_kernelIhEvPKT_PS0_ji)
        /*03d4*/ 	.word	0x00000000


	//----- nvinfo : EIATTR_REGCOUNT
	.align		4
.L_203:
        /*03d8*/ 	.byte	0x04, 0x2f
        /*03da*/ 	.short	(.L_205 - .L_204)
	.align		4
.L_204:
        /*03dc*/ 	.word	index@(_Z16leftshift_kernelIiEvPKT_PS0_ji)
        /*03e0*/ 	.word	0x0000000a


	//----- nvinfo : EIATTR_FRAME_SIZE
	.align		4
.L_205:
        /*03e4*/ 	.byte	0x04, 0x11
        /*03e6*/ 	.short	(.L_207 - .L_206)
	.align		4
.L_206:
        /*03e8*/ 	.word	index@(_Z16leftshift_kernelIiEvPKT_PS0_ji)
        /*03ec*/ 	.word	0x00000000


	//----- nvinfo : EIATTR_REGCOUNT
	.align		4
.L_207:
        /*03f0*/ 	.byte	0x04, 0x2f
        /*03f2*/ 	.short	(.L_209 - .L_208)
	.align		4
.L_208:
        /*03f4*/ 	.word	index@(_Z16leftshift_kernelIjEvPKT_PS0_ji)
        /*03f8*/ 	.word	0x0000000a


	//----- nvinfo : EIATTR_FRAME_SIZE
	.align		4
.L_209:
        /*03fc*/ 	.byte	0x04, 0x11
        /*03fe*/ 	.short	(.L_211 - .L_210)
	.align		4
.L_210:
        /*0400*/ 	.word	index@(_Z16leftshift_kernelIjEvPKT_PS0_ji)
        /*0404*/ 	.word	0x00000000


	//----- nvinfo : EIATTR_REGCOUNT
	.align		4
.L_211:
        /*0408*/ 	.byte	0x04, 0x2f
        /*040a*/ 	.short	(.L_213 - .L_212)
	.align		4
.L_212:
        /*040c*/ 	.word	index@(_Z16leftshift_kernelIlEvPKT_PS0_ji)
        /*0410*/ 	.word	0x0000000c


	//----- nvinfo : EIATTR_FRAME_SIZE
	.align		4
.L_213:
        /*0414*/ 	.byte	0x04, 0x11
        /*0416*/ 	.short	(.L_215 - .L_214)
	.align		4
.L_214:
        /*0418*/ 	.word	index@(_Z16leftshift_kernelIlEvPKT_PS0_ji)
        /*041c*/ 	.word	0x00000000


	//----- nvinfo : EIATTR_REGCOUNT
	.align		4
.L_215:
        /*0420*/ 	.byte	0x04, 0x2f
        /*0422*/ 	.short	(.L_217 - .L_216)
	.align		4
.L_216:
        /*0424*/ 	.word	index@(_ZN3cub18CUB_300001_SM_10006detail11EmptyKernelIvEEvv)
        /*0428*/ 	.word	0x00000004


	//----- nvinfo : EIATTR_FRAME_SIZE
	.align		4
.L_217:
        /*042c*/ 	.byte	0x04, 0x11
        /*042e*/ 	.short	(.L_219 - .L_218)
	.align		4
.L_218:
        /*0430*/ 	.word	index@(_ZN3cub18CUB_300001_SM_10006detail11EmptyKernelIvEEvv)
        /*0434*/ 	.word	0x00000000


	//----- nvinfo : EIATTR_REGCOUNT
	.align		4
.L_219:
        /*0438*/ 	.byte	0x04, 0x2f
        /*043a*/ 	.short	(.L_221 - .L_220)
	.align		4
.L_220:
        /*043c*/ 	.word	index@(_ZN3cub18CUB_300001_SM_10006detail4scan20DeviceScanInitKernelINS0_13ScanTileStateIjLb1EEEEEvT_i)
        /*0440*/ 	.word	0x00000008


	//----- nvinfo : EIATTR_FRAME_SIZE
	.align		4
.L_221:
        /*0444*/ 	.byte	0x04, 0x11
        /*0446*/ 	.short	(.L_223 - .L_222)
	.align		4
.L_222:
        /*0448*/ 	.word	index@(_ZN3cub18CUB_300001_SM_10006detail4scan20DeviceScanInitKernelINS0_13ScanTileStateIjLb1EEEEEvT_i)
        /*044c*/ 	.word	0x00000000


	//----- nvinfo : EIATTR_REGCOUNT
	.align		4
.L_223:
        /*0450*/ 	.byte	0x04, 0x2f
        /*0452*/ 	.short	(.L_225 - .L_224)
	.align		4
.L_224:
        /*0454*/ 	.word	index@(_ZN3cub18CUB_300001_SM_10006detail4scan16DeviceScanKernelINS2_10policy_hubIjjjjN4cuda3std3__44plusIvEEE10Policy1000EPjSC_NS0_13ScanTileStateIjLb1EEES9_NS1_10InputValueIjSC_EEjjLb0EjEEvT0_T1_T2_iT3_T4_T5_)
        /*0458*/ 	.word	0x00000038


	//----- nvinfo : EIATTR_FRAME_SIZE
	.align		4
.L_225:
        /*045c*/ 	.byte	0x04, 0x11
        /*045e*/ 	.short	(.L_227 - .L_226)
	.align		4
.L_226:
        /*0460*/ 	.word	index@(_ZN3cub18CUB_300001_SM_10006detail4scan16DeviceScanKernelINS2_10policy_hubIjjjjN4cuda3std3__44plusIvEEE10Policy1000EPjSC_NS0_13ScanTileStateIjLb1EEES9_NS1_10InputValueIjSC_EEjjLb0EjEEvT0_T1_T2_iT3_T4_T5_)
        /*0464*/ 	.word	0x00000000


	//----- nvinfo : EIATTR_MIN_STACK_SIZE
	.align		4
.L_227:
        /*0468*/ 	.byte	0x04, 0x12
        /*046a*/ 	.short	(.L_229 - .L_228)
	.align		4
.L_228:
        /*046c*/ 	.word	index@(_ZN3cub18CUB_300001_SM_10006detail4scan16DeviceScanKernelINS2_10policy_hubIjjjjN4cuda3std3__44plusIvEEE10Policy1000EPjSC_NS0_13ScanTileStateIjLb1EEES9_NS1_10InputValueIjSC_EEjjLb0EjEEvT0_T1_T2_iT3_T4_T5_)
        /*0470*/ 	.word	0x00000000


	//----- nvinfo : EIATTR_MIN_STACK_SIZE
	.align		4
.L_229:
        /*0474*/ 	.byte	0x04, 0x12
        /*0476*/ 	.short	(.L_231 - .L_230)
	.align		4
.L_230:
        /*0478*/ 	.word	index@(_ZN3cub18CUB_300001_SM_10006detail4scan20DeviceScanInitKernelINS0_13ScanTileStateIjLb1EEEEEvT_i)
        /*047c*/ 	.word	0x00000000


	//----- nvinfo : EIATTR_MIN_STACK_SIZE
	.align		4
.L_231:
        /*0480*/ 	.byte	0x04, 0x12
        /*0482*/ 	.short	(.L_233 - .L_232)
	.align		4
.L_232:
        /*0484*/ 	.word	index@(_ZN3cub18CUB_300001_SM_10006detail11EmptyKernelIvEEvv)
        /*0488*/ 	.word	0x00000000


	//----- nvinfo : EIATTR_MIN_STACK_SIZE
	.align		4
.L_233:
        /*048c*/ 	.byte	0x04, 0x12
        /*048e*/ 	.short	(.L_235 - .L_234)
	.align		4
.L_234:
        /*0490*/ 	.word	index@(_Z16leftshift_kernelIlEvPKT_PS0_ji)
        /*0494*/ 	.word	0x00000000


	//----- nvinfo : EIATTR_MIN_STACK_SIZE
	.align		4
.L_235:
        /*0498*/ 	.byte	0x04, 0x12
        /*049a*/ 	.short	(.L_237 - .L_236)
	.align		4
.L_236:
        /*049c*/ 	.word	index@(_Z16leftshift_kernelIjEvPKT_PS0_ji)
        /*04a0*/ 	.word	0x00000000


	//----- nvinfo : EIATTR_MIN_STACK_SIZE
	.align		4
.L_237:
        /*04a4*/ 	.byte	0x04, 0x12
        /*04a6*/ 	.short	(.L_239 - .L_238)
	.align		4
.L_238:
        /*04a8*/ 	.word	index@(_Z16leftshift_kernelIiEvPKT_PS0_ji)
        /*04ac*/ 	.word	0x00000000


	//----- nvinfo : EIATTR_MIN_STACK_SIZE
	.align		4
.L_239:
        /*04b0*/ 	.byte	0x04, 0x12
        /*04b2*/ 	.short	(.L_241 - .L_240)
	.align		4
.L_240:
        /*04b4*/ 	.word	index@(_Z16leftshift_kernelIhEvPKT_PS0_ji)
        /*04b8*/ 	.word	0x00000000


	//----- nvinfo : EIATTR_MIN_STACK_SIZE
	.align		4
.L_241:
        /*04bc*/ 	.byte	0x04, 0x12
        /*04be*/ 	.short	(.L_243 - .L_242)
	.align		4
.L_242:
        /*04c0*/ 	.word	index@(_Z19bitwise_xor__kernelIiEvPKT_S2_PS0_j)
        /*04c4*/ 	.word	0x00000000


	//----- nvinfo : EIATTR_MIN_STACK_SIZE
	.align		4
.L_243:
        /*04c8*/ 	.byte	0x04, 0x12
        /*04ca*/ 	.short	(.L_245 - .L_244)
	.align		4
.L_244:
        /*04cc*/ 	.word	index@(_Z18bitwise_or__kernelIiEvPKT_S2_PS0_j)
        /*04d0*/ 	.word	0x00000000


	//----- nvinfo : EIATTR_MIN_STACK_SIZE
	.align		4
.L_245:
        /*04d4*/ 	.byte	0x04, 0x12
        /*04d6*/ 	.short	(.L_247 - .L_246)
	.align		4
.L_246:
        /*04d8*/ 	.word	index@(_Z19bitwise_and__kernelIiEvPKT_S2_PS0_j)
        /*04dc*/ 	.word	0x00000000


	//----- nvinfo : EIATTR_MIN_STACK_SIZE
	.align		4
.L_247:
        /*04e0*/ 	.byte	0x04, 0x12
        /*04e2*/ 	.short	(.L_249 - .L_248)
	.align		4
.L_248:
        /*04e4*/ 	.word	index@(_Z19bitwise_xor__kernelIlEvPKT_S2_PS0_j)
        /*04e8*/ 	.word	0x00000000


	//----- nvinfo : EIATTR_MIN_STACK_SIZE
	.align		4
.L_249:
        /*04ec*/ 	.byte	0x04, 0x12
        /*04ee*/ 	.short	(.L_251 - .L_250)
	.align		4
.L_250:
        /*04f0*/ 	.word	index@(_Z18bitwise_or__kernelIlEvPKT_S2_PS0_j)
        /*04f4*/ 	.word	0x00000000


	//----- nvinfo : EIATTR_MIN_STACK_SIZE
	.align		4
.L_251:
        /*04f8*/ 	.byte	0x04, 0x12
        /*04fa*/ 	.short	(.L_253 - .L_252)
	.align		4
.L_252:
        /*04fc*/ 	.word	index@(_Z19bitwise_and__kernelIlEvPKT_S2_PS0_j)
        /*0500*/ 	.word	0x00000000


	//----- nvinfo : EIATTR_MIN_STACK_SIZE
	.align		4
.L_253:
        /*0504*/ 	.byte	0x04, 0x12
        /*0506*/ 	.short	(.L_255 - .L_254)
	.align		4
.L_254:
        /*0508*/ 	.word	index@(_Z19bitwise_xor__kernelIjEvPKT_S2_PS0_j)
        /*050c*/ 	.word	0x00000000


	//----- nvinfo : EIATTR_MIN_STACK_SIZE
	.align		4
.L_255:
        /*0510*/ 	.byte	0x04, 0x12
        /*0512*/ 	.short	(.L_257 - .L_256)
	.align		4
.L_256:
        /*0514*/ 	.word	index@(_Z18bitwise_or__kernelIjEvPKT_S2_PS0_j)
        /*0518*/ 	.word	0x00000000


	//----- nvinfo : EIATTR_MIN_STACK_SIZE
	.align		4
.L_257:
        /*051c*/ 	.byte	0x04, 0x12
        /*051e*/ 	.short	(.L_259 - .L_258)
	.align		4
.L_258:
        /*0520*/ 	.word	index@(_Z19bitwise_and__kernelIjEvPKT_S2_PS0_j)
        /*0524*/ 	.word	0x00000000


	//----- nvinfo : EIATTR_MIN_STACK_SIZE
	.align		4
.L_259:
        /*0528*/ 	.byte	0x04, 0x12
        /*052a*/ 	.short	(.L_261 - .L_260)
	.align		4
.L_260:
        /*052c*/ 	.word	index@(_Z19bitwise_xor__kernelIhEvPKT_S2_PS0_j)
        /*0530*/ 	.word	0x00000000


	//----- nvinfo : EIATTR_MIN_STACK_SIZE
	.align		4
.L_261:
        /*0534*/ 	.byte	0x04, 0x12
        /*0536*/ 	.short	(.L_263 - .L_262)
	.align		4
.L_262:
        /*0538*/ 	.word	index@(_Z18bitwise_or__kernelIhEvPKT_S2_PS0_j)
        /*053c*/ 	.word	0x00000000


	//----- nvinfo : EIATTR_MIN_STACK_SIZE
	.align		4
.L_263:
        /*0540*/ 	.byte	0x04, 0x12
        /*0542*/ 	.short	(.L_265 - .L_264)
	.align		4
.L_264:
        /*0544*/ 	.word	index@(_Z19bitwise_and__kernelIhEvPKT_S2_PS0_j)
        /*0548*/ 	.word	0x00000000


	//----- nvinfo : EIATTR_MIN_STACK_SIZE
	.align		4
.L_265:
        /*054c*/ 	.byte	0x04, 0x12
        /*054e*/ 	.short	(.L_267 - .L_266)
	.align		4
.L_266:
        /*0550*/ 	.word	index@(_Z30scatter_nonzero_indices_kernelIsEvPKT_PKjjPjj)
        /*0554*/ 	.word	0x00000000


	//----- nvinfo : EIATTR_MIN_STACK_SIZE
	.align		4
.L_267:
        /*0558*/ 	.byte	0x04, 0x12
        /*055a*/ 	.short	(.L_269 - .L_268)
	.align		4
.L_268:
        /*055c*/ 	.word	index@(_Z19flag_nonzero_kernelIsEvPKT_jPj)
        /*0560*/ 	.word	0x00000000


	//----- nvinfo : EIATTR_MIN_STACK_SIZE
	.align		4
.L_269:
        /*0564*/ 	.byte	0x04, 0x12
        /*0566*/ 	.short	(.L_271 - .L_270)
	.align		4
.L_270:
        /*0568*/ 	.word	index@(_Z30scatter_nonzero_indices_kernelIiEvPKT_PKjjPjj)
        /*056c*/ 	.word	0x00000000


	//----- nvinfo : EIATTR_MIN_STACK_SIZE
	.align		4
.L_271:
        /*0570*/ 	.byte	0x04, 0x12
        /*0572*/ 	.short	(.L_273 - .L_272)
	.align		4
.L_272:
        /*0574*/ 	.word	index@(_Z19flag_nonzero_kernelIiEvPKT_jPj)
        /*0578*/ 	.word	0x00000000


	//----- nvinfo : EIATTR_MIN_STACK_SIZE
	.align		4
.L_273:
        /*057c*/ 	.byte	0x04, 0x12
        /*057e*/ 	.short	(.L_275 - .L_274)
	.align		4
.L_274:
        /*0580*/ 	.word	index@(_Z30scatter_nonzero_indices_kernelIlEvPKT_PKjjPjj)
        /*0584*/ 	.word	0x00000000


	//----- nvinfo : EIATTR_MIN_STACK_SIZE
	.align		4
.L_275:
        /*0588*/ 	.byte	0x04, 0x12
        /*058a*/ 	.short	(.L_277 - .L_276)
	.align		4
.L_276:
        /*058c*/ 	.word	index@(_Z19flag_nonzero_kernelIlEvPKT_jPj)
        /*0590*/ 	.word	0x00000000


	//----- nvinfo : EIATTR_MIN_STACK_SIZE
	.align		4
.L_277:
        /*0594*/ 	.byte	0x04, 0x12
        /*0596*/ 	.short	(.L_279 - .L_278)
	.align		4
.L_278:
        /*0598*/ 	.word	index@(_Z30scatter_nonzero_indices_kernelIjEvPKT_PKjjPjj)
        /*059c*/ 	.word	0x00000000


	//----- nvinfo : EIATTR_MIN_STACK_SIZE
	.align		4
.L_279:
        /*05a0*/ 	.byte	0x04, 0x12
        /*05a2*/ 	.short	(.L_281 - .L_280)
	.align		4
.L_280:
        /*05a4*/ 	.word	index@(_Z19flag_nonzero_kernelIjEvPKT_jPj)
        /*05a8*/ 	.word	0x00000000


	//----- nvinfo : EIATTR_MIN_STACK_SIZE
	.align		4
.L_281:
        /*05ac*/ 	.byte	0x04, 0x12
        /*05ae*/ 	.short	(.L_283 - .L_282)
	.align		4
.L_282:
        /*05b0*/ 	.word	index@(_Z30scatter_nonzero_indices_kernelIhEvPKT_PKjjPjj)
        /*05b4*/ 	.word	0x00000000


	//----- nvinfo : EIATTR_MIN_STACK_SIZE
	.align		4
.L_283:
        /*05b8*/ 	.byte	0x04, 0x12
        /*05ba*/ 	.short	(.L_285 - .L_284)
	.align		4
.L_284:
        /*05bc*/ 	.word	index@(_Z19flag_nonzero_kernelIhEvPKT_jPj)
        /*05c0*/ 	.word	0x00000000


	//----- nvinfo : EIATTR_MIN_STACK_SIZE
	.align		4
.L_285:
        /*05c4*/ 	.byte	0x04, 0x12
        /*05c6*/ 	.short	(.L_287 - .L_286)
	.align		4
.L_286:
        /*05c8*/ 	.word	index@(_Z30scatter_nonzero_indices_kernelIdEvPKT_PKjjPjj)
        /*05cc*/ 	.word	0x00000000


	//----- nvinfo : EIATTR_MIN_STACK_SIZE
	.align		4
.L_287:
        /*05d0*/ 	.byte	0x04, 0x12
        /*05d2*/ 	.short	(.L_289 - .L_288)
	.align		4
.L_288:
        /*05d4*/ 	.word	index@(_Z19flag_nonzero_kernelIdEvPKT_jPj)
        /*05d8*/ 	.word	0x00000000


	//----- nvinfo : EIATTR_MIN_STACK_SIZE
	.align		4
.L_289:
        /*05dc*/ 	.byte	0x04, 0x12
        /*05de*/ 	.short	(.L_291 - .L_290)
	.align		4
.L_290:
        /*05e0*/ 	.word	index@(_Z30scatter_nonzero_indices_kernelIfEvPKT_PKjjPjj)
        /*05e4*/ 	.word	0x00000000


	//----- nvinfo : EIATTR_MIN_STACK_SIZE
	.align		4
.L_291:
        /*05e8*/ 	.byte	0x04, 0x12
        /*05ea*/ 	.short	(.L_293 - .L_292)
	.align		4
.L_292:
        /*05ec*/ 	.word	index@(_Z19flag_nonzero_kernelIfEvPKT_jPj)
        /*05f0*/ 	.word	0x00000000


	//----- nvinfo : EIATTR_MIN_STACK_SIZE
	.align		4
.L_293:
        /*05f4*/ 	.byte	0x04, 0x12
        /*05f6*/ 	.short	(.L_295 - .L_294)
	.align		4
.L_294:
        /*05f8*/ 	.word	index@(_Z30scatter_nonzero_indices_kernelI6__halfEvPKT_PKjjPjj)
        /*05fc*/ 	.word	0x00000000


	//----- nvinfo : EIATTR_MIN_STACK_SIZE
	.align		4
.L_295:
        /*0600*/ 	.byte	0x04, 0x12
        /*0602*/ 	.short	(.L_297 - .L_296)
	.align		4
.L_296:
        /*0604*/ 	.word	index@(_Z19flag_nonzero_kernelI6__halfEvPKT_jPj)
        /*0608*/ 	.word	0x00000000


	//----- nvinfo : EIATTR_MIN_STACK_SIZE
	.align		4
.L_297:
        /*060c*/ 	.byte	0x04, 0x12
        /*060e*/ 	.short	(.L_299 - .L_298)
	.align		4
.L_298:
        /*0610*/ 	.word	index@(_Z30scatter_nonzero_indices_kernelI13__nv_bfloat16EvPKT_PKjjPjj)
        /*0614*/ 	.word	0x00000000


	//----- nvinfo : EIATTR_MIN_STACK_SIZE
	.align		4
.L_299:
        /*0618*/ 	.byte	0x04, 0x12
        /*061a*/ 	.short	(.L_301 - .L_300)
	.align		4
.L_300:
        /*061c*/ 	.word	index@(_Z19flag_nonzero_kernelI13__nv_bfloat16EvPKT_jPj)
        /*0620*/ 	.word	0x00000000


	//----- nvinfo : EIATTR_MIN_STACK_SIZE
	.align		4
.L_301:
        /*0624*/ 	.byte	0x04, 0x12
        /*0626*/ 	.short	(.L_303 - .L_302)
	.align		4
.L_302:
        /*0628*/ 	.word	index@(_Z20count_nonzero_kernelIsEvPKT_jPj)
        /*062c*/ 	.word	0x00000000


	//----- nvinfo : EIATTR_MIN_STACK_SIZE
	.align		4
.L_303:
        /*0630*/ 	.byte	0x04, 0x12
        /*0632*/ 	.short	(.L_305 - .L_304)
	.align		4
.L_304:
        /*0634*/ 	.word	index@(_Z20count_nonzero_kernelIiEvPKT_jPj)
        /*0638*/ 	.word	0x00000000


	//----- nvinfo : EIATTR_MIN_STACK_SIZE
	.align		4
.L_305:
        /*063c*/ 	.byte	0x04, 0x12
        /*063e*/ 	.short	(.L_307 - .L_306)
	.align		4
.L_306:
        /*0640*/ 	.word	index@(_Z20count_nonzero_kernelIlEvPKT_jPj)
        /*0644*/ 	.word	0x00000000


	//----- nvinfo : EIATTR_MIN_STACK_SIZE
	.align		4
.L_307:
        /*0648*/ 	.byte	0x04, 0x12
        /*064a*/ 	.short	(.L_309 - .L_308)
	.align		4
.L_308:
        /*064c*/ 	.word	index@(_Z20count_nonzero_kernelIjEvPKT_jPj)
        /*0650*/ 	.word	0x00000000


	//----- nvinfo : EIATTR_MIN_STACK_SIZE
	.align		4
.L_309:
        /*0654*/ 	.byte	0x04, 0x12
        /*0656*/ 	.short	(.L_311 - .L_310)
	.align		4
.L_310:
        /*0658*/ 	.word	index@(_Z20count_nonzero_kernelIhEvPKT_jPj)
        /*065c*/ 	.word	0x00000000


	//----- nvinfo : EIATTR_MIN_STACK_SIZE
	.align		4
.L_311:
        /*0660*/ 	.byte	0x04, 0x12
        /*0662*/ 	.short	(.L_313 - .L_312)
	.align		4
.L_312:
        /*0664*/ 	.word	index@(_Z20count_nonzero_kernelIdEvPKT_jPj)
        /*0668*/ 	.word	0x00000000


	//----- nvinfo : EIATTR_MIN_STACK_SIZE
	.align		4
.L_313:
        /*066c*/ 	.byte	0x04, 0x12
        /*066e*/ 	.short	(.L_315 - .L_314)
	.align		4
.L_314:
        /*0670*/ 	.word	index@(_Z20count_nonzero_kernelIfEvPKT_jPj)
        /*0674*/ 	.word	0x00000000


	//----- nvinfo : EIATTR_MIN_STACK_SIZE
	.align		4
.L_315:
        /*0678*/ 	.byte	0x04, 0x12
        /*067a*/ 	.short	(.L_317 - .L_316)
	.align		4
.L_316:
        /*067c*/ 	.word	index@(_Z20count_nonzero_kernelI6__halfEvPKT_jPj)
        /*0680*/ 	.word	0x00000000


	//----- nvinfo : EIATTR_MIN_STACK_SIZE
	.align		4
.L_317:
        /*0684*/ 	.byte	0x04, 0x12
        /*0686*/ 	.short	(.L_319 - .L_318)
	.align		4
.L_318:
        /*0688*/ 	.word	index@(_Z20count_nonzero_kernelI13__nv_bfloat16EvPKT_jPj)
        /*068c*/ 	.word	0x00000000


	//----- nvinfo : EIATTR_MIN_STACK_SIZE
	.align		4
.L_319:
        /*0690*/ 	.byte	0x04, 0x12
        /*0692*/ 	.short	(.L_321 - .L_320)
	.align		4
.L_320:
        /*0694*/ 	.word	index@(_Z17transform_indicesPKjjS0_jPj)
        /*0698*/ 	.word	0x00000000
.L_321:


//--------------------- .nv.compat                --------------------------
	.section	.nv.compat,"",@"SHT_CUDA_COMPAT_INFO"
	.align	4
        /*0000*/ 	.byte	0x02, 0x09, 0x00, 0x00, 0x02, 0x02, 0x01, 0x00, 0x02, 0x05, 0x05, 0x00, 0x03, 0x07, 0x01, 0x01
        /*0010*/ 	.byte	0x02, 0x03, 0x00, 0x00, 0x02, 0x06, 0x01, 0x00, 0x04, 0x0b, 0x08, 0x00, 0x01, 0x00, 0x00, 0x00
        /*0020*/ 	.byte	0x00, 0x00, 0x00, 0x00


//--------------------- .nv.info._ZN3cub18CUB_300001_SM_10006detail4scan16DeviceScanKernelINS2_10policy_hubIjjjjN4cuda3std3__44plusIvEEE10Policy1000EPjSC_NS0_13ScanTileStateIjLb1EEES9_NS1_10InputValueIjSC_EEjjLb0EjEEvT0_T1_T2_iT3_T4_T5_ --------------------------
	.section	.nv.info._ZN3cub18CUB_300001_SM_10006detail4scan16DeviceScanKernelINS2_10policy_hubIjjjjN4cuda3std3__44plusIvEEE10Policy1000EPjSC_NS0_13ScanTileStateIjLb1EEES9_NS1_10InputValueIjSC_EEjjLb0EjEEvT0_T1_T2_iT3_T4_T5_,"",@"SHT_CUDA_INFO"
	.sectionflags	@""
	.align	4


	//----- nvinfo : EIATTR_CUDA_API_VERSION
	.align		4
        /*0000*/ 	.byte	0x04, 0x37
        /*0002*/ 	.short	(.L_323 - .L_322)
.L_322:
        /*0004*/ 	.word	0x00000082


	//----- nvinfo : EIATTR_KPARAM_INFO
	.align		4
.L_323:
        /*0008*/ 	.byte	0x04, 0x17
        /*000a*/ 	.short	(.L_325 - .L_324)
.L_324:
        /*000c*/ 	.word	0x00000000
        /*0010*/ 	.short	0x0006
        /*0012*/ 	.short	0x0030
        /*0014*/ 	.byte	0x00, 0xf0, 0x11, 0x00


	//----- nvinfo : EIATTR_KPARAM_INFO
	.align		4
.L_325:
        /*0018*/ 	.byte	0x04, 0x17
        /*001a*/ 	.short	(.L_327 - .L_326)
.L_326:
        /*001c*/ 	.word	0x00000000
        /*0020*/ 	.short	0x0005
        /*0022*/ 	.short	0x0020
        /*0024*/ 	.byte	0x00, 0xf0, 0x41, 0x00


	//----- nvinfo : EIATTR_KPARAM_INFO
	.align		4
.L_327:
        /*0028*/ 	.byte	0x04, 0x17
        /*002a*/ 	.short	(.L_329 - .L_328)
.L_328:
        /*002c*/ 	.word	0x00000000
        /*0030*/ 	.short	0x0004
        /*0032*/ 	.short	0x001c
        /*0034*/ 	.byte	0x00, 0xf0, 0x05, 0x00


	//----- nvinfo : EIATTR_KPARAM_INFO
	.align		4
.L_329:
        /*0038*/ 	.byte	0x04, 0x17
        /*003a*/ 	.short	(.L_331 - .L_330)
.L_330:
        /*003c*/ 	.word	0x00000000
        /*0040*/ 	.short	0x0003
        /*0042*/ 	.short	0x0018
        /*0044*/ 	.byte	0x00, 0xf0, 0x11, 0x00


	//----- nvinfo : EIATTR_KPARAM_INFO
	.align		4
.L_331:
        /*0048*/ 	.byte	0x04, 0x17
        /*004a*/ 	.short	(.L_333 - .L_332)
.L_332:
        /*004c*/ 	.word	0x00000000
        /*0050*/ 	.short	0x0002
        /*0052*/ 	.short	0x0010
        /*0054*/ 	.byte	0x00, 0xf0, 0x21, 0x00


	//----- nvinfo : EIATTR_KPARAM_INFO
	.align		4
.L_333:
        /*0058*/ 	.byte	0x04, 0x17
        /*005a*/ 	.short	(.L_335 - .L_334)
.L_334:
        /*005c*/ 	.word	0x00000000
        /*0060*/ 	.short	0x0001
        /*0062*/ 	.short	0x0008
        /*0064*/ 	.byte	0x00, 0xf5, 0x21, 0x00


	//----- nvinfo : EIATTR_KPARAM_INFO
	.align		4
.L_335:
        /*0068*/ 	.byte	0x04, 0x17
        /*006a*/ 	.short	(.L_337 - .L_336)
.L_336:
        /*006c*/ 	.word	0x00000000
        /*0070*/ 	.short	0x0000
        /*0072*/ 	.short	0x0000
        /*0074*/ 	.byte	0x00, 0xf5, 0x21, 0x00


	//----- nvinfo : EIATTR_SPARSE_MMA_MASK
	.align		4
.L_337:
        /*0078*/ 	.byte	0x03, 0x50
        /*007a*/ 	.short	0x0000


	//----- nvinfo : EIATTR_MAXREG_COUNT
	.align		4
        /*007c*/ 	.byte	0x03, 0x1b
        /*007e*/ 	.short	0x00a8


	//----- nvinfo : EIATTR_NUM_BARRIERS
	.align		4
        /*0080*/ 	.byte	0x02, 0x4c
        /*0082*/ 	.byte	0x01
	.zero		1


	//----- nvinfo : EIATTR_MERCURY_ISA_VERSION
	.align		4
        /*0084*/ 	.byte	0x03, 0x5f
        /*0086*/ 	.short	0x0101


	//----- nvinfo : EIATTR_UNUSED_LOAD_BYTE_OFFSET
	.align		4
        /*0088*/ 	.byte	0x04, 0x44
        /*008a*/ 	.short	(.L_339 - .L_338)


	//   ....[0]....
.L_338:
        /*008c*/ 	.word	0x000029f0
        /*0090*/ 	.word	0x00000fff


	//----- nvinfo : EIATTR_COOP_GROUP_MASK_REGIDS
	.align		4
.L_339:
        /*0094*/ 	.byte	0x04, 0x29
        /*0096*/ 	.short	(.L_341 - .L_340)


	//   ....[0]....
.L_340:
        /*0098*/ 	.word	0xffffffff


	//   ....[1]....
        /*009c*/ 	.word	0xffffffff


	//   ....[2]....
        /*00a0*/ 	.word	0xffffffff


	//   ....[3]....
        /*00a4*/ 	.word	0xffffffff


	//   ....[4]....
        /*00a8*/ 	.word	0xffffffff


	//   ....[5]....
        /*00ac*/ 	.word	0xffffffff


	//   ....[6]....
        /*00b0*/ 	.word	0xffffffff


	//   ....[7]....
        /*00b4*/ 	.word	0xffffffff


	//   ....[8]....
        /*00b8*/ 	.word	0xffffffff


	//   ....[9]....
        /*00bc*/ 	.word	0xffffffff


	//   ....[10]....
        /*00c0*/ 	.word	0xffffffff


	//   ....[11]....
        /*00c4*/ 	.word	0xffffffff


	//   ....[12]....
        /*00c8*/ 	.word	0xffffffff


	//   ....[13]....
        /*00cc*/ 	.word	0xffffffff


	//   ....[14]....
        /*00d0*/ 	.word	0xffffffff


	//   ....[15]....
        /*00d4*/ 	.word	0xffffffff


	//   ....[16]....
        /*00d8*/ 	.word	0xffffffff


	//   ....[17]....
        /*00dc*/ 	.word	0xffffffff


	//   ....[18]....
        /*00e0*/ 	.word	0xffffffff


	//   ....[19]....
        /*00e4*/ 	.word	0xffffffff


	//   ....[20]....
        /*00e8*/ 	.word	0xffffffff


	//   ....[21]....
        /*00ec*/ 	.word	0xffffffff


	//   ....[22]....
        /*00f0*/ 	.word	0xffffffff


	//   ....[23]....
        /*00f4*/ 	.word	0xffffffff


	//   ....[24]....
        /*00f8*/ 	.word	0xffffffff


	//   ....[25]....
        /*00fc*/ 	.word	0xffffffff


	//   ....[26]....
        /*0100*/ 	.word	0xffffffff


	//   ....[27]....
        /*0104*/ 	.word	0xffffffff


	//   ....[28]....
        /*0108*/ 	.word	0xffffffff


	//   ....[29]....
        /*010c*/ 	.word	0xffffffff


	//   ....[30]....
        /*0110*/ 	.word	0xffffffff


	//   ....[31]....
        /*0114*/ 	.word	0xffffffff


	//   ....[32]....
        /*0118*/ 	.word	0xffffffff


	//   ....[33]....
        /*011c*/ 	.word	0xffffffff


	//   ....[34]....
        /*0120*/ 	.word	0xffffffff


	//   ....[35]....
        /*0124*/ 	.word	0xffffffff


	//   ....[36]....
        /*0128*/ 	.word	0xffffffff


	//   ....[37]....
        /*012c*/ 	.word	0xffffffff


	//   ....[38]....
        /*0130*/ 	.word	0xffffffff


	//   ....[39]....
        /*0134*/ 	.word	0xffffffff


	//   ....[40]....
        /*0138*/ 	.word	0xffffffff


	//   ....[41]....
        /*013c*/ 	.word	0xffffffff


	//   ....[42]....
        /*0140*/ 	.word	0xffffffff


	//   ....[43]....
        /*0144*/ 	.word	0xffffffff


	//   ....[44]....
        /*0148*/ 	.word	0xffffffff


	//   ....[45]....
        /*014c*/ 	.word	0xffffffff


	//   ....[46]....
        /*0150*/ 	.word	0xffffffff


	//   ....[47]....
        /*0154*/ 	.word	0xffffffff


	//   ....[48]....
        /*0158*/ 	.word	0xffffffff


	//   ....[49]....
        /*015c*/ 	.word	0xffffffff


	//   ....[50]....
        /*0160*/ 	.word	0xffffffff


	//   ....[51]....
        /*0164*/ 	.word	0xffffffff


	//   ....[52]....
        /*0168*/ 	.word	0xffffffff


	//   ....[53]....
        /*016c*/ 	.word	0xffffffff


	//   ....[54]....
        /*0170*/ 	.word	0xffffffff


	//   ....[55]....
        /*0174*/ 	.word	0xffffffff


	//   ....[56]....
        /*0178*/ 	.word	0xffffffff


	//   ....[57]....
        /*017c*/ 	.word	0xffffffff


	//   ....[58]....
        /*0180*/ 	.word	0xffffffff


	//   ....[59]....
        /*0184*/ 	.word	0xffffffff


	//   ....[60]....
        /*0188*/ 	.word	0x05000013


	//   ....[61]....
        /*018c*/ 	.word	0x05000013


	//   ....[62]....
        /*0190*/ 	.word	0x05000013


	//   ....[63]....
        /*0194*/ 	.word	0x05000013


	//   ....[64]....
        /*0198*/ 	.word	0x05000013


	//   ....[65]....
        /*019c*/ 	.word	0x05000013


	//   ....[66]....
        /*01a0*/ 	.word	0x05000013


	//   ....[67]....
        /*01a4*/ 	.word	0x05000013


	//   ....[68]....
        /*01a8*/ 	.word	0x05000013


	//   ....[69]....
        /*01ac*/ 	.word	0x05000013


	//   ....[70]....
        /*01b0*/ 	.word	0x05000013


	//   ....[71]....
        /*01b4*/ 	.word	0x05000013


	//   ....[72]....
        /*01b8*/ 	.word	0x05000013


	//   ....[73]....
        /*01bc*/ 	.word	0x05000013


	//   ....[74]....
        /*01c0*/ 	.word	0x05000013


	//   ....[75]....
        /*01c4*/ 	.word	0x05000013


	//   ....[76]....
        /*01c8*/ 	.word	0x05000013


	//   ....[77]....
        /*01cc*/ 	.word	0x05000013


	//   ....[78]....
        /*01d0*/ 	.word	0x05000013


	//   ....[79]....
        /*01d4*/ 	.word	0x05000013


	//   ....[80]....
        /*01d8*/ 	.word	0x05000013


	//   ....[81]....
        /*01dc*/ 	.word	0x05000013


	//   ....[82]....
        /*01e0*/ 	.word	0x05000013


	//   ....[83]....
        /*01e4*/ 	.word	0x05000013


	//   ....[84]....
        /*01e8*/ 	.word	0x05000013


	//   ....[85]....
        /*01ec*/ 	.word	0x05000013


	//   ....[86]....
        /*01f0*/ 	.word	0x05000013


	//   ....[87]....
        /*01f4*/ 	.word	0x05000013


	//   ....[88]....
        /*01f8*/ 	.word	0x05000013


	//   ....[89]....
        /*01fc*/ 	.word	0x05000013


	//   ....[90]....
        /*0200*/ 	.word	0x05000013


	//   ....[91]....
        /*0204*/ 	.word	0x05000013


	//   ....[92]....
        /*0208*/ 	.word	0x05000013


	//   ....[93]....
        /*020c*/ 	.word	0x05000013


	//   ....[94]....
        /*0210*/ 	.word	0x05000013


	//   ....[95]....
        /*0214*/ 	.word	0x05000013


	//----- nvinfo : EIATTR_COOP_GROUP_INSTR_OFFSETS
	.align		4
.L_341:
        /*0218*/ 	.byte	0x04, 0x28
        /*021a*/ 	.short	(.L_343 - .L_342)


	//   ....[0]....
.L_342:
        /*021c*/ 	.word	0x00000510


	//   ....[1]....
        /*0220*/ 	.word	0x000006d0


	//   ....[2]....
        /*0224*/ 	.word	0x000006f0


	//   ....[3]....
        /*0228*/ 	.word	0x00000710


	//   ....[4]....
        /*022c*/ 	.word	0x00000730


	//   ....[5]....
        /*0230*/ 	.word	0x00000750


	//   ....[6]....
        /*0234*/ 	.word	0x00000b40


	//   ....[7]....
        /*0238*/ 	.word	0x00000b60


	//   ....[8]....
        /*023c*/ 	.word	0x00000b80


	//   ....[9]....
        /*0240*/ 	.word	0x00000ba0


	//   ....[10]....
        /*0244*/ 	.word	0x00000bc0


	//   ....[11]....
        /*0248*/ 	.word	0x00000f70


	//   ....[12]....
        /*024c*/ 	.word	0x00001140


	//   ....[13]....
        /*0250*/ 	.word	0x000011a0


	//   ....[14]....
        /*0254*/ 	.word	0x00001250


	//   ....[15]....
        /*0258*/ 	.word	0x000012a0


	//   ....[16]....
        /*025c*/ 	.word	0x000012f0


	//   ....[17]....
        /*0260*/ 	.word	0x00001340


	//   ....[18]....
        /*0264*/ 	.word	0x00001380


	//   ....[19]....
        /*0268*/ 	.word	0x00001390


	//   ....[20]....
        /*026c*/ 	.word	0x00001470


	//   ....[21]....
        /*0270*/ 	.word	0x00001640


	//   ....[22]....
        /*0274*/ 	.word	0x00001690


	//   ....[23]....
        /*0278*/ 	.word	0x000016f0


	//   ....[24]....
        /*027c*/ 	.word	0x00001750


	//   ....[25]....
        /*0280*/ 	.word	0x00001790


	//   ....[26]....
        /*0284*/ 	.word	0x000017d0


	//   ....[27]....
        /*0288*/ 	.word	0x00001810


	//   ....[28]....
        /*028c*/ 	.word	0x00001820


	//   ....[29]....
        /*0290*/ 	.word	0x00001c30


	//   ....[30]....
        /*0294*/ 	.word	0x00002710


	//   ....[31]....
        /*0298*/ 	.word	0x000028d0


	//   ....[32]....
        /*029c*/ 	.word	0x000028f0


	//   ....[33]....
        /*02a0*/ 	.word	0x00002910


	//   ....[34]....
        /*02a4*/ 	.word	0x00002930


	//   ....[35]....
        /*02a8*/ 	.word	0x00002950


	//   ....[36]....
        /*02ac*/ 	.word	0x00002ce0


	//   ....[37]....
        /*02b0*/ 	.word	0x00002d00


	//   ....[38]....
        /*02b4*/ 	.word	0x00002d20


	//   ....[39]....
        /*02b8*/ 	.word	0x00002d40


	//   ....[40]....
        /*02bc*/ 	.word	0x00002d60


	//   ....[41]....
        /*02c0*/ 	.word	0x00003120


	//   ....[42]....
        /*02c4*/ 	.word	0x000032f0


	//   ....[43]....
        /*02c8*/ 	.word	0x00003350


	//   ....[44]....
        /*02cc*/ 	.word	0x000033c0


	//   ....[45]....
        /*02d0*/ 	.word	0x00003430


	//   ....[46]....
        /*02d4*/ 	.word	0x00003480


	//   ....[47]....
        /*02d8*/ 	.word	0x000034d0


	//   ....[48]....
        /*02dc*/ 	.word	0x00003530


	//   ....[49]....
        /*02e0*/ 	.word	0x00003540


	//   ....[50]....
        /*02e4*/ 	.word	0x00003620


	//   ....[51]....
        /*02e8*/ 	.word	0x000037f0


	//   ....[52]....
        /*02ec*/ 	.word	0x00003840


	//   ....[53]....
        /*02f0*/ 	.word	0x000038b0


	//   ....[54]....
        /*02f4*/ 	.word	0x00003910


	//   ....[55]....
        /*02f8*/ 	.word	0x00003960


	//   ....[56]....
        /*02fc*/ 	.word	0x000039c0


	//   ....[57]....
        /*0300*/ 	.word	0x00003a00


	//   ....[58]....
        /*0304*/ 	.word	0x00003a10


	//   ....[59]....
        /*0308*/ 	.word	0x00003e90


	//   ....[60]....
        /*030c*/ 	.word	0x000044a0


	//   ....[61]....
        /*0310*/ 	.word	0x00004520


	//   ....[62]....
        /*0314*/ 	.word	0x000045b0


	//   ....[63]....
        /*0318*/ 	.word	0x000046b0


	//   ....[64]....
        /*031c*/ 	.word	0x00004750


	//   ....[65]....
        /*0320*/ 	.word	0x000047e0


	//   ....[66]....
        /*0324*/ 	.word	0x00004860


	//   ....[67]....
        /*0328*/ 	.word	0x000048e0


	//   ....[68]....
        /*032c*/ 	.word	0x00004910


	//   ....[69]....
        /*0330*/ 	.word	0x000049b0


	//   ....[70]....
        /*0334*/ 	.word	0x00004a30


	//   ....[71]....
        /*0338*/ 	.word	0x00004ab0


	//   ....[72]....
        /*033c*/ 	.word	0x00004b70


	//   ....[73]....
        /*0340*/ 	.word	0x00004c00


	//   ....[74]....
        /*0344*/ 	.word	0x00004c80


	//   ....[75]....
        /*0348*/ 	.word	0x00004d00


	//   ....[76]....
        /*034c*/ 	.word	0x00004d80


	//   ....[77]....
        /*0350*/ 	.word	0x00004db0


	//   ....[78]....
        /*0354*/ 	.word	0x00004e50


	//   ....[79]....
        /*0358*/ 	.word	0x00004ed0


	//   ....[80]....
        /*035c*/ 	.word	0x00004f60


	//   ....[81]....
        /*0360*/ 	.word	0x00005030


	//   ....[82]....
        /*0364*/ 	.word	0x000050d0


	//   ....[83]....
        /*0368*/ 	.word	0x00005160


	//   ....[84]....
        /*036c*/ 	.word	0x000051e0


	//   ....[85]....
        /*0370*/ 	.word	0x00005280


	//   ....[86]....
        /*0374*/ 	.word	0x000052b0


	//   ....[87]....
        /*0378*/ 	.word	0x00005370


	//   ....[88]....
        /*037c*/ 	.word	0x000053f0


	//   ....[89]....
        /*0380*/ 	.word	0x00005470


	//   ....[90]....
        /*0384*/ 	.word	0x00005530


	//   ....[91]....
        /*0388*/ 	.word	0x000055d0


	//   ....[92]....
        /*038c*/ 	.word	0x00005660


	//   ....[93]....
        /*0390*/ 	.word	0x000056f0


	//   ....[94]....
        /*0394*/ 	.word	0x00005760


	//   ....[95]....
        /*0398*/ 	.word	0x000057e0


	//----- nvinfo : EIATTR_VRC_CTA_INIT_COUNT
	.align		4
.L_343:
        /*039c*/ 	.byte	0x02, 0x4a
	.zero		1
	.zero		1


	//----- nvinfo : EIATTR_EXIT_INSTR_OFFSETS
	.align		4
        /*03a0*/ 	.byte	0x04, 0x1c
        /*03a2*/ 	.short	(.L_345 - .L_344)


	//   ....[0]....
.L_344:
        /*03a4*/ 	.word	0x00001f00


	//   ....[1]....
        /*03a8*/ 	.word	0x00001f20


	//   ....[2]....
        /*03ac*/ 	.word	0x00004430


	//   ....[3]....
        /*03b0*/ 	.word	0x00004450


	//----- nvinfo : EIATTR_MAX_THREADS
	.align		4
.L_345:
        /*03b4*/ 	.byte	0x04, 0x05
        /*03b6*/ 	.short	(.L_347 - .L_346)
.L_346:
        /*03b8*/ 	.word	0x00000180
        /*03bc*/ 	.word	0x00000001
        /*03c0*/ 	.word	0x00000001


	//----- nvinfo : EIATTR_CRS_STACK_SIZE
	.align		4
.L_347:
        /*03c4*/ 	.byte	0x04, 0x1e
        /*03c6*/ 	.short	(.L_349 - .L_348)
.L_348:
        /*03c8*/ 	.word	0x00000000


	//----- nvinfo : EIATTR_CBANK_PARAM_SIZE
	.align		4
.L_349:
        /*03cc*/ 	.byte	0x03, 0x19
        /*03ce*/ 	.short	0x0034


	//----- nvinfo : EIATTR_PARAM_CBANK
	.align		4
        /*03d0*/ 	.byte	0x04, 0x0a
        /*03d2*/ 	.short	(.L_351 - .L_350)
	.align		4
.L_350:
        /*03d4*/ 	.word	index@(.nv.constant0._ZN3cub18CUB_300001_SM_10006detail4scan16DeviceScanKernelINS2_10policy_hubIjjjjN4cuda3std3__44plusIvEEE10Policy1000EPjSC_NS0_13ScanTileStateIjLb1EEES9_NS1_10InputValueIjSC_EEjjLb0EjEEvT0_T1_T2_iT3_T4_T5_)
        /*03d8*/ 	.short	0x0380
        /*03da*/ 	.short	0x0034


	//----- nvinfo : EIATTR_SW_WAR
	.align		4
.L_351:
        /*03dc*/ 	.byte	0x04, 0x36
        /*03de*/ 	.short	(.L_353 - .L_352)
.L_352:
        /*03e0*/ 	.word	0x00000008
.L_353:


//--------------------- .nv.info._ZN3cub18CUB_300001_SM_10006detail4scan20DeviceScanInitKernelINS0_13ScanTileStateIjLb1EEEEEvT_i --------------------------
	.section	.nv.info._ZN3cub18CUB_300001_SM_10006detail4scan20DeviceScanInitKernelINS0_13ScanTileStateIjLb1EEEEEvT_i,"",@"SHT_CUDA_INFO"
	.sectionflags	@""
	.align	4


	//----- nvinfo : EIATTR_CUDA_API_VERSION
	.align		4
        /*0000*/ 	.byte	0x04, 0x37
        /*0002*/ 	.short	(.L_355 - .L_354)
.L_354:
        /*0004*/ 	.word	0x00000082


	//----- nvinfo : EIATTR_KPARAM_INFO
	.align		4
.L_355:
        /*0008*/ 	.byte	0x04, 0x17
        /*000a*/ 	.short	(.L_357 - .L_356)
.L_356:
        /*000c*/ 	.word	0x00000000
        /*0010*/ 	.short	0x0001
        /*0012*/ 	.short	0x0008
        /*0014*/ 	.byte	0x00, 0xf0, 0x11, 0x00


	//----- nvinfo : EIATTR_KPARAM_INFO
	.align		4
.L_357:
        /*0018*/ 	.byte	0x04, 0x17
        /*001a*/ 	.short	(.L_359 - .L_358)
.L_358:
        /*001c*/ 	.word	0x00000000
        /*0020*/ 	.short	0x0000
        /*0022*/ 	.short	0x0000
        /*0024*/ 	.byte	0x00, 0xf0, 0x21, 0x00


	//----- nvinfo : EIATTR_SPARSE_MMA_MASK
	.align		4
.L_359:
        /*0028*/ 	.byte	0x03, 0x50
        /*002a*/ 	.short	0x0000


	//----- nvinfo : EIATTR_MAXREG_COUNT
	.align		4
        /*002c*/ 	.byte	0x03, 0x1b
        /*002e*/ 	.short	0x00ff


	//----- nvinfo : EIATTR_MERCURY_ISA_VERSION
	.align		4
        /*0030*/ 	.byte	0x03, 0x5f
        /*0032*/ 	.short	0x0101


	//----- nvinfo : EIATTR_VRC_CTA_INIT_COUNT
	.align		4
        /*0034*/ 	.byte	0x02, 0x4a
	.zero		1
	.zero		1


	//----- nvinfo : EIATTR_EXIT_INSTR_OFFSETS
	.align		4
        /*0038*/ 	.byte	0x04, 0x1c
        /*003a*/ 	.short	(.L_361 - .L_360)


	//   ....[0]....
.L_360:
        /*003c*/ 	.word	0x000000f0


	//   ....[1]....
        /*0040*/ 	.word	0x00000130


	//----- nvinfo : EIATTR_CBANK_PARAM_SIZE
	.align		4
.L_361:
        /*0044*/ 	.byte	0x03, 0x19
        /*0046*/ 	.short	0x000c


	//----- nvinfo : EIATTR_PARAM_CBANK
	.align		4
        /*0048*/ 	.byte	0x04, 0x0a
        /*004a*/ 	.short	(.L_363 - .L_362)
	.align		4
.L_362:
        /*004c*/ 	.word	index@(.nv.constant0._ZN3cub18CUB_300001_SM_10006detail4scan20DeviceScanInitKernelINS0_13ScanTileStateIjLb1EEEEEvT_i)
        /*0050*/ 	.short	0x0380
        /*0052*/ 	.short	0x000c


	//----- nvinfo : EIATTR_SW_WAR
	.align		4
.L_363:
        /*0054*/ 	.byte	0x04, 0x36
        /*0056*/ 	.short	(.L_365 - .L_364)
.L_364:
        /*0058*/ 	.word	0x00000008
.L_365:


//--------------------- .nv.info._ZN3cub18CUB_300001_SM_10006detail11EmptyKernelIvEEvv --------------------------
	.section	.nv.info._ZN3cub18CUB_300001_SM_10006detail11EmptyKernelIvEEvv,"",@"SHT_CUDA_INFO"
	.sectionflags	@""
	.align	4


	//----- nvinfo : EIATTR_CUDA_API_VERSION
	.align		4
        /*0000*/ 	.byte	0x04, 0x37
        /*0002*/ 	.short	(.L_367 - .L_366)
.L_366:
        /*0004*/ 	.word	0x00000082


	//----- nvinfo : EIATTR_SPARSE_MMA_MASK
	.align		4
.L_367:
        /*0008*/ 	.byte	0x03, 0x50
        /*000a*/ 	.short	0x0000


	//----- nvinfo : EIATTR_MAXREG_COUNT
	.align		4
        /*000c*/ 	.byte	0x03, 0x1b
        /*000e*/ 	.short	0x00ff


	//----- nvinfo : EIATTR_MERCURY_ISA_VERSION
	.align		4
        /*0010*/ 	.byte	0x03, 0x5f
        /*0012*/ 	.short	0x0101


	//----- nvinfo : EIATTR_VRC_CTA_INIT_COUNT
	.align		4
        /*0014*/ 	.byte	0x02, 0x4a
	.zero		1
	.zero		1


	//----- nvinfo : EIATTR_EXIT_INSTR_OFFSETS
	.align		4
        /*0018*/ 	.byte	0x04, 0x1c
        /*001a*/ 	.short	(.L_369 - .L_368)


	//   ....[0]....
.L_368:
        /*001c*/ 	.word	0x00000010


	//----- nvinfo : EIATTR_SW_WAR
	.align		4
.L_369:
        /*0020*/ 	.byte	0x04, 0x36
        /*0022*/ 	.short	(.L_371 - .L_370)
.L_370:
        /*0024*/ 	.word	0x00000008
.L_371:


//--------------------- .nv.info._Z16leftshift_kernelIlEvPKT_PS0_ji --------------------------
	.section	.nv.info._Z16leftshift_kernelIlEvPKT_PS0_ji,"",@"SHT_CUDA_INFO"
	.sectionflags	@""
	.align	4


	//----- nvinfo : EIATTR_CUDA_API_VERSION
	.align		4
        /*0000*/ 	.byte	0x04, 0x37
        /*0002*/ 	.short	(.L_373 - .L_372)
.L_372:
        /*0004*/ 	.word	0x00000082


	//----- nvinfo : EIATTR_KPARAM_INFO
	.align		4
.L_373:
        /*0008*/ 	.byte	0x04, 0x17
        /*000a*/ 	.short	(.L_375 - .L_374)
.L_374:
        /*000c*/ 	.word	0x00000000
        /*0010*/ 	.short	0x0003
        /*0012*/ 	.short	0x0014
        /*0014*/ 	.byte	0x00, 0xf0, 0x11, 0x00


	//----- nvinfo : EIATTR_KPARAM_INFO
	.align		4
.L_375:
        /*0018*/ 	.byte	0x04, 0x17
        /*001a*/ 	.short	(.L_377 - .L_376)
.L_376:
        /*001c*/ 	.word	0x00000000
        /*0020*/ 	.short	0x0002
        /*0022*/ 	.short	0x0010
        /*0024*/ 	.byte	0x00, 0xf0, 0x11, 0x00


	//----- nvinfo : EIATTR_KPARAM_INFO
	.align		4
.L_377:
        /*0028*/ 	.byte	0x04, 0x17
        /*002a*/ 	.short	(.L_379 - .L_378)
.L_378:
        /*002c*/ 	.word	0x00000000
        /*0030*/ 	.short	0x0001
        /*0032*/ 	.short	0x0008
        /*0034*/ 	.byte	0x00, 0xf5, 0x21, 0x00


	//----- nvinfo : EIATTR_KPARAM_INFO
	.align		4
.L_379:
        /*0038*/ 	.byte	0x04, 0x17
        /*003a*/ 	.short	(.L_381 - .L_380)
.L_380:
        /*003c*/ 	.word	0x00000000
        /*0040*/ 	.short	0x0000
        /*0042*/ 	.short	0x0000
        /*0044*/ 	.byte	0x00, 0xf5, 0x21, 0x00


	//----- nvinfo : EIATTR_SPARSE_MMA_MASK
	.align		4
.L_381:
        /*0048*/ 	.byte	0x03, 0x50
        /*004a*/ 	.short	0x0000


	//----- nvinfo : EIATTR_MAXREG_COUNT
	.align		4
        /*004c*/ 	.byte	0x03, 0x1b
        /*004e*/ 	.short	0x00ff


	//----- nvinfo : EIATTR_MERCURY_ISA_VERSION
	.align		4
        /*0050*/ 	.byte	0x03, 0x5f
        /*0052*/ 	.short	0x0101


	//----- nvinfo : EIATTR_VRC_CTA_INIT_COUNT
	.align		4
        /*0054*/ 	.byte	0x02, 0x4a
	.zero		1
	.zero		1


	//----- nvinfo : EIATTR_EXIT_INSTR_OFFSETS
	.align		4
        /*0058*/ 	.byte	0x04, 0x1c
        /*005a*/ 	.short	(.L_383 - .L_382)


	//   ....[0]....
.L_382:
        /*005c*/ 	.word	0x00000070


	//   ....[1]....
        /*0060*/ 	.word	0x00000120


	//----- nvinfo : EIATTR_CBANK_PARAM_SIZE
	.align		4
.L_383:
        /*0064*/ 	.byte	0x03, 0x19
        /*0066*/ 	.short	0x0018


	//----- nvinfo : EIATTR_PARAM_CBANK
	.align		4
        /*0068*/ 	.byte	0x04, 0x0a
        /*006a*/ 	.short	(.L_385 - .L_384)
	.align		4
.L_384:
        /*006c*/ 	.word	index@(.nv.constant0._Z16leftshift_kernelIlEvPKT_PS0_ji)
        /*0070*/ 	.short	0x0380
        /*0072*/ 	.short	0x0018


	//----- nvinfo : EIATTR_SW_WAR
	.align		4
.L_385:
        /*0074*/ 	.byte	0x04, 0x36
        /*0076*/ 	.short	(.L_387 - .L_386)
.L_386:
        /*0078*/ 	.word	0x00000008
.L_387:


//--------------------- .nv.info._Z16leftshift_kernelIjEvPKT_PS0_ji --------------------------
	.section	.nv.info._Z16leftshift_kernelIjEvPKT_PS0_ji,"",@"SHT_CUDA_INFO"
	.sectionflags	@""
	.align	4


	//----- nvinfo : EIATTR_CUDA_API_VERSION
	.align		4
        /*0000*/ 	.byte	0x04, 0x37
        /*0002*/ 	.short	(.L_389 - .L_388)
.L_388:
        /*0004*/ 	.word	0x00000082


	//----- nvinfo : EIATTR_KPARAM_INFO
	.align		4
.L_389:
        /*0008*/ 	.byte	0x04, 0x17
        /*000a*/ 	.short	(.L_391 - .L_390)
.L_390:
        /*000c*/ 	.word	0x00000000
        /*0010*/ 	.short	0x0003
        /*0012*/ 	.short	0x0014
        /*0014*/ 	.byte	0x00, 0xf0, 0x11, 0x00


	//----- nvinfo : EIATTR_KPARAM_INFO
	.align		4
.L_391:
        /*0018*/ 	.byte	0x04, 0x17
        /*001a*/ 	.short	(.L_393 - .L_392)
.L_392:
        /*001c*/ 	.word	0x00000000
        /*0020*/ 	.short	0x0002
        /*0022*/ 	.short	0x0010
        /*0024*/ 	.byte	0x00, 0xf0, 0x11, 0x00


	//----- nvinfo : EIATTR_KPARAM_INFO
	.align		4
.L_393:
        /*0028*/ 	.byte	0x04, 0x17
        /*002a*/ 	.short	(.L_395 - .L_394)
.L_394:
        /*002c*/ 	.word	0x00000000
        /*0030*/ 	.short	0x0001
        /*0032*/ 	.short	0x0008
        /*0034*/ 	.byte	0x00, 0xf5, 0x21, 0x00


	//----- nvinfo : EIATTR_KPARAM_INFO
	.align		4
.L_395:
        /*0038*/ 	.byte	0x04, 0x17
        /*003a*/ 	.short	(.L_397 - .L_396)
.L_396:
        /*003c*/ 	.word	0x00000000
        /*0040*/ 	.short	0x0000
        /*0042*/ 	.short	0x0000
        /*0044*/ 	.byte	0x00, 0xf5, 0x21, 0x00


	//----- nvinfo : EIATTR_SPARSE_MMA_MASK
	.align		4
.L_397:
        /*0048*/ 	.byte	0x03, 0x50
        /*004a*/ 	.short	0x0000


	//----- nvinfo : EIATTR_MAXREG_COUNT
	.align		4
        /*004c*/ 	.byte	0x03, 0x1b
        /*004e*/ 	.short	0x00ff


	//----- nvinfo : EIATTR_MERCURY_ISA_VERSION
	.align		4
        /*0050*/ 	.byte	0x03, 0x5f
        /*0052*/ 	.short	0x0101


	//----- nvinfo : EIATTR_VRC_CTA_INIT_COUNT
	.align		4
        /*0054*/ 	.byte	0x02, 0x4a
	.zero		1
	.zero		1


	//----- nvinfo : EIATTR_EXIT_INSTR_OFFSETS
	.align		4
        /*0058*/ 	.byte	0x04, 0x1c
        /*005a*/ 	.short	(.L_399 - .L_398)


	//   ....[0]....
.L_398:
        /*005c*/ 	.word	0x00000070


	//   ....[1]....
        /*0060*/ 	.word	0x00000110


	//----- nvinfo : EIATTR_CBANK_PARAM_SIZE
	.align		4
.L_399:
        /*0064*/ 	.byte	0x03, 0x19
        /*0066*/ 	.short	0x0018


	//----- nvinfo : EIATTR_PARAM_CBANK
	.align		4
        /*0068*/ 	.byte	0x04, 0x0a
        /*006a*/ 	.short	(.L_401 - .L_400)
	.align		4
.L_400:
        /*006c*/ 	.word	index@(.nv.constant0._Z16leftshift_kernelIjEvPKT_PS0_ji)
        /*0070*/ 	.short	0x0380
        /*0072*/ 	.short	0x0018


	//----- nvinfo : EIATTR_SW_WAR
	.align		4
.L_401:
        /*0074*/ 	.byte	0x04, 0x36
        /*0076*/ 	.short	(.L_403 - .L_402)
.L_402:
        /*0078*/ 	.word	0x00000008
.L_403:


//--------------------- .nv.info._Z16leftshift_kernelIiEvPKT_PS0_ji --------------------------
	.section	.nv.info._Z16leftshift_kernelIiEvPKT_PS0_ji,"",@"SHT_CUDA_INFO"
	.sectionflags	@""
	.align	4


	//----- nvinfo : EIATTR_CUDA_API_VERSION
	.align		4
        /*0000*/ 	.byte	0x04, 0x37
        /*0002*/ 	.short	(.L_405 - .L_404)
.L_404:
        /*0004*/ 	.word	0x00000082


	//----- nvinfo : EIATTR_KPARAM_INFO
	.align		4
.L_405:
        /*0008*/ 	.byte	0x04, 0x17
        /*000a*/ 	.short	(.L_407 - .L_406)
.L_406:
        /*000c*/ 	.word	0x00000000
        /*0010*/ 	.short	0x0003
        /*0012*/ 	.short	0x0014
        /*0014*/ 	.byte	0x00, 0xf0, 0x11, 0x00


	//----- nvinfo : EIATTR_KPARAM_INFO
	.align		4
.L_407:
        /*0018*/ 	.byte	0x04, 0x17
        /*001a*/ 	.short	(.L_409 - .L_408)
.L_408:
        /*001c*/ 	.word	0x00000000
        /*0020*/ 	.short	0x0002
        /*0022*/ 	.short	0x0010
        /*0024*/ 	.byte	0x00, 0xf0, 0x11, 0x00


	//----- nvinfo : EIATTR_KPARAM_INFO
	.align		4
.L_409:
        /*0028*/ 	.byte	0x04, 0x17
        /*002a*/ 	.short	(.L_411 - .L_410)
.L_410:
        /*002c*/ 	.word	0x00000000
        /*0030*/ 	.short	0x0001
        /*0032*/ 	.short	0x0008
        /*0034*/ 	.byte	0x00, 0xf5, 0x21, 0x00


	//----- nvinfo : EIATTR_KPARAM_INFO
	.align		4
.L_411:
        /*0038*/ 	.byte	0x04, 0x17
        /*003a*/ 	.short	(.L_413 - .L_412)
.L_412:
        /*003c*/ 	.word	0x00000000
        /*0040*/ 	.short	0x0000
        /*0042*/ 	.short	0x0000
        /*0044*/ 	.byte	0x00, 0xf5, 0x21, 0x00


	//----- nvinfo : EIATTR_SPARSE_MMA_MASK
	.align		4
.L_413:
        /*0048*/ 	.byte	0x03, 0x50
        /*004a*/ 	.short	0x0000


	//----- nvinfo : EIATTR_MAXREG_COUNT
	.align		4
        /*004c*/ 	.byte	0x03, 0x1b
        /*004e*/ 	.short	0x00ff


	//----- nvinfo : EIATTR_MERCURY_ISA_VERSION
	.align		4
        /*0050*/ 	.byte	0x03, 0x5f
        /*0052*/ 	.short	0x0101


	//----- nvinfo : EIATTR_VRC_CTA_INIT_COUNT
	.align		4
        /*0054*/ 	.byte	0x02, 0x4a
	.zero		1
	.zero		1


	//----- nvinfo : EIATTR_EXIT_INSTR_OFFSETS
	.align		4
        /*0058*/ 	.byte	0x04, 0x1c
        /*005a*/ 	.short	(.L_415 - .L_414)


	//   ....[0]....
.L_414:
        /*005c*/ 	.word	0x00000070


	//   ....[1]....
        /*0060*/ 	.word	0x00000110


	//----- nvinfo : EIATTR_CBANK_PARAM_SIZE
	.align		4
.L_415:
        /*0064*/ 	.byte	0x03, 0x19
        /*0066*/ 	.short	0x0018


	//----- nvinfo : EIATTR_PARAM_CBANK
	.align		4
        /*0068*/ 	.byte	0x04, 0x0a
        /*006a*/ 	.short	(.L_417 - .L_416)
	.align		4
.L_416:
        /*006c*/ 	.word	index@(.nv.constant0._Z16leftshift_kernelIiEvPKT_PS0_ji)
        /*0070*/ 	.short	0x0380
        /*0072*/ 	.short	0x0018


	//----- nvinfo : EIATTR_SW_WAR
	.align		4
.L_417:
        /*0074*/ 	.byte	0x04, 0x36
        /*0076*/ 	.short	(.L_419 - .L_418)
.L_418:
        /*0078*/ 	.word	0x00000008
.L_419:


//--------------------- .nv.info._Z16leftshift_kernelIhEvPKT_PS0_ji --------------------------
	.section	.nv.info._Z16leftshift_kernelIhEvPKT_PS0_ji,"",@"SHT_CUDA_INFO"
	.sectionflags	@""
	.align	4


	//----- nvinfo : EIATTR_CUDA_API_VERSION
	.align		4
        /*0000*/ 	.byte	0x04, 0x37
        /*0002*/ 	.short	(.L_421 - .L_420)
.L_420:
        /*0004*/ 	.word	0x00000082


	//----- nvinfo : EIATTR_KPARAM_INFO
	.align		4
.L_421:
        /*0008*/ 	.byte	0x04, 0x17
        /*000a*/ 	.short	(.L_423 - .L_422)
.L_422:
        /*000c*/ 	.word	0x00000000
        /*0010*/ 	.short	0x0003
        /*0012*/ 	.short	0x0014
        /*0014*/ 	.byte	0x00, 0xf0, 0x11, 0x00


	//----- nvinfo : EIATTR_KPARAM_INFO
	.align		4
.L_423:
        /*0018*/ 	.byte	0x04, 0x17
        /*001a*/ 	.short	(.L_425 - .L_424)
.L_424:
        /*001c*/ 	.word	0x00000000
        /*0020*/ 	.short	0x0002
        /*0022*/ 	.short	0x0010
        /*0024*/ 	.byte	0x00, 0xf0, 0x11, 0x00


	//----- nvinfo : EIATTR_KPARAM_INFO
	.align		4
.L_425:
        /*0028*/ 	.byte	0x04, 0x17
        /*002a*/ 	.short	(.L_427 - .L_426)
.L_426:
        /*002c*/ 	.word	0x00000000
        /*0030*/ 	.short	0x0001
        /*0032*/ 	.short	0x0008
        /*0034*/ 	.byte	0x00, 0xf5, 0x21, 0x00


	//----- nvinfo : EIATTR_KPARAM_INFO
	.align		4
.L_427:
        /*0038*/ 	.byte	0x04, 0x17
        /*003a*/ 	.short	(.L_429 - .L_428)
.L_428:
        /*003c*/ 	.word	0x00000000
        /*0040*/ 	.short	0x0000
        /*0042*/ 	.short	0x0000
        /*0044*/ 	.byte	0x00, 0xf5, 0x21, 0x00


	//----- nvinfo : EIATTR_SPARSE_MMA_MASK
	.align		4
.L_429:
        /*0048*/ 	.byte	0x03, 0x50
        /*004a*/ 	.short	0x0000


	//----- nvinfo : EIATTR_MAXREG_COUNT
	.align		4
        /*004c*/ 	.byte	0x03, 0x1b
        /*004e*/ 	.short	0x00ff


	//----- nvinfo : EIATTR_MERCURY_ISA_VERSION
	.align		4
        /*0050*/ 	.byte	0x03, 0x5f
        /*0052*/ 	.short	0x0101


	//----- nvinfo : EIATTR_VRC_CTA_INIT_COUNT
	.align		4
        /*0054*/ 	.byte	0x02, 0x4a
	.zero		1
	.zero		1


	//----- nvinfo : EIATTR_EXIT_INSTR_OFFSETS
	.align		4
        /*0058*/ 	.byte	0x04, 0x1c
        /*005a*/ 	.short	(.L_431 - .L_430)


	//   ....[0]....
.L_430:
        /*005c*/ 	.word	0x00000070


	//   ....[1]....
        /*0060*/ 	.word	0x00000130


	//----- nvinfo : EIATTR_CBANK_PARAM_SIZE
	.align		4
.L_431:
        /*0064*/ 	.byte	0x03, 0x19
        /*0066*/ 	.short	0x0018


	//----- nvinfo : EIATTR_PARAM_CBANK
	.align		4
        /*0068*/ 	.byte	0x04, 0x0a
        /*006a*/ 	.short	(.L_433 - .L_432)
	.align		4
.L_432:
        /*006c*/ 	.word	index@(.nv.constant0._Z16leftshift_kernelIhEvPKT_PS0_ji)
        /*0070*/ 	.short	0x0380
        /*0072*/ 	.short	0x0018


	//----- nvinfo : EIATTR_SW_WAR
	.align		4
.L_433:
        /*0074*/ 	.byte	0x04, 0x36
        /*0076*/ 	.short	(.L_435 - .L_434)
.L_434:
        /*0078*/ 	.word	0x00000008
.L_435:


//--------------------- .nv.info._Z19bitwise_xor__kernelIiEvPKT_S2_PS0_j --------------------------
	.section	.nv.info._Z19bitwise_xor__kernelIiEvPKT_S2_PS0_j,"",@"SHT_CUDA_INFO"
	.sectionflags	@""
	.align	4


	//----- nvinfo : EIATTR_CUDA_API_VERSION
	.align		4
        /*0000*/ 	.byte	0x04, 0x37
        /*0002*/ 	.short	(.L_437 - .L_436)
.L_436:
        /*0004*/ 	.word	0x00000082


	//----- nvinfo : EIATTR_KPARAM_INFO
	.align		4
.L_437:
        /*0008*/ 	.byte	0x04, 0x17
        /*000a*/ 	.short	(.L_439 - .L_438)
.L_438:
        /*000c*/ 	.word	0x00000000
        /*0010*/ 	.short	0x0003
        /*0012*/ 	.short	0x0018
        /*0014*/ 	.byte	0x00, 0xf0, 0x11, 0x00


	//----- nvinfo : EIATTR_KPARAM_INFO
	.align		4
.L_439:
        /*0018*/ 	.byte	0x04, 0x17
        /*001a*/ 	.short	(.L_441 - .L_440)
.L_440:
        /*001c*/ 	.word	0x00000000
        /*0020*/ 	.short	0x0002
        /*0022*/ 	.short	0x0010
        /*0024*/ 	.byte	0x00, 0xf5, 0x21, 0x00


	//----- nvinfo : EIATTR_KPARAM_INFO
	.align		4
.L_441:
        /*0028*/ 	.byte	0x04, 0x17
        /*002a*/ 	.short	(.L_443 - .L_442)
.L_442:
        /*002c*/ 	.word	0x00000000
        /*0030*/ 	.short	0x0001
        /*0032*/ 	.short	0x0008
        /*0034*/ 	.byte	0x00, 0xf5, 0x21, 0x00


	//----- nvinfo : EIATTR_KPARAM_INFO
	.align		4
.L_443:
        /*0038*/ 	.byte	0x04, 0x17
        /*003a*/ 	.short	(.L_445 - .L_444)
.L_444:
        /*003c*/ 	.word	0x00000000
        /*0040*/ 	.short	0x0000
        /*0042*/ 	.short	0x0000
        /*0044*/ 	.byte	0x00, 0xf5, 0x21, 0x00


	//----- nvinfo : EIATTR_SPARSE_MMA_MASK
	.align		4
.L_445:
        /*0048*/ 	.byte	0x03, 0x50
        /*004a*/ 	.short	0x0000


	//----- nvinfo : EIATTR_MAXREG_COUNT
	.align		4
        /*004c*/ 	.byte	0x03, 0x1b
        /*004e*/ 	.short	0x00ff


	//----- nvinfo : EIATTR_MERCURY_ISA_VERSION
	.align		4
        /*0050*/ 	.byte	0x03, 0x5f
        /*0052*/ 	.short	0x0101


	//----- nvinfo : EIATTR_VRC_CTA_INIT_COUNT
	.align		4
        /*0054*/ 	.byte	0x02, 0x4a
	.zero		1
	.zero		1


	//----- nvinfo : EIATTR_EXIT_INSTR_OFFSETS
	.align		4
        /*0058*/ 	.byte	0x04, 0x1c
        /*005a*/ 	.short	(.L_447 - .L_446)


	//   ....[0]....
.L_446:
        /*005c*/ 	.word	0x00000070


	//   ....[1]....
        /*0060*/ 	.word	0x00000130


	//----- nvinfo : EIATTR_CBANK_PARAM_SIZE
	.align		4
.L_447:
        /*0064*/ 	.byte	0x03, 0x19
        /*0066*/ 	.short	0x001c


	//----- nvinfo : EIATTR_PARAM_CBANK
	.align		4
        /*0068*/ 	.byte	0x04, 0x0a
        /*006a*/ 	.short	(.L_449 - .L_448)
	.align		4
.L_448:
        /*006c*/ 	.word	index@(.nv.constant0._Z19bitwise_xor__kernelIiEvPKT_S2_PS0_j)
        /*0070*/ 	.short	0x0380
        /*0072*/ 	.short	0x001c


	//----- nvinfo : EIATTR_SW_WAR
	.align		4
.L_449:
        /*0074*/ 	.byte	0x04, 0x36
        /*0076*/ 	.short	(.L_451 - .L_450)
.L_450:
        /*0078*/ 	.word	0x00000008
.L_451:


//--------------------- .nv.info._Z18bitwise_or__kernelIiEvPKT_S2_PS0_j --------------------------
	.section	.nv.info._Z18bitwise_or__kernelIiEvPKT_S2_PS0_j,"",@"SHT_CUDA_INFO"
	.sectionflags	@""
	.align	4


	//----- nvinfo : EIATTR_CUDA_API_VERSION
	.align		4
        /*0000*/ 	.byte	0x04, 0x37
        /*0002*/ 	.short	(.L_453 - .L_452)
.L_452:
        /*0004*/ 	.word	0x00000082


	//----- nvinfo : EIATTR_KPARAM_INFO
	.align		4
.L_453:
        /*0008*/ 	.byte	0x04, 0x17
        /*000a*/ 	.short	(.L_455 - .L_454)
.L_454:
        /*000c*/ 	.word	0x00000000
        /*0010*/ 	.short	0x0003
        /*0012*/ 	.short	0x0018
        /*0014*/ 	.byte	0x00, 0xf0, 0x11, 0x00


	//----- nvinfo : EIATTR_KPARAM_INFO
	.align		4
.L_455:
        /*0018*/ 	.byte	0x04, 0x17
        /*001a*/ 	.short	(.L_457 - .L_456)
.L_456:
        /*001c*/ 	.word	0x00000000
        /*0020*/ 	.short	0x0002
        /*0022*/ 	.short	0x0010
        /*0024*/ 	.byte	0x00, 0xf5, 0x21, 0x00


	//----- nvinfo : EIATTR_KPARAM_INFO
	.align		4
.L_457:
        /*0028*/ 	.byte	0x04, 0x17
        /*002a*/ 	.short	(.L_459 - .L_458)
.L_458:
        /*002c*/ 	.word	0x00000000
        /*0030*/ 	.short	0x0001
        /*0032*/ 	.short	0x0008
        /*0034*/ 	.byte	0x00, 0xf5, 0x21, 0x00


	//----- nvinfo : EIATTR_KPARAM_INFO
	.align		4
.L_459:
        /*0038*/ 	.byte	0x04, 0x17
        /*003a*/ 	.short	(.L_461 - .L_460)
.L_460:
        /*003c*/ 	.word	0x00000000
        /*0040*/ 	.short	0x0000
        /*0042*/ 	.short	0x0000
        /*0044*/ 	.byte	0x00, 0xf5, 0x21, 0x00


	//----- nvinfo : EIATTR_SPARSE_MMA_MASK
	.align		4
.L_461:
        /*0048*/ 	.byte	0x03, 0x50
        /*004a*/ 	.short	0x0000


	//----- nvinfo : EIATTR_MAXREG_COUNT
	.align		4
        /*004c*/ 	.byte	0x03, 0x1b
        /*004e*/ 	.short	0x00ff


	//----- nvinfo : EIATTR_MERCURY_ISA_VERSION
	.align		4
        /*0050*/ 	.byte	0x03, 0x5f
        /*0052*/ 	.short	0x0101


	//----- nvinfo : EIATTR_VRC_CTA_INIT_COUNT
	.align		4
        /*0054*/ 	.byte	0x02, 0x4a
	.zero		1
	.zero		1


	//----- nvinfo : EIATTR_EXIT_INSTR_OFFSETS
	.align		4
        /*0058*/ 	.byte	0x04, 0x1c
        /*005a*/ 	.short	(.L_463 - .L_462)


	//   ....[0]....
.L_462:
        /*005c*/ 	.word	0x00000070


	//   ....[1]....
        /*0060*/ 	.word	0x00000130


	//----- nvinfo : EIATTR_CBANK_PARAM_SIZE
	.align		4
.L_463:
        /*0064*/ 	.byte	0x03, 0x19
        /*0066*/ 	.short	0x001c


	//----- nvinfo : EIATTR_PARAM_CBANK
	.align		4
        /*0068*/ 	.byte	0x04, 0x0a
        /*006a*/ 	.short	(.L_465 - .L_464)
	.align		4
.L_464:
        /*006c*/ 	.word	index@(.nv.constant0._Z18bitwise_or__kernelIiEvPKT_S2_PS0_j)
        /*0070*/ 	.short	0x0380
        /*0072*/ 	.short	0x001c


	//----- nvinfo : EIATTR_SW_WAR
	.align		4
.L_465:
        /*0074*/ 	.byte	0x04, 0x36
        /*0076*/ 	.short	(.L_467 - .L_466)
.L_466:
        /*0078*/ 	.word	0x00000008
.L_467:


//--------------------- .nv.info._Z19bitwise_and__kernelIiEvPKT_S2_PS0_j --------------------------
	.section	.nv.info._Z19bitwise_and__kernelIiEvPKT_S2_PS0_j,"",@"SHT_CUDA_INFO"
	.sectionflags	@""
	.align	4


	//----- nvinfo : EIATTR_CUDA_API_VERSION
	.align		4
        /*0000*/ 	.byte	0x04, 0x37
        /*0002*/ 	.short	(.L_469 - .L_468)
.L_468:
        /*0004*/ 	.word	0x00000082


	//----- nvinfo : EIATTR_KPARAM_INFO
	.align		4
.L_469:
        /*0008*/ 	.byte	0x04, 0x17
        /*000a*/ 	.short	(.L_471 - .L_470)
.L_470:
        /*000c*/ 	.word	0x00000000
        /*0010*/ 	.short	0x0003
        /*0012*/ 	.short	0x0018
        /*0014*/ 	.byte	0x00, 0xf0, 0x11, 0x00


	//----- nvinfo : EIATTR_KPARAM_INFO
	.align		4
.L_471:
        /*0018*/ 	.byte	0x04, 0x17
        /*001a*/ 	.short	(.L_473 - .L_472)
.L_472:
        /*001c*/ 	.word	0x00000000
        /*0020*/ 	.short	0x0002
        /*0022*/ 	.short	0x0010
        /*0024*/ 	.byte	0x00, 0xf5, 0x21, 0x00


	//----- nvinfo : EIATTR_KPARAM_INFO
	.align		4
.L_473:
        /*0028*/ 	.byte	0x04, 0x17
        /*002a*/ 	.short	(.L_475 - .L_474)
.L_474:
        /*002c*/ 	.word	0x00000000
        /*0030*/ 	.short	0x0001
        /*0032*/ 	.short	0x0008
        /*0034*/ 	.byte	0x00, 0xf5, 0x21, 0x00


	//----- nvinfo : EIATTR_KPARAM_INFO
	.align		4
.L_475:
        /*0038*/ 	.byte	0x04, 0x17
        /*003a*/ 	.short	(.L_477 - .L_476)
.L_476:
        /*003c*/ 	.word	0x00000000
        /*0040*/ 	.short	0x0000
        /*0042*/ 	.short	0x0000
        /*0044*/ 	.byte	0x00, 0xf5, 0x21, 0x00


	//----- nvinfo : EIATTR_SPARSE_MMA_MASK
	.align		4
.L_477:
        /*0048*/ 	.byte	0x03, 0x50
        /*004a*/ 	.short	0x0000


	//----- nvinfo : EIATTR_MAXREG_COUNT
	.align		4
        /*004c*/ 	.byte	0x03, 0x1b
        /*004e*/ 	.short	0x00ff


	//----- nvinfo : EIATTR_MERCURY_ISA_VERSION
	.align		4
        /*0050*/ 	.byte	0x03, 0x5f
        /*0052*/ 	.short	0x0101


	//----- nvinfo : EIATTR_VRC_CTA_INIT_COUNT
	.align		4
        /*0054*/ 	.byte	0x02, 0x4a
	.zero		1
	.zero		1


	//----- nvinfo : EIATTR_EXIT_INSTR_OFFSETS
	.align		4
        /*0058*/ 	.byte	0x04, 0x1c
        /*005a*/ 	.short	(.L_479 - .L_478)


	//   ....[0]....
.L_478:
        /*005c*/ 	.word	0x00000070


	//   ....[1]....
        /*0060*/ 	.word	0x00000130


	//----- nvinfo : EIATTR_CBANK_PARAM_SIZE
	.align		4
.L_479:
        /*0064*/ 	.byte	0x03, 0x19
        /*0066*/ 	.short	0x001c


	//----- nvinfo : EIATTR_PARAM_CBANK
	.align		4
        /*0068*/ 	.byte	0x04, 0x0a
        /*006a*/ 	.short	(.L_481 - .L_480)
	.align		4
.L_480:
        /*006c*/ 	.word	index@(.nv.constant0._Z19bitwise_and__kernelIiEvPKT_S2_PS0_j)
        /*0070*/ 	.short	0x0380
        /*0072*/ 	.short	0x001c


	//----- nvinfo : EIATTR_SW_WAR
	.align		4
.L_481:
        /*0074*/ 	.byte	0x04, 0x36
        /*0076*/ 	.short	(.L_483 - .L_482)
.L_482:
        /*0078*/ 	.word	0x00000008
.L_483:


//--------------------- .nv.info._Z19bitwise_xor__kernelIlEvPKT_S2_PS0_j --------------------------
	.section	.nv.info._Z19bitwise_xor__kernelIlEvPKT_S2_PS0_j,"",@"SHT_CUDA_INFO"
	.sectionflags	@""
	.align	4


	//----- nvinfo : EIATTR_CUDA_API_VERSION
	.align		4
        /*0000*/ 	.byte	0x04, 0x37
        /*0002*/ 	.short	(.L_485 - .L_484)
.L_484:
        /*0004*/ 	.word	0x00000082


	//----- nvinfo : EIATTR_KPARAM_INFO
	.align		4
.L_485:
        /*0008*/ 	.byte	0x04, 0x17
        /*000a*/ 	.short	(.L_487 - .L_486)
.L_486:
        /*000c*/ 	.word	0x00000000
        /*0010*/ 	.short	0x0003
        /*0012*/ 	.short	0x0018
        /*0014*/ 	.byte	0x00, 0xf0, 0x11, 0x00


	//----- nvinfo : EIATTR_KPARAM_INFO
	.align		4
.L_487:
        /*0018*/ 	.byte	0x04, 0x17
        /*001a*/ 	.short	(.L_489 - .L_488)
.L_488:
        /*001c*/ 	.word	0x00000000
        /*0020*/ 	.short	0x0002
        /*0022*/ 	.short	0x0010
        /*0024*/ 	.byte	0x00, 0xf5, 0x21, 0x00


	//----- nvinfo : EIATTR_KPARAM_INFO
	.align		4
.L_489:
        /*0028*/ 	.byte	0x04, 0x17
        /*002a*/ 	.short	(.L_491 - .L_490)
.L_490:
        /*002c*/ 	.word	0x00000000
        /*0030*/ 	.short	0x0001
        /*0032*/ 	.short	0x0008
        /*0034*/ 	.byte	0x00, 0xf5, 0x21, 0x00


	//----- nvinfo : EIATTR_KPARAM_INFO
	.align		4
.L_491:
        /*0038*/ 	.byte	0x04, 0x17
        /*003a*/ 	.short	(.L_493 - .L_492)
.L_492:
        /*003c*/ 	.word	0x00000000
        /*0040*/ 	.short	0x0000
        /*0042*/ 	.short	0x0000
        /*0044*/ 	.byte	0x00, 0xf5, 0x21, 0x00


	//----- nvinfo : EIATTR_SPARSE_MMA_MASK
	.align		4
.L_493:
        /*0048*/ 	.byte	0x03, 0x50
        /*004a*/ 	.short	0x0000


	//----- nvinfo : EIATTR_MAXREG_COUNT
	.align		4
        /*004c*/ 	.byte	0x03, 0x1b
        /*004e*/ 	.short	0x00ff


	//----- nvinfo : EIATTR_MERCURY_ISA_VERSION
	.align		4
        /*0050*/ 	.byte	0x03, 0x5f
        /*0052*/ 	.short	0x0101


	//----- nvinfo : EIATTR_VRC_CTA_INIT_COUNT
	.align		4
        /*0054*/ 	.byte	0x02, 0x4a
	.zero		1
	.zero		1


	//----- nvinfo : EIATTR_EXIT_INSTR_OFFSETS
	.align		4
        /*0058*/ 	.byte	0x04, 0x1c
        /*005a*/ 	.short	(.L_495 - .L_494)


	//   ....[0]....
.L_494:
        /*005c*/ 	.word	0x00000070


	//   ....[1]....
        /*0060*/ 	.word	0x00000140


	//----- nvinfo : EIATTR_CBANK_PARAM_SIZE
	.align		4
.L_495:
        /*0064*/ 	.byte	0x03, 0x19
        /*0066*/ 	.short	0x001c


	//----- nvinfo : EIATTR_PARAM_CBANK
	.align		4
        /*0068*/ 	.byte	0x04, 0x0a
        /*006a*/ 	.short	(.L_497 - .L_496)
	.align		4
.L_496:
        /*006c*/ 	.word	index@(.nv.constant0._Z19bitwise_xor__kernelIlEvPKT_S2_PS0_j)
        /*0070*/ 	.short	0x0380
        /*0072*/ 	.short	0x001c


	//----- nvinfo : EIATTR_SW_WAR
	.align		4
.L_497:
        /*0074*/ 	.byte	0x04, 0x36
        /*0076*/ 	.short	(.L_499 - .L_498)
.L_498:
        /*0078*/ 	.word	0x00000008
.L_499:


//--------------------- .nv.info._Z18bitwise_or__kernelIlEvPKT_S2_PS0_j --------------------------
	.section	.nv.info._Z18bitwise_or__kernelIlEvPKT_S2_PS0_j,"",@"SHT_CUDA_INFO"
	.sectionflags	@""
	.align	4


	//----- nvinfo : EIATTR_CUDA_API_VERSION
	.align		4
        /*0000*/ 	.byte	0x04, 0x37
        /*0002*/ 	.short	(.L_501 - .L_500)
.L_500:
        /*0004*/ 	.word	0x00000082


	//----- nvinfo : EIATTR_KPARAM_INFO
	.align		4
.L_501:
        /*0008*/ 	.byte	0x04, 0x17
        /*000a*/ 	.short	(.L_503 - .L_502)
.L_502:
        /*000c*/ 	.word	0x00000000
        /*0010*/ 	.short	0x0003
        /*0012*/ 	.short	0x0018
        /*0014*/ 	.byte	0x00, 0xf0, 0x11, 0x00


	//----- nvinfo : EIATTR_KPARAM_INFO
	.align		4
.L_503:
        /*0018*/ 	.byte	0x04, 0x17
        /*001a*/ 	.short	(.L_505 - .L_504)
.L_504:
        /*001c*/ 	.word	0x00000000
        /*0020*/ 	.short	0x0002
        /*0022*/ 	.short	0x0010
        /*0024*/ 	.byte	0x00, 0xf5, 0x21, 0x00


	//----- nvinfo : EIATTR_KPARAM_INFO
	.align		4
.L_505:
        /*0028*/ 	.byte	0x04, 0x17
        /*002a*/ 	.short	(.L_507 - .L_506)
.L_506:
        /*002c*/ 	.word	0x00000000
        /*0030*/ 	.short	0x0001
        /*0032*/ 	.short	0x0008
        /*0034*/ 	.byte	0x00, 0xf5, 0x21, 0x00


	//----- nvinfo : EIATTR_KPARAM_INFO
	.align		4
.L_507:
        /*0038*/ 	.byte	0x04, 0x17
        /*003a*/ 	.short	(.L_509 - .L_508)
.L_508:
        /*003c*/ 	.word	0x00000000
        /*0040*/ 	.short	0x0000
        /*0042*/ 	.short	0x0000
        /*0044*/ 	.byte	0x00, 0xf5, 0x21, 0x00


	//----- nvinfo : EIATTR_SPARSE_MMA_MASK
	.align		4
.L_509:
        /*0048*/ 	.byte	0x03, 0x50
        /*004a*/ 	.short	0x0000


	//----- nvinfo : EIATTR_MAXREG_COUNT
	.align		4
        /*004c*/ 	.byte	0x03, 0x1b
        /*004e*/ 	.short	0x00ff


	//----- nvinfo : EIATTR_MERCURY_ISA_VERSION
	.align		4
        /*0050*/ 	.byte	0x03, 0x5f
        /*0052*/ 	.short	0x0101


	//----- nvinfo : EIATTR_VRC_CTA_INIT_COUNT
	.align		4
        /*0054*/ 	.byte	0x02, 0x4a
	.zero		1
	.zero		1


	//----- nvinfo : EIATTR_EXIT_INSTR_OFFSETS
	.align		4
        /*0058*/ 	.byte	0x04, 0x1c
        /*005a*/ 	.short	(.L_511 - .L_510)


	//   ....[0]....
.L_510:
        /*005c*/ 	.word	0x00000070


	//   ....[1]....
        /*0060*/ 	.word	0x00000140


	//----- nvinfo : EIATTR_CBANK_PARAM_SIZE
	.align		4
.L_511:
        /*0064*/ 	.byte	0x03, 0x19
        /*0066*/ 	.short	0x001c


	//----- nvinfo : EIATTR_PARAM_CBANK
	.align		4
        /*0068*/ 	.byte	0x04, 0x0a
        /*006a*/ 	.short	(.L_513 - .L_512)
	.align		4
.L_512:
        /*006c*/ 	.word	index@(.nv.constant0._Z18bitwise_or__kernelIlEvPKT_S2_PS0_j)
        /*0070*/ 	.short	0x0380
        /*0072*/ 	.short	0x001c


	//----- nvinfo : EIATTR_SW_WAR
	.align		4
.L_513:
        /*0074*/ 	.byte	0x04, 0x36
        /*0076*/ 	.short	(.L_515 - .L_514)
.L_514:
        /*0078*/ 	.word	0x00000008
.L_515:


//--------------------- .nv.info._Z19bitwise_and__kernelIlEvPKT_S2_PS0_j --------------------------
	.section	.nv.info._Z19bitwise_and__kernelIlEvPKT_S2_PS0_j,"",@"SHT_CUDA_INFO"
	.sectionflags	@""
	.align	4


	//----- nvinfo : EIATTR_CUDA_API_VERSION
	.align		4
        /*0000*/ 	.byte	0x04, 0x37
        /*0002*/ 	.short	(.L_517 - .L_516)
.L_516:
        /*0004*/ 	.word	0x00000082


	//----- nvinfo : EIATTR_KPARAM_INFO
	.align		4
.L_517:
        /*0008*/ 	.byte	0x04, 0x17
        /*000a*/ 	.short	(.L_519 - .L_518)
.L_518:
        /*000c*/ 	.word	0x00000000
        /*0010*/ 	.short	0x0003
        /*0012*/ 	.short	0x0018
        /*0014*/ 	.byte	0x00, 0xf0, 0x11, 0x00


	//----- nvinfo : EIATTR_KPARAM_INFO
	.align		4
.L_519:
        /*0018*/ 	.byte	0x04, 0x17
        /*001a*/ 	.short	(.L_521 - .L_520)
.L_520:
        /*001c*/ 	.word	0x00000000
        /*0020*/ 	.short	0x0002
        /*0022*/ 	.short	0x0010
        /*0024*/ 	.byte	0x00, 0xf5, 0x21, 0x00


	//----- nvinfo : EIATTR_KPARAM_INFO
	.align		4
.L_521:
        /*0028*/ 	.byte	0x04, 0x17
        /*002a*/ 	.short	(.L_523 - .L_522)
.L_522:
        /*002c*/ 	.word	0x00000000
        /*0030*/ 	.short	0x0001
        /*0032*/ 	.short	0x0008
        /*0034*/ 	.byte	0x00, 0xf5, 0x21, 0x00


	//----- nvinfo : EIATTR_KPARAM_INFO
	.align		4
.L_523:
        /*0038*/ 	.byte	0x04, 0x17
        /*003a*/ 	.short	(.L_525 - .L_524)
.L_524:
        /*003c*/ 	.word	0x00000000
        /*0040*/ 	.short	0x0000
        /*0042*/ 	.short	0x0000
        /*0044*/ 	.byte	0x00, 0xf5, 0x21, 0x00


	//----- nvinfo : EIATTR_SPARSE_MMA_MASK
	.align		4
.L_525:
        /*0048*/ 	.byte	0x03, 0x50
        /*004a*/ 	.short	0x0000


	//----- nvinfo : EIATTR_MAXREG_COUNT
	.align		4
        /*004c*/ 	.byte	0x03, 0x1b
        /*004e*/ 	.short	0x00ff


	//----- nvinfo : EIATTR_MERCURY_ISA_VERSION
	.align		4
        /*0050*/ 	.byte	0x03, 0x5f
        /*0052*/ 	.short	0x0101


	//----- nvinfo : EIATTR_VRC_CTA_INIT_COUNT
	.align		4
        /*0054*/ 	.byte	0x02, 0x4a
	.zero		1
	.zero		1


	//----- nvinfo : EIATTR_EXIT_INSTR_OFFSETS
	.align		4
        /*0058*/ 	.byte	0x04, 0x1c
        /*005a*/ 	.short	(.L_527 - .L_526)


	//   ....[0]....
.L_526:
        /*005c*/ 	.word	0x00000070


	//   ....[1]....
        /*0060*/ 	.word	0x00000140


	//----- nvinfo : EIATTR_CBANK_PARAM_SIZE
	.align		4
.L_527:
        /*0064*/ 	.byte	0x03, 0x19
        /*0066*/ 	.short	0x001c


	//----- nvinfo : EIATTR_PARAM_CBANK
	.align		4
        /*0068*/ 	.byte	0x04, 0x0a
        /*006a*/ 	.short	(.L_529 - .L_528)
	.align		4
.L_528:
        /*006c*/ 	.word	index@(.nv.constant0._Z19bitwise_and__kernelIlEvPKT_S2_PS0_j)
        /*0070*/ 	.short	0x0380
        /*0072*/ 	.short	0x001c


	//----- nvinfo : EIATTR_SW_WAR
	.align		4
.L_529:
        /*0074*/ 	.byte	0x04, 0x36
        /*0076*/ 	.short	(.L_531 - .L_530)
.L_530:
        /*0078*/ 	.word	0x00000008
.L_531:


//--------------------- .nv.info._Z19bitwise_xor__kernelIjEvPKT_S2_PS0_j --------------------------
	.section	.nv.info._Z19bitwise_xor__kernelIjEvPKT_S2_PS0_j,"",@"SHT_CUDA_INFO"
	.sectionflags	@""
	.align	4


	//----- nvinfo : EIATTR_CUDA_API_VERSION
	.align		4
        /*0000*/ 	.byte	0x04, 0x37
        /*0002*/ 	.short	(.L_533 - .L_532)
.L_532:
        /*0004*/ 	.word	0x00000082


	//----- nvinfo : EIATTR_KPARAM_INFO
	.align		4
.L_533:
        /*0008*/ 	.byte	0x04, 0x17
        /*000a*/ 	.short	(.L_535 - .L_534)
.L_534:
        /*000c*/ 	.word	0x00000000
        /*0010*/ 	.short	0x0003
        /*0012*/ 	.short	0x0018
        /*0014*/ 	.byte	0x00, 0xf0, 0x11, 0x00


	//----- nvinfo : EIATTR_KPARAM_INFO
	.align		4
.L_535:
        /*0018*/ 	.byte	0x04, 0x17
        /*001a*/ 	.short	(.L_537 - .L_536)
.L_536:
        /*001c*/ 	.word	0x00000000
        /*0020*/ 	.short	0x0002
        /*0022*/ 	.short	0x0010
        /*0024*/ 	.byte	0x00, 0xf5, 0x21, 0x00


	//----- nvinfo : EIATTR_KPARAM_INFO
	.align		4
.L_537:
        /*0028*/ 	.byte	0x04, 0x17
        /*002a*/ 	.short	(.L_539 - .L_538)
.L_538:
        /*002c*/ 	.word	0x00000000
        /*0030*/ 	.short	0x0001
        /*0032*/ 	.short	0x0008
        /*0034*/ 	.byte	0x00, 0xf5, 0x21, 0x00


	//----- nvinfo : EIATTR_KPARAM_INFO
	.align		4
.L_539:
        /*0038*/ 	.byte	0x04, 0x17
        /*003a*/ 	.short	(.L_541 - .L_540)
.L_540:
        /*003c*/ 	.word	0x00000000
        /*0040*/ 	.short	0x0000
        /*0042*/ 	.short	0x0000
        /*0044*/ 	.byte	0x00, 0xf5, 0x21, 0x00


	//----- nvinfo : EIATTR_SPARSE_MMA_MASK
	.align		4
.L_541:
        /*0048*/ 	.byte	0x03, 0x50
        /*004a*/ 	.short	0x0000


	//----- nvinfo : EIATTR_MAXREG_COUNT
	.align		4
        /*004c*/ 	.byte	0x03, 0x1b
        /*004e*/ 	.short	0x00ff


	//----- nvinfo : EIATTR_MERCURY_ISA_VERSION
	.align		4
        /*0050*/ 	.byte	0x03, 0x5f
        /*0052*/ 	.short	0x0101


	//----- nvinfo : EIATTR_VRC_CTA_INIT_COUNT
	.align		4
        /*0054*/ 	.byte	0x02, 0x4a
	.zero		1
	.zero		1


	//----- nvinfo : EIATTR_EXIT_INSTR_OFFSETS
	.align		4
        /*0058*/ 	.byte	0x04, 0x1c
        /*005a*/ 	.short	(.L_543 - .L_542)


	//   ....[0]....
.L_542:
        /*005c*/ 	.word	0x00000070


	//   ....[1]....
        /*0060*/ 	.word	0x00000130


	//----- nvinfo : EIATTR_CBANK_PARAM_SIZE
	.align		4
.L_543:
        /*0064*/ 	.byte	0x03, 0x19
        /*0066*/ 	.short	0x001c


	//----- nvinfo : EIATTR_PARAM_CBANK
	.align		4
        /*0068*/ 	.byte	0x04, 0x0a
        /*006a*/ 	.short	(.L_545 - .L_544)
	.align		4
.L_544:
        /*006c*/ 	.word	index@(.nv.constant0._Z19bitwise_xor__kernelIjEvPKT_S2_PS0_j)
        /*0070*/ 	.short	0x0380
        /*0072*/ 	.short	0x001c


	//----- nvinfo : EIATTR_SW_WAR
	.align		4
.L_545:
        /*0074*/ 	.byte	0x04, 0x36
        /*0076*/ 	.short	(.L_547 - .L_546)
.L_546:
        /*0078*/ 	.word	0x00000008
.L_547:


//--------------------- .nv.info._Z18bitwise_or__kernelIjEvPKT_S2_PS0_j --------------------------
	.section	.nv.info._Z18bitwise_or__kernelIjEvPKT_S2_PS0_j,"",@"SHT_CUDA_INFO"
	.sectionflags	@""
	.align	4


	//----- nvinfo : EIATTR_CUDA_API_VERSION
	.align		4
        /*0000*/ 	.byte	0x04, 0x37
        /*0002*/ 	.short	(.L_549 - .L_548)
.L_548:
        /*0004*/ 	.word	0x00000082


	//----- nvinfo : EIATTR_KPARAM_INFO
	.align		4
.L_549:
        /*0008*/ 	.byte	0x04, 0x17
        /*000a*/ 	.short	(.L_551 - .L_550)
.L_550:
        /*000c*/ 	.word	0x00000000
        /*0010*/ 	.short	0x0003
        /*0012*/ 	.short	0x0018
        /*0014*/ 	.byte	0x00, 0xf0, 0x11, 0x00


	//----- nvinfo : EIATTR_KPARAM_INFO
	.align		4
.L_551:
        /*0018*/ 	.byte	0x04, 0x17
        /*001a*/ 	.short	(.L_553 - .L_552)
.L_552:
        /*001c*/ 	.word	0x00000000
        /*0020*/ 	.short	0x0002
        /*0022*/ 	.short	0x0010
        /*0024*/ 	.byte	0x00, 0xf5, 0x21, 0x00


	//----- nvinfo : EIATTR_KPARAM_INFO
	.align		4
.L_553:
        /*0028*/ 	.byte	0x04, 0x17
        /*002a*/ 	.short	(.L_555 - .L_554)
.L_554:
        /*002c*/ 	.word	0x00000000
        /*0030*/ 	.short	0x0001
        /*0032*/ 	.short	0x0008
        /*0034*/ 	.byte	0x00, 0xf5, 0x21, 0x00


	//----- nvinfo : EIATTR_KPARAM_INFO
	.align		4
.L_555:
        /*0038*/ 	.byte	0x04, 0x17
        /*003a*/ 	.short	(.L_557 - .L_556)
.L_556:
        /*003c*/ 	.word	0x00000000
        /*0040*/ 	.short	0x0000
        /*0042*/ 	.short	0x0000
        /*0044*/ 	.byte	0x00, 0xf5, 0x21, 0x00


	//----- nvinfo : EIATTR_SPARSE_MMA_MASK
	.align		4
.L_557:
        /*0048*/ 	.byte	0x03, 0x50
        /*004a*/ 	.short	0x0000


	//----- nvinfo : EIATTR_MAXREG_COUNT
	.align		4
        /*004c*/ 	.byte	0x03, 0x1b
        /*004e*/ 	.short	0x00ff


	//----- nvinfo : EIATTR_MERCURY_ISA_VERSION
	.align		4
        /*0050*/ 	.byte	0x03, 0x5f
        /*0052*/ 	.short	0x0101


	//----- nvinfo : EIATTR_VRC_CTA_INIT_COUNT
	.align		4
        /*0054*/ 	.byte	0x02, 0x4a
	.zero		1
	.zero		1


	//----- nvinfo : EIATTR_EXIT_INSTR_OFFSETS
	.align		4
        /*0058*/ 	.byte	0x04, 0x1c
        /*005a*/ 	.short	(.L_559 - .L_558)


	//   ....[0]....
.L_558:
        /*005c*/ 	.word	0x00000070


	//   ....[1]....
        /*0060*/ 	.word	0x00000130


	//----- nvinfo : EIATTR_CBANK_PARAM_SIZE
	.align		4
.L_559:
        /*0064*/ 	.byte	0x03, 0x19
        /*0066*/ 	.short	0x001c


	//----- nvinfo : EIATTR_PARAM_CBANK
	.align		4
        /*0068*/ 	.byte	0x04, 0x0a
        /*006a*/ 	.short	(.L_561 - .L_560)
	.align		4
.L_560:
        /*006c*/ 	.word	index@(.nv.constant0._Z18bitwise_or__kernelIjEvPKT_S2_PS0_j)
        /*0070*/ 	.short	0x0380
        /*0072*/ 	.short	0x001c


	//----- nvinfo : EIATTR_SW_WAR
	.align		4
.L_561:
        /*0074*/ 	.byte	0x04, 0x36
        /*0076*/ 	.short	(.L_563 - .L_562)
.L_562:
        /*0078*/ 	.word	0x00000008
.L_563:


//--------------------- .nv.info._Z19bitwise_and__kernelIjEvPKT_S2_PS0_j --------------------------
	.section	.nv.info._Z19bitwise_and__kernelIjEvPKT_S2_PS0_j,"",@"SHT_CUDA_INFO"
	.sectionflags	@""
	.align	4


	//----- nvinfo : EIATTR_CUDA_API_VERSION
	.align		4
        /*0000*/ 	.byte	0x04, 0x37
        /*0002*/ 	.short	(.L_565 - .L_564)
.L_564:
        /*0004*/ 	.word	0x00000082


	//----- nvinfo : EIATTR_KPARAM_INFO
	.align		4
.L_565:
        /*0008*/ 	.byte	0x04, 0x17
        /*000a*/ 	.short	(.L_567 - .L_566)
.L_566:
        /*000c*/ 	.word	0x00000000
        /*0010*/ 	.short	0x0003
        /*0012*/ 	.short	0x0018
        /*0014*/ 	.byte	0x00, 0xf0, 0x11, 0x00


	//----- nvinfo : EIATTR_KPARAM_INFO
	.align		4
.L_567:
        /*0018*/ 	.byte	0x04, 0x17
        /*001a*/ 	.short	(.L_569 - .L_568)
.L_568:
        /*001c*/ 	.word	0x00000000
        /*0020*/ 	.short	0x0002
        /*0022*/ 	.short	0x0010
        /*0024*/ 	.byte	0x00, 0xf5, 0x21, 0x00


	//----- nvinfo : EIATTR_KPARAM_INFO
	.align		4
.L_569:
        /*0028*/ 	.byte	0x04, 0x17
        /*002a*/ 	.short	(.L_571 - .L_570)
.L_570:
        /*002c*/ 	.word	0x00000000
        /*0030*/ 	.short	0x0001
        /*0032*/ 	.short	0x0008
        /*0034*/ 	.byte	0x00, 0xf5, 0x21, 0x00


	//----- nvinfo : EIATTR_KPARAM_INFO
	.align		4
.L_571:
        /*0038*/ 	.byte	0x04, 0x17
        /*003a*/ 	.short	(.L_573 - .L_572)
.L_572:
        /*003c*/ 	.word	0x00000000
        /*0040*/ 	.short	0x0000
        /*0042*/ 	.short	0x0000
        /*0044*/ 	.byte	0x00, 0xf5, 0x21, 0x00


	//----- nvinfo : EIATTR_SPARSE_MMA_MASK
	.align		4
.L_573:
        /*0048*/ 	.byte	0x03, 0x50
        /*004a*/ 	.short	0x0000


	//----- nvinfo : EIATTR_MAXREG_COUNT
	.align		4
        /*004c*/ 	.byte	0x03, 0x1b
        /*004e*/ 	.short	0x00ff


	//----- nvinfo : EIATTR_MERCURY_ISA_VERSION
	.align		4
        /*0050*/ 	.byte	0x03, 0x5f
        /*0052*/ 	.short	0x0101


	//----- nvinfo : EIATTR_VRC_CTA_INIT_COUNT
	.align		4
        /*0054*/ 	.byte	0x02, 0x4a
	.zero		1
	.zero		1


	//----- nvinfo : EIATTR_EXIT_INSTR_OFFSETS
	.align		4
        /*0058*/ 	.byte	0x04, 0x1c
        /*005a*/ 	.short	(.L_575 - .L_574)


	//   ....[0]....
.L_574:
        /*005c*/ 	.word	0x00000070


	//   ....[1]....
        /*0060*/ 	.word	0x00000130


	//----- nvinfo : EIATTR_CBANK_PARAM_SIZE
	.align		4
.L_575:
        /*0064*/ 	.byte	0x03, 0x19
        /*0066*/ 	.short	0x001c


	//----- nvinfo : EIATTR_PARAM_CBANK
	.align		4
        /*0068*/ 	.byte	0x04, 0x0a
        /*006a*/ 	.short	(.L_577 - .L_576)
	.align		4
.L_576:
        /*006c*/ 	.word	index@(.nv.constant0._Z19bitwise_and__kernelIjEvPKT_S2_PS0_j)
        /*0070*/ 	.short	0x0380
        /*0072*/ 	.short	0x001c


	//----- nvinfo : EIATTR_SW_WAR
	.align		4
.L_577:
        /*0074*/ 	.byte	0x04, 0x36
        /*0076*/ 	.short	(.L_579 - .L_578)
.L_578:
        /*0078*/ 	.word	0x00000008
.L_579:


//--------------------- .nv.info._Z19bitwise_xor__kernelIhEvPKT_S2_PS0_j --------------------------
	.section	.nv.info._Z19bitwise_xor__kernelIhEvPKT_S2_PS0_j,"",@"SHT_CUDA_INFO"
	.sectionflags	@""
	.align	4


	//----- nvinfo : EIATTR_CUDA_API_VERSION
	.align		4
        /*0000*/ 	.byte	0x04, 0x37
        /*0002*/ 	.short	(.L_581 - .L_580)
.L_580:
        /*0004*/ 	.word	0x00000082


	//----- nvinfo : EIATTR_KPARAM_INFO
	.align		4
.L_581:
        /*0008*/ 	.byte	0x04, 0x17
        /*000a*/ 	.short	(.L_583 - .L_582)
.L_582:
        /*000c*/ 	.word	0x00000000
        /*0010*/ 	.short	0x0003
        /*0012*/ 	.short	0x0018
        /*0014*/ 	.byte	0x00, 0xf0, 0x11, 0x00


	//----- nvinfo : EIATTR_KPARAM_INFO
	.align		4
.L_583:
        /*0018*/ 	.byte	0x04, 0x17
        /*001a*/ 	.short	(.L_585 - .L_584)
.L_584:
        /*001c*/ 	.word	0x00000000
        /*0020*/ 	.short	0x0002
        /*0022*/ 	.short	0x0010
        /*0024*/ 	.byte	0x00, 0xf5, 0x21, 0x00


	//----- nvinfo : EIATTR_KPARAM_INFO
	.align		4
.L_585:
        /*0028*/ 	.byte	0x04, 0x17
        /*002a*/ 	.short	(.L_587 - .L_586)
.L_586:
        /*002c*/ 	.word	0x00000000
        /*0030*/ 	.short	0x0001
        /*0032*/ 	.short	0x0008
        /*0034*/ 	.byte	0x00, 0xf5, 0x21, 0x00


	//----- nvinfo : EIATTR_KPARAM_INFO
	.align		4
.L_587:
        /*0038*/ 	.byte	0x04, 0x17
        /*003a*/ 	.short	(.L_589 - .L_588)
.L_588:
        /*003c*/ 	.word	0x00000000
        /*0040*/ 	.short	0x0000
        /*0042*/ 	.short	0x0000
        /*0044*/ 	.byte	0x00, 0xf5, 0x21, 0x00


	//----- nvinfo : EIATTR_SPARSE_MMA_MASK
	.align		4
.L_589:
        /*0048*/ 	.byte	0x03, 0x50
        /*004a*/ 	.short	0x0000


	//----- nvinfo : EIATTR_MAXREG_COUNT
	.align		4
        /*004c*/ 	.byte	0x03, 0x1b
        /*004e*/ 	.short	0x00ff


	//----- nvinfo : EIATTR_MERCURY_ISA_VERSION
	.align		4
        /*0050*/ 	.byte	0x03, 0x5f
        /*0052*/ 	.short	0x0101


	//----- nvinfo : EIATTR_VRC_CTA_INIT_COUNT
	.align		4
        /*0054*/ 	.byte	0x02, 0x4a
	.zero		1
	.zero		1


	//----- nvinfo : EIATTR_EXIT_INSTR_OFFSETS
	.align		4
        /*0058*/ 	.byte	0x04, 0x1c
        /*005a*/ 	.short	(.L_591 - .L_590)


	//   ....[0]....
.L_590:
        /*005c*/ 	.word	0x00000070


	//   ....[1]....
        /*0060*/ 	.word	0x00000160


	//----- nvinfo : EIATTR_CBANK_PARAM_SIZE
	.align		4
.L_591:
        /*0064*/ 	.byte	0x03, 0x19
        /*0066*/ 	.short	0x001c


	//----- nvinfo : EIATTR_PARAM_CBANK
	.align		4
        /*0068*/ 	.byte	0x04, 0x0a
        /*006a*/ 	.short	(.L_593 - .L_592)
	.align		4
.L_592:
        /*006c*/ 	.word	index@(.nv.constant0._Z19bitwise_xor__kernelIhEvPKT_S2_PS0_j)
        /*0070*/ 	.short	0x0380
        /*0072*/ 	.short	0x001c


	//----- nvinfo : EIATTR_SW_WAR
	.align		4
.L_593:
        /*0074*/ 	.byte	0x04, 0x36
        /*0076*/ 	.short	(.L_595 - .L_594)
.L_594:
        /*0078*/ 	.word	0x00000008
.L_595:


//--------------------- .nv.info._Z18bitwise_or__kernelIhEvPKT_S2_PS0_j --------------------------
	.section	.nv.info._Z18bitwise_or__kernelIhEvPKT_S2_PS0_j,"",@"SHT_CUDA_INFO"
	.sectionflags	@""
	.align	4


	//----- nvinfo : EIATTR_CUDA_API_VERSION
	.align		4
        /*0000*/ 	.byte	0x04, 0x37
        /*0002*/ 	.short	(.L_597 - .L_596)
.L_596:
        /*0004*/ 	.word	0x00000082


	//----- nvinfo : EIATTR_KPARAM_INFO
	.align		4
.L_597:
        /*0008*/ 	.byte	0x04, 0x17
        /*000a*/ 	.short	(.L_599 - .L_598)
.L_598:
        /*000c*/ 	.word	0x00000000
        /*0010*/ 	.short	0x0003
        /*0012*/ 	.short	0x0018
        /*0014*/ 	.byte	0x00, 0xf0, 0x11, 0x00


	//----- nvinfo : EIATTR_KPARAM_INFO
	.align		4
.L_599:
        /*0018*/ 	.byte	0x04, 0x17
        /*001a*/ 	.short	(.L_601 - .L_600)
.L_600:
        /*001c*/ 	.word	0x00000000
        /*0020*/ 	.short	0x0002
        /*0022*/ 	.short	0x0010
        /*0024*/ 	.byte	0x00, 0xf5, 0x21, 0x00


	//----- nvinfo : EIATTR_KPARAM_INFO
	.align		4
.L_601:
        /*0028*/ 	.byte	0x04, 0x17
        /*002a*/ 	.short	(.L_603 - .L_602)
.L_602:
        /*002c*/ 	.word	0x00000000
        /*0030*/ 	.short	0x0001
        /*0032*/ 	.short	0x0008
        /*0034*/ 	.byte	0x00, 0xf5, 0x21, 0x00


	//----- nvinfo : EIATTR_KPARAM_INFO
	.align		4
.L_603:
        /*0038*/ 	.byte	0x04, 0x17
        /*003a*/ 	.short	(.L_605 - .L_604)
.L_604:
        /*003c*/ 	.word	0x00000000
        /*0040*/ 	.short	0x0000
        /*0042*/ 	.short	0x0000
        /*0044*/ 	.byte	0x00, 0xf5, 0x21, 0x00


	//----- nvinfo : EIATTR_SPARSE_MMA_MASK
	.align		4
.L_605:
        /*0048*/ 	.byte	0x03, 0x50
        /*004a*/ 	.short	0x0000


	//----- nvinfo : EIATTR_MAXREG_COUNT
	.align		4
        /*004c*/ 	.byte	0x03, 0x1b
        /*004e*/ 	.short	0x00ff


	//----- nvinfo : EIATTR_MERCURY_ISA_VERSION
	.align		4
        /*0050*/ 	.byte	0x03, 0x5f
        /*0052*/ 	.short	0x0101


	//----- nvinfo : EIATTR_VRC_CTA_INIT_COUNT
	.align		4
        /*0054*/ 	.byte	0x02, 0x4a
	.zero		1
	.zero		1


	//----- nvinfo : EIATTR_EXIT_INSTR_OFFSETS
	.align		4
        /*0058*/ 	.byte	0x04, 0x1c
        /*005a*/ 	.short	(.L_607 - .L_606)


	//   ....[0]....
.L_606:
        /*005c*/ 	.word	0x00000070


	//   ....[1]....
        /*0060*/ 	.word	0x00000160


	//----- nvinfo : EIATTR_CBANK_PARAM_SIZE
	.align		4
.L_607:
        /*0064*/ 	.byte	0x03, 0x19
        /*0066*/ 	.short	0x001c


	//----- nvinfo : EIATTR_PARAM_CBANK
	.align		4
        /*0068*/ 	.byte	0x04, 0x0a
        /*006a*/ 	.short	(.L_609 - .L_608)
	.align		4
.L_608:
        /*006c*/ 	.word	index@(.nv.constant0._Z18bitwise_or__kernelIhEvPKT_S2_PS0_j)
        /*0070*/ 	.short	0x0380
        /*0072*/ 	.short	0x001c


	//----- nvinfo : EIATTR_SW_WAR
	.align		4
.L_609:
        /*0074*/ 	.byte	0x04, 0x36
        /*0076*/ 	.short	(.L_611 - .L_610)
.L_610:
        /*0078*/ 	.word	0x00000008
.L_611:


//--------------------- .nv.info._Z19bitwise_and__kernelIhEvPKT_S2_PS0_j --------------------------
	.section	.nv.info._Z19bitwise_and__kernelIhEvPKT_S2_PS0_j,"",@"SHT_CUDA_INFO"
	.sectionflags	@""
	.align	4


	//----- nvinfo : EIATTR_CUDA_API_VERSION
	.align		4
        /*0000*/ 	.byte	0x04, 0x37
        /*0002*/ 	.short	(.L_613 - .L_612)
.L_612:
        /*0004*/ 	.word	0x00000082


	//----- nvinfo : EIATTR_KPARAM_INFO
	.align		4
.L_613:
        /*0008*/ 	.byte	0x04, 0x17
        /*000a*/ 	.short	(.L_615 - .L_614)
.L_614:
        /*000c*/ 	.word	0x00000000
        /*0010*/ 	.short	0x0003
        /*0012*/ 	.short	0x0018
        /*0014*/ 	.byte	0x00, 0xf0, 0x11, 0x00


	//----- nvinfo : EIATTR_KPARAM_INFO
	.align		4
.L_615:
        /*0018*/ 	.byte	0x04, 0x17
        /*001a*/ 	.short	(.L_617 - .L_616)
.L_616:
        /*001c*/ 	.word	0x00000000
        /*0020*/ 	.short	0x0002
        /*0022*/ 	.short	0x0010
        /*0024*/ 	.byte	0x00, 0xf5, 0x21, 0x00


	//----- nvinfo : EIATTR_KPARAM_INFO
	.align		4
.L_617:
        /*0028*/ 	.byte	0x04, 0x17
        /*002a*/ 	.short	(.L_619 - .L_618)
.L_618:
        /*002c*/ 	.word	0x00000000
        /*0030*/ 	.short	0x0001
        /*0032*/ 	.short	0x0008
        /*0034*/ 	.byte	0x00, 0xf5, 0x21, 0x00


	//----- nvinfo : EIATTR_KPARAM_INFO
	.align		4
.L_619:
        /*0038*/ 	.byte	0x04, 0x17
        /*003a*/ 	.short	(.L_621 - .L_620)
.L_620:
        /*003c*/ 	.word	0x00000000
        /*0040*/ 	.short	0x0000
        /*0042*/ 	.short	0x0000
        /*0044*/ 	.byte	0x00, 0xf5, 0x21, 0x00


	//----- nvinfo : EIATTR_SPARSE_MMA_MASK
	.align		4
.L_621:
        /*0048*/ 	.byte	0x03, 0x50
        /*004a*/ 	.short	0x0000


	//----- nvinfo : EIATTR_MAXREG_COUNT
	.align		4
        /*004c*/ 	.byte	0x03, 0x1b
        /*004e*/ 	.short	0x00ff


	//----- nvinfo : EIATTR_MERCURY_ISA_VERSION
	.align		4
        /*0050*/ 	.byte	0x03, 0x5f
        /*0052*/ 	.short	0x0101


	//----- nvinfo : EIATTR_VRC_CTA_INIT_COUNT
	.align		4
        /*0054*/ 	.byte	0x02, 0x4a
	.zero		1
	.zero		1


	//----- nvinfo : EIATTR_EXIT_INSTR_OFFSETS
	.align		4
        /*0058*/ 	.byte	0x04, 0x1c
        /*005a*/ 	.short	(.L_623 - .L_622)


	//   ....[0]....
.L_622:
        /*005c*/ 	.word	0x00000070


	//   ....[1]....
        /*0060*/ 	.word	0x00000160


	//----- nvinfo : EIATTR_CBANK_PARAM_SIZE
	.align		4
.L_623:
        /*0064*/ 	.byte	0x03, 0x19
        /*0066*/ 	.short	0x001c


	//----- nvinfo : EIATTR_PARAM_CBANK
	.align		4
        /*0068*/ 	.byte	0x04, 0x0a
        /*006a*/ 	.short	(.L_625 - .L_624)
	.align		4
.L_624:
        /*006c*/ 	.word	index@(.nv.constant0._Z19bitwise_and__kernelIhEvPKT_S2_PS0_j)
        /*0070*/ 	.short	0x0380
        /*0072*/ 	.short	0x001c


	//----- nvinfo : EIATTR_SW_WAR
	.align		4
.L_625:
        /*0074*/ 	.byte	0x04, 0x36
        /*0076*/ 	.short	(.L_627 - .L_626)
.L_626:
        /*0078*/ 	.word	0x00000008
.L_627:


//--------------------- .nv.info._Z30scatter_nonzero_indices_kernelIsEvPKT_PKjjPjj --------------------------
	.section	.nv.info._Z30scatter_nonzero_indices_kernelIsEvPKT_PKjjPjj,"",@"SHT_CUDA_INFO"
	.sectionflags	@""
	.align	4


	//----- nvinfo : EIATTR_CUDA_API_VERSION
	.align		4
        /*0000*/ 	.byte	0x04, 0x37
        /*0002*/ 	.short	(.L_629 - .L_628)
.L_628:
        /*0004*/ 	.word	0x00000082


	//----- nvinfo : EIATTR_KPARAM_INFO
	.align		4
.L_629:
        /*0008*/ 	.byte	0x04, 0x17
        /*000a*/ 	.short	(.L_631 - .L_630)
.L_630:
        /*000c*/ 	.word	0x00000000
        /*0010*/ 	.short	0x0004
        /*0012*/ 	.short	0x0020
        /*0014*/ 	.byte	0x00, 0xf0, 0x11, 0x00


	//----- nvinfo : EIATTR_KPARAM_INFO
	.align		4
.L_631:
        /*0018*/ 	.byte	0x04, 0x17
        /*001a*/ 	.short	(.L_633 - .L_632)
.L_632:
        /*001c*/ 	.word	0x00000000
        /*0020*/ 	.short	0x0003
        /*0022*/ 	.short	0x0018
        /*0024*/ 	.byte	0x00, 0xf5, 0x21, 0x00


	//----- nvinfo : EIATTR_KPARAM_INFO
	.align		4
.L_633:
        /*0028*/ 	.byte	0x04, 0x17
        /*002a*/ 	.short	(.L_635 - .L_634)
.L_634:
        /*002c*/ 	.word	0x00000000
        /*0030*/ 	.short	0x0002
        /*0032*/ 	.short	0x0010
        /*0034*/ 	.byte	0x00, 0xf0, 0x11, 0x00


	//----- nvinfo : EIATTR_KPARAM_INFO
	.align		4
.L_635:
        /*0038*/ 	.byte	0x04, 0x17
        /*003a*/ 	.short	(.L_637 - .L_636)
.L_636:
        /*003c*/ 	.word	0x00000000
        /*0040*/ 	.short	0x0001
        /*0042*/ 	.short	0x0008
        /*0044*/ 	.byte	0x00, 0xf5, 0x21, 0x00


	//----- nvinfo : EIATTR_KPARAM_INFO
	.align		4
.L_637:
        /*0048*/ 	.byte	0x04, 0x17
        /*004a*/ 	.short	(.L_639 - .L_638)
.L_638:
        /*004c*/ 	.word	0x00000000
        /*0050*/ 	.short	0x0000
        /*0052*/ 	.short	0x0000
        /*0054*/ 	.byte	0x00, 0xf5, 0x21, 0x00


	//----- nvinfo : EIATTR_SPARSE_MMA_MASK
	.align		4
.L_639:
        /*0058*/ 	.byte	0x03, 0x50
        /*005a*/ 	.short	0x0000


	//----- nvinfo : EIATTR_MAXREG_COUNT
	.align		4
        /*005c*/ 	.byte	0x03, 0x1b
        /*005e*/ 	.short	0x00ff


	//----- nvinfo : EIATTR_MERCURY_ISA_VERSION
	.align		4
        /*0060*/ 	.byte	0x03, 0x5f
        /*0062*/ 	.short	0x0101


	//----- nvinfo : EIATTR_VRC_CTA_INIT_COUNT
	.align		4
        /*0064*/ 	.byte	0x02, 0x4a
	.zero		1
	.zero		1


	//----- nvinfo : EIATTR_EXIT_INSTR_OFFSETS
	.align		4
        /*0068*/ 	.byte	0x04, 0x1c
        /*006a*/ 	.short	(.L_641 - .L_640)


	//   ....[0]....
.L_640:
        /*006c*/ 	.word	0x00000070


	//   ....[1]....
        /*0070*/ 	.word	0x000000d0


	//   ....[2]....
        /*0074*/ 	.word	0x00000130


	//   ....[3]....
        /*0078*/ 	.word	0x00000170


	//----- nvinfo : EIATTR_CBANK_PARAM_SIZE
	.align		4
.L_641:
        /*007c*/ 	.byte	0x03, 0x19
        /*007e*/ 	.short	0x0024


	//----- nvinfo : EIATTR_PARAM_CBANK
	.align		4
        /*0080*/ 	.byte	0x04, 0x0a
        /*0082*/ 	.short	(.L_643 - .L_642)
	.align		4
.L_642:
        /*0084*/ 	.word	index@(.nv.constant0._Z30scatter_nonzero_indices_kernelIsEvPKT_PKjjPjj)
        /*0088*/ 	.short	0x0380
        /*008a*/ 	.short	0x0024


	//----- nvinfo : EIATTR_SW_WAR
	.align		4
.L_643:
        /*008c*/ 	.byte	0x04, 0x36
        /*008e*/ 	.short	(.L_645 - .L_644)
.L_644:
        /*0090*/ 	.word	0x00000008
.L_645:


//--------------------- .nv.info._Z19flag_nonzero_kernelIsEvPKT_jPj --------------------------
	.section	.nv.info._Z19flag_nonzero_kernelIsEvPKT_jPj,"",@"SHT_CUDA_INFO"
	.sectionflags	@""
	.align	4


	//----- nvinfo : EIATTR_CUDA_API_VERSION
	.align		4
        /*0000*/ 	.byte	0x04, 0x37
        /*0002*/ 	.short	(.L_647 - .L_646)
.L_646:
        /*0004*/ 	.word	0x00000082


	//----- nvinfo : EIATTR_KPARAM_INFO
	.align		4
.L_647:
        /*0008*/ 	.byte	0x04, 0x17
        /*000a*/ 	.short	(.L_649 - .L_648)
.L_648:
        /*000c*/ 	.word	0x00000000
        /*0010*/ 	.short	0x0002
        /*0012*/ 	.short	0x0010
        /*0014*/ 	.byte	0x00, 0xf5, 0x21, 0x00


	//----- nvinfo : EIATTR_KPARAM_INFO
	.align		4
.L_649:
        /*0018*/ 	.byte	0x04, 0x17
        /*001a*/ 	.short	(.L_651 - .L_650)
.L_650:
        /*001c*/ 	.word	0x00000000
        /*0020*/ 	.short	0x0001
        /*0022*/ 	.short	0x0008
        /*0024*/ 	.byte	0x00, 0xf0, 0x11, 0x00


	//----- nvinfo : EIATTR_KPARAM_INFO
	.align		4
.L_651:
        /*0028*/ 	.byte	0x04, 0x17
        /*002a*/ 	.short	(.L_653 - .L_652)
.L_652:
        /*002c*/ 	.word	0x00000000
        /*0030*/ 	.short	0x0000
        /*0032*/ 	.short	0x0000
        /*0034*/ 	.byte	0x00, 0xf5, 0x21, 0x00


	//----- nvinfo : EIATTR_SPARSE_MMA_MASK
	.align		4
.L_653:
        /*0038*/ 	.byte	0x03, 0x50
        /*003a*/ 	.short	0x0000


	//----- nvinfo : EIATTR_MAXREG_COUNT
	.align		4
        /*003c*/ 	.byte	0x03, 0x1b
        /*003e*/ 	.short	0x00ff


	//----- nvinfo : EIATTR_MERCURY_ISA_VERSION
	.align		4
        /*0040*/ 	.byte	0x03, 0x5f
        /*0042*/ 	.short	0x0101


	//----- nvinfo : EIATTR_VRC_CTA_INIT_COUNT
	.align		4
        /*0044*/ 	.byte	0x02, 0x4a
	.zero		1
	.zero		1


	//----- nvinfo : EIATTR_EXIT_INSTR_OFFSETS
	.align		4
        /*0048*/ 	.byte	0x04, 0x1c
        /*004a*/ 	.short	(.L_655 - .L_654)


	//   ....[0]....
.L_654:
        /*004c*/ 	.word	0x00000070


	//   ....[1]....
        /*0050*/ 	.word	0x00000110


	//----- nvinfo : EIATTR_CBANK_PARAM_SIZE
	.align		4
.L_655:
        /*0054*/ 	.byte	0x03, 0x19
        /*0056*/ 	.short	0x0018


	//----- nvinfo : EIATTR_PARAM_CBANK
	.align		4
        /*0058*/ 	.byte	0x04, 0x0a
        /*005a*/ 	.short	(.L_657 - .L_656)
	.align		4
.L_656:
        /*005c*/ 	.word	index@(.nv.constant0._Z19flag_nonzero_kernelIsEvPKT_jPj)
        /*0060*/ 	.short	0x0380
        /*0062*/ 	.short	0x0018


	//----- nvinfo : EIATTR_SW_WAR
	.align		4
.L_657:
        /*0064*/ 	.byte	0x04, 0x36
        /*0066*/ 	.short	(.L_659 - .L_658)
.L_658:
        /*0068*/ 	.word	0x00000008
.L_659:


//--------------------- .nv.info._Z30scatter_nonzero_indices_kernelIiEvPKT_PKjjPjj --------------------------
	.section	.nv.info._Z30scatter_nonzero_indices_kernelIiEvPKT_PKjjPjj,"",@"SHT_CUDA_INFO"
	.sectionflags	@""
	.align	4


	//----- nvinfo : EIATTR_CUDA_API_VERSION
	.align		4
        /*0000*/ 	.byte	0x04, 0x37
        /*0002*/ 	.short	(.L_661 - .L_660)
.L_660:
        /*0004*/ 	.word	0x00000082


	//----- nvinfo : EIATTR_KPARAM_INFO
	.align		4
.L_661:
        /*0008*/ 	.byte	0x04, 0x17
        /*000a*/ 	.short	(.L_663 - .L_662)
.L_662:
        /*000c*/ 	.word	0x00000000
        /*0010*/ 	.short	0x0004
        /*0012*/ 	.short	0x0020
        /*0014*/ 	.byte	0x00, 0xf0, 0x11, 0x00


	//----- nvinfo : EIATTR_KPARAM_INFO
	.align		4
.L_663:
        /*0018*/ 	.byte	0x04, 0x17
        /*001a*/ 	.short	(.L_665 - .L_664)
.L_664:
        /*001c*/ 	.word	0x00000000
        /*0020*/ 	.short	0x0003
        /*0022*/ 	.short	0x0018
        /*0024*/ 	.byte	0x00, 0xf5, 0x21, 0x00


	//----- nvinfo : EIATTR_KPARAM_INFO
	.align		4
.L_665:
        /*0028*/ 	.byte	0x04, 0x17
        /*002a*/ 	.short	(.L_667 - .L_666)
.L_666:
        /*002c*/ 	.word	0x00000000
        /*0030*/ 	.short	0x0002
        /*0032*/ 	.short	0x0010
        /*0034*/ 	.byte	0x00, 0xf0, 0x11, 0x00


	//----- nvinfo : EIATTR_KPARAM_INFO
	.align		4
.L_667:
        /*0038*/ 	.byte	0x04, 0x17
        /*003a*/ 	.short	(.L_669 - .L_668)
.L_668:
        /*003c*/ 	.word	0x00000000
        /*0040*/ 	.short	0x0001
        /*0042*/ 	.short	0x0008
        /*0044*/ 	.byte	0x00, 0xf5, 0x21, 0x00


	//----- nvinfo : EIATTR_KPARAM_INFO
	.align		4
.L_669:
        /*0048*/ 	.byte	0x04, 0x17
        /*004a*/ 	.short	(.L_671 - .L_670)
.L_670:
        /*004c*/ 	.word	0x00000000
        /*0050*/ 	.short	0x0000
        /*0052*/ 	.short	0x0000
        /*0054*/ 	.byte	0x00, 0xf5, 0x21, 0x00


	//----- nvinfo : EIATTR_SPARSE_MMA_MASK
	.align		4
.L_671:
        /*0058*/ 	.byte	0x03, 0x50
        /*005a*/ 	.short	0x0000


	//----- nvinfo : EIATTR_MAXREG_COUNT
	.align		4
        /*005c*/ 	.byte	0x03, 0x1b
        /*005e*/ 	.short	0x00ff


	//----- nvinfo : EIATTR_MERCURY_ISA_VERSION
	.align		4
        /*0060*/ 	.byte	0x03, 0x5f
        /*0062*/ 	.short	0x0101


	//----- nvinfo : EIATTR_VRC_CTA_INIT_COUNT
	.align		4
        /*0064*/ 	.byte	0x02, 0x4a
	.zero		1
	.zero		1


	//----- nvinfo : EIATTR_EXIT_INSTR_OFFSETS
	.align		4
        /*0068*/ 	.byte	0x04, 0x1c
        /*006a*/ 	.short	(.L_673 - .L_672)


	//   ....[0]....
.L_672:
        /*006c*/ 	.word	0x00000070


	//   ....[1]....
        /*0070*/ 	.word	0x000000d0


	//   ....[2]....
        /*0074*/ 	.word	0x00000130


	//   ....[3]....
        /*0078*/ 	.word	0x00000170


	//----- nvinfo : EIATTR_CBANK_PARAM_SIZE
	.align		4
.L_673:
        /*007c*/ 	.byte	0x03, 0x19
        /*007e*/ 	.short	0x0024


	//----- nvinfo : EIATTR_PARAM_CBANK
	.align		4
        /*0080*/ 	.byte	0x04, 0x0a
        /*0082*/ 	.short	(.L_675 - .L_674)
	.align		4
.L_674:
        /*0084*/ 	.word	index@(.nv.constant0._Z30scatter_nonzero_indices_kernelIiEvPKT_PKjjPjj)
        /*0088*/ 	.short	0x0380
        /*008a*/ 	.short	0x0024


	//----- nvinfo : EIATTR_SW_WAR
	.align		4
.L_675:
        /*008c*/ 	.byte	0x04, 0x36
        /*008e*/ 	.short	(.L_677 - .L_676)
.L_676:
        /*0090*/ 	.word	0x00000008
.L_677:


//--------------------- .nv.info._Z19flag_nonzero_kernelIiEvPKT_jPj --------------------------
	.section	.nv.info._Z19flag_nonzero_kernelIiEvPKT_jPj,"",@"SHT_CUDA_INFO"
	.sectionflags	@""
	.align	4


	//----- nvinfo : EIATTR_CUDA_API_VERSION
	.align		4
        /*0000*/ 	.byte	0x04, 0x37
        /*0002*/ 	.short	(.L_679 - .L_678)
.L_678:
        /*0004*/ 	.word	0x00000082


	//----- nvinfo : EIATTR_KPARAM_INFO
	.align		4
.L_679:
        /*0008*/ 	.byte	0x04, 0x17
        /*000a*/ 	.short	(.L_681 - .L_680)
.L_680:
        /*000c*/ 	.word	0x00000000
        /*0010*/ 	.short	0x0002
        /*0012*/ 	.short	0x0010
        /*0014*/ 	.byte	0x00, 0xf5, 0x21, 0x00


	//----- nvinfo : EIATTR_KPARAM_INFO
	.align		4
.L_681:
        /*0018*/ 	.byte	0x04, 0x17
        /*001a*/ 	.short	(.L_683 - .L_682)
.L_682:
        /*001c*/ 	.word	0x00000000
        /*0020*/ 	.short	0x0001
        /*0022*/ 	.short	0x0008
        /*0024*/ 	.byte	0x00, 0xf0, 0x11, 0x00


	//----- nvinfo : EIATTR_KPARAM_INFO
	.align		4
.L_683:
        /*0028*/ 	.byte	0x04, 0x17
        /*002a*/ 	.short	(.L_685 - .L_684)
.L_684:
        /*002c*/ 	.word	0x00000000
        /*0030*/ 	.short	0x0000
        /*0032*/ 	.short	0x0000
        /*0034*/ 	.byte	0x00, 0xf5, 0x21, 0x00


	//----- nvinfo : EIATTR_SPARSE_MMA_MASK
	.align		4
.L_685:
        /*0038*/ 	.byte	0x03, 0x50
        /*003a*/ 	.short	0x0000


	//----- nvinfo : EIATTR_MAXREG_COUNT
	.align		4
        /*003c*/ 	.byte	0x03, 0x1b
        /*003e*/ 	.short	0x00ff


	//----- nvinfo : EIATTR_MERCURY_ISA_VERSION
	.align		4
        /*0040*/ 	.byte	0x03, 0x5f
        /*0042*/ 	.short	0x0101


	//----- nvinfo : EIATTR_VRC_CTA_INIT_COUNT
	.align		4
        /*0044*/ 	.byte	0x02, 0x4a
	.zero		1
	.zero		1


	//----- nvinfo : EIATTR_EXIT_INSTR_OFFSETS
	.align		4
        /*0048*/ 	.byte	0x04, 0x1c
        /*004a*/ 	.short	(.L_687 - .L_686)


	//   ....[0]....
.L_686:
        /*004c*/ 	.word	0x00000070


	//   ....[1]....
        /*0050*/ 	.word	0x00000110


	//----- nvinfo : EIATTR_CBANK_PARAM_SIZE
	.align		4
.L_687:
        /*0054*/ 	.byte	0x03, 0x19
        /*0056*/ 	.short	0x0018


	//----- nvinfo : EIATTR_PARAM_CBANK
	.align		4
        /*0058*/ 	.byte	0x04, 0x0a
        /*005a*/ 	.short	(.L_689 - .L_688)
	.align		4
.L_688:
        /*005c*/ 	.word	index@(.nv.constant0._Z19flag_nonzero_kernelIiEvPKT_jPj)
        /*0060*/ 	.short	0x0380
        /*0062*/ 	.short	0x0018


	//----- nvinfo : EIATTR_SW_WAR
	.align		4
.L_689:
        /*0064*/ 	.byte	0x04, 0x36
        /*0066*/ 	.short	(.L_691 - .L_690)
.L_690:
        /*0068*/ 	.word	0x00000008
.L_691:


//--------------------- .nv.info._Z30scatter_nonzero_indices_kernelIlEvPKT_PKjjPjj --------------------------
	.section	.nv.info._Z30scatter_nonzero_indices_kernelIlEvPKT_PKjjPjj,"",@"SHT_CUDA_INFO"
	.sectionflags	@""
	.align	4


	//----- nvinfo : EIATTR_CUDA_API_VERSION
	.align		4
        /*0000*/ 	.byte	0x04, 0x37
        /*0002*/ 	.short	(.L_693 - .L_692)
.L_692:
        /*0004*/ 	.word	0x00000082


	//----- nvinfo : EIATTR_KPARAM_INFO
	.align		4
.L_693:
        /*0008*/ 	.byte	0x04, 0x17
        /*000a*/ 	.short	(.L_695 - .L_694)
.L_694:
        /*000c*/ 	.word	0x00000000
        /*0010*/ 	.short	0x0004
        /*0012*/ 	.short	0x0020
        /*0014*/ 	.byte	0x00, 0xf0, 0x11, 0x00


	//----- nvinfo : EIATTR_KPARAM_INFO
	.align		4
.L_695:
        /*0018*/ 	.byte	0x04, 0x17
        /*001a*/ 	.short	(.L_697 - .L_696)
.L_696:
        /*001c*/ 	.word	0x00000000
        /*0020*/ 	.short	0x0003
        /*0022*/ 	.short	0x0018
        /*0024*/ 	.byte	0x00, 0xf5, 0x21, 0x00


	//----- nvinfo : EIATTR_KPARAM_INFO
	.align		4
.L_697:
        /*0028*/ 	.byte	0x04, 0x17
        /*002a*/ 	.short	(.L_699 - .L_698)
.L_698:
        /*002c*/ 	.word	0x00000000
        /*0030*/ 	.short	0x0002
        /*0032*/ 	.short	0x0010
        /*0034*/ 	.byte	0x00, 0xf0, 0x11, 0x00


	//----- nvinfo : EIATTR_KPARAM_INFO
	.align		4
.L_699:
        /*0038*/ 	.byte	0x04, 0x17
        /*003a*/ 	.short	(.L_701 - .L_700)
.L_700:
        /*003c*/ 	.word	0x00000000
        /*0040*/ 	.short	0x0001
        /*0042*/ 	.short	0x0008
        /*0044*/ 	.byte	0x00, 0xf5, 0x21, 0x00


	//----- nvinfo : EIATTR_KPARAM_INFO
	.align		4
.L_701:
        /*0048*/ 	.byte	0x04, 0x17
        /*004a*/ 	.short	(.L_703 - .L_702)
.L_702:
        /*004c*/ 	.word	0x00000000
        /*0050*/ 	.short	0x0000
        /*0052*/ 	.short	0x0000
        /*0054*/ 	.byte	0x00, 0xf5, 0x21, 0x00


	//----- nvinfo : EIATTR_SPARSE_MMA_MASK
	.align		4
.L_703:
        /*0058*/ 	.byte	0x03, 0x50
        /*005a*/ 	.short	0x0000


	//----- nvinfo : EIATTR_MAXREG_COUNT
	.align		4
        /*005c*/ 	.byte	0x03, 0x1b
        /*005e*/ 	.short	0x00ff


	//----- nvinfo : EIATTR_MERCURY_ISA_VERSION
	.align		4
        /*0060*/ 	.byte	0x03, 0x5f
        /*0062*/ 	.short	0x0101


	//----- nvinfo : EIATTR_VRC_CTA_INIT_COUNT
	.align		4
        /*0064*/ 	.byte	0x02, 0x4a
	.zero		1
	.zero		1


	//----- nvinfo : EIATTR_EXIT_INSTR_OFFSETS
	.align		4
        /*0068*/ 	.byte	0x04, 0x1c
        /*006a*/ 	.short	(.L_705 - .L_704)


	//   ....[0]....
.L_704:
        /*006c*/ 	.word	0x00000070


	//   ....[1]....
        /*0070*/ 	.word	0x000000e0


	//   ....[2]....
        /*0074*/ 	.word	0x00000140


	//   ....[3]....
        /*0078*/ 	.word	0x00000180


	//----- nvinfo : EIATTR_CBANK_PARAM_SIZE
	.align		4
.L_705:
        /*007c*/ 	.byte	0x03, 0x19
        /*007e*/ 	.short	0x0024


	//----- nvinfo : EIATTR_PARAM_CBANK
	.align		4
        /*0080*/ 	.byte	0x04, 0x0a
        /*0082*/ 	.short	(.L_707 - .L_706)
	.align		4
.L_706:
        /*0084*/ 	.word	index@(.nv.constant0._Z30scatter_nonzero_indices_kernelIlEvPKT_PKjjPjj)
        /*0088*/ 	.short	0x0380
        /*008a*/ 	.short	0x0024


	//----- nvinfo : EIATTR_SW_WAR
	.align		4
.L_707:
        /*008c*/ 	.byte	0x04, 0x36
        /*008e*/ 	.short	(.L_709 - .L_708)
.L_708:
        /*0090*/ 	.word	0x00000008
.L_709:


//--------------------- .nv.info._Z19flag_nonzero_kernelIlEvPKT_jPj --------------------------
	.section	.nv.info._Z19flag_nonzero_kernelIlEvPKT_jPj,"",@"SHT_CUDA_INFO"
	.sectionflags	@""
	.align	4


	//----- nvinfo : EIATTR_CUDA_API_VERSION
	.align		4
        /*0000*/ 	.byte	0x04, 0x37
        /*0002*/ 	.short	(.L_711 - .L_710)
.L_710:
        /*0004*/ 	.word	0x00000082


	//----- nvinfo : EIATTR_KPARAM_INFO
	.align		4
.L_711:
        /*0008*/ 	.byte	0x04, 0x17
        /*000a*/ 	.short	(.L_713 - .L_712)
.L_712:
        /*000c*/ 	.word	0x00000000
        /*0010*/ 	.short	0x0002
        /*0012*/ 	.short	0x0010
        /*0014*/ 	.byte	0x00, 0xf5, 0x21, 0x00


	//----- nvinfo : EIATTR_KPARAM_INFO
	.align		4
.L_713:
        /*0018*/ 	.byte	0x04, 0x17
        /*001a*/ 	.short	(.L_715 - .L_714)
.L_714:
        /*001c*/ 	.word	0x00000000
        /*0020*/ 	.short	0x0001
        /*0022*/ 	.short	0x0008
        /*0024*/ 	.byte	0x00, 0xf0, 0x11, 0x00


	//----- nvinfo : EIATTR_KPARAM_INFO
	.align		4
.L_715:
        /*0028*/ 	.byte	0x04, 0x17
        /*002a*/ 	.short	(.L_717 - .L_716)
.L_716:
        /*002c*/ 	.word	0x00000000
        /*0030*/ 	.short	0x0000
        /*0032*/ 	.short	0x0000
        /*0034*/ 	.byte	0x00, 0xf5, 0x21, 0x00


	//----- nvinfo : EIATTR_SPARSE_MMA_MASK
	.align		4
.L_717:
        /*0038*/ 	.byte	0x03, 0x50
        /*003a*/ 	.short	0x0000


	//----- nvinfo : EIATTR_MAXREG_COUNT
	.align		4
        /*003c*/ 	.byte	0x03, 0x1b
        /*003e*/ 	.short	0x00ff


	//----- nvinfo : EIATTR_MERCURY_ISA_VERSION
	.align		4
        /*0040*/ 	.byte	0x03, 0x5f
        /*0042*/ 	.short	0x0101


	//----- nvinfo : EIATTR_VRC_CTA_INIT_COUNT
	.align		4
        /*0044*/ 	.byte	0x02, 0x4a
	.zero		1
	.zero		1


	//----- nvinfo : EIATTR_EXIT_INSTR_OFFSETS
	.align		4
        /*0048*/ 	.byte	0x04, 0x1c
        /*004a*/ 	.short	(.L_719 - .L_718)


	//   ....[0]....
.L_718:
        /*004c*/ 	.word	0x00000070


	//   ....[1]....
        /*0050*/ 	.word	0x00000120


	//----- nvinfo : EIATTR_CBANK_PARAM_SIZE
	.align		4
.L_719:
        /*0054*/ 	.byte	0x03, 0x19
        /*0056*/ 	.short	0x0018


	//----- nvinfo : EIATTR_PARAM_CBANK
	.align		4
        /*0058*/ 	.byte	0x04, 0x0a
        /*005a*/ 	.short	(.L_721 - .L_720)
	.align		4
.L_720:
        /*005c*/ 	.word	index@(.nv.constant0._Z19flag_nonzero_kernelIlEvPKT_jPj)
        /*0060*/ 	.short	0x0380
        /*0062*/ 	.short	0x0018


	//----- nvinfo : EIATTR_SW_WAR
	.align		4
.L_721:
        /*0064*/ 	.byte	0x04, 0x36
        /*0066*/ 	.short	(.L_723 - .L_722)
.L_722:
        /*0068*/ 	.word	0x00000008
.L_723:


//--------------------- .nv.info._Z30scatter_nonzero_indices_kernelIjEvPKT_PKjjPjj --------------------------
	.section	.nv.info._Z30scatter_nonzero_indices_kernelIjEvPKT_PKjjPjj,"",@"SHT_CUDA_INFO"
	.sectionflags	@""
	.align	4


	//----- nvinfo : EIATTR_CUDA_API_VERSION
	.align		4
        /*0000*/ 	.byte	0x04, 0x37
        /*0002*/ 	.short	(.L_725 - .L_724)
.L_724:
        /*0004*/ 	.word	0x00000082


	//----- nvinfo : EIATTR_KPARAM_INFO
	.align		4
.L_725:
        /*0008*/ 	.byte	0x04, 0x17
        /*000a*/ 	.short	(.L_727 - .L_726)
.L_726:
        /*000c*/ 	.word	0x00000000
        /*0010*/ 	.short	0x0004
        /*0012*/ 	.short	0x0020
        /*0014*/ 	.byte	0x00, 0xf0, 0x11, 0x00


	//----- nvinfo : EIATTR_KPARAM_INFO
	.align		4
.L_727:
        /*0018*/ 	.byte	0x04, 0x17
        /*001a*/ 	.short	(.L_729 - .L_728)
.L_728:
        /*001c*/ 	.word	0x00000000
        /*0020*/ 	.short	0x0003
        /*0022*/ 	.short	0x0018
        /*0024*/ 	.byte	0x00, 0xf5, 0x21, 0x00


	//----- nvinfo : EIATTR_KPARAM_INFO
	.align		4
.L_729:
        /*0028*/ 	.byte	0x04, 0x17
        /*002a*/ 	.short	(.L_731 - .L_730)
.L_730:
        /*002c*/ 	.word	0x00000000
        /*0030*/ 	.short	0x0002
        /*0032*/ 	.short	0x0010
        /*0034*/ 	.byte	0x00, 0xf0, 0x11, 0x00


	//----- nvinfo : EIATTR_KPARAM_INFO
	.align		4
.L_731:
        /*0038*/ 	.byte	0x04, 0x17
        /*003a*/ 	.short	(.L_733 - .L_732)
.L_732:
        /*003c*/ 	.word	0x00000000
        /*0040*/ 	.short	0x0001
        /*0042*/ 	.short	0x0008
        /*0044*/ 	.byte	0x00, 0xf5, 0x21, 0x00


	//----- nvinfo : EIATTR_KPARAM_INFO
	.align		4
.L_733:
        /*0048*/ 	.byte	0x04, 0x17
        /*004a*/ 	.short	(.L_735 - .L_734)
.L_734:
        /*004c*/ 	.word	0x00000000
        /*0050*/ 	.short	0x0000
        /*0052*/ 	.short	0x0000
        /*0054*/ 	.byte	0x00, 0xf5, 0x21, 0x00


	//----- nvinfo : EIATTR_SPARSE_MMA_MASK
	.align		4
.L_735:
        /*0058*/ 	.byte	0x03, 0x50
        /*005a*/ 	.short	0x0000


	//----- nvinfo : EIATTR_MAXREG_COUNT
	.align		4
        /*005c*/ 	.byte	0x03, 0x1b
        /*005e*/ 	.short	0x00ff


	//----- nvinfo : EIATTR_MERCURY_ISA_VERSION
	.align		4
        /*0060*/ 	.byte	0x03, 0x5f
        /*0062*/ 	.short	0x0101


	//----- nvinfo : EIATTR_VRC_CTA_INIT_COUNT
	.align		4
        /*0064*/ 	.byte	0x02, 0x4a
	.zero		1
	.zero		1


	//----- nvinfo : EIATTR_EXIT_INSTR_OFFSETS
	.align		4
        /*0068*/ 	.byte	0x04, 0x1c
        /*006a*/ 	.short	(.L_737 - .L_736)


	//   ....[0]....
.L_736:
        /*006c*/ 	.word	0x00000070


	//   ....[1]....
        /*0070*/ 	.word	0x000000d0


	//   ....[2]....
        /*0074*/ 	.word	0x00000130


	//   ....[3]....
        /*0078*/ 	.word	0x00000170


	//----- nvinfo : EIATTR_CBANK_PARAM_SIZE
	.align		4
.L_737:
        /*007c*/ 	.byte	0x03, 0x19
        /*007e*/ 	.short	0x0024


	//----- nvinfo : EIATTR_PARAM_CBANK
	.align		4
        /*0080*/ 	.byte	0x04, 0x0a
        /*0082*/ 	.short	(.L_739 - .L_738)
	.align		4
.L_738:
        /*0084*/ 	.word	index@(.nv.constant0._Z30scatter_nonzero_indices_kernelIjEvPKT_PKjjPjj)
        /*0088*/ 	.short	0x0380
        /*008a*/ 	.short	0x0024


	//----- nvinfo : EIATTR_SW_WAR
	.align		4
.L_739:
        /*008c*/ 	.byte	0x04, 0x36
        /*008e*/ 	.short	(.L_741 - .L_740)
.L_740:
        /*0090*/ 	.word	0x00000008
.L_741:


//--------------------- .nv.info._Z19flag_nonzero_kernelIjEvPKT_jPj --------------------------
	.section	.nv.info._Z19flag_nonzero_kernelIjEvPKT_jPj,"",@"SHT_CUDA_INFO"
	.sectionflags	@""
	.align	4


	//----- nvinfo : EIATTR_CUDA_API_VERSION
	.align		4
        /*0000*/ 	.byte	0x04, 0x37
        /*0002*/ 	.short	(.L_743 - .L_742)
.L_742:
        /*0004*/ 	.word	0x00000082


	//----- nvinfo : EIATTR_KPARAM_INFO
	.align		4
.L_743:
        /*0008*/ 	.byte	0x04, 0x17
        /*000a*/ 	.short	(.L_745 - .L_744)
.L_744:
        /*000c*/ 	.word	0x00000000
        /*0010*/ 	.short	0x0002
        /*0012*/ 	.short	0x0010
        /*0014*/ 	.byte	0x00, 0xf5, 0x21, 0x00


	//----- nvinfo : EIATTR_KPARAM_INFO
	.align		4
.L_745:
        /*0018*/ 	.byte	0x04, 0x17
        /*001a*/ 	.short	(.L_747 - .L_746)
.L_746:
        /*001c*/ 	.word	0x00000000
        /*0020*/ 	.short	0x0001
        /*0022*/ 	.short	0x0008
        /*0024*/ 	.byte	0x00, 0xf0, 0x11, 0x00


	//----- nvinfo : EIATTR_KPARAM_INFO
	.align		4
.L_747:
        /*0028*/ 	.byte	0x04, 0x17
        /*002a*/ 	.short	(.L_749 - .L_748)
.L_748:
        /*002c*/ 	.word	0x00000000
        /*0030*/ 	.short	0x0000
        /*0032*/ 	.short	0x0000
        /*0034*/ 	.byte	0x00, 0xf5, 0x21, 0x00


	//----- nvinfo : EIATTR_SPARSE_MMA_MASK
	.align		4
.L_749:
        /*0038*/ 	.byte	0x03, 0x50
        /*003a*/ 	.short	0x0000


	//----- nvinfo : EIATTR_MAXREG_COUNT
	.align		4
        /*003c*/ 	.byte	0x03, 0x1b
        /*003e*/ 	.short	0x00ff


	//----- nvinfo : EIATTR_MERCURY_ISA_VERSION
	.align		4
        /*0040*/ 	.byte	0x03, 0x5f
        /*0042*/ 	.short	0x0101


	//----- nvinfo : EIATTR_VRC_CTA_INIT_COUNT
	.align		4
        /*0044*/ 	.byte	0x02, 0x4a
	.zero		1
	.zero		1


	//----- nvinfo : EIATTR_EXIT_INSTR_OFFSETS
	.align		4
        /*0048*/ 	.byte	0x04, 0x1c
        /*004a*/ 	.short	(.L_751 - .L_750)


	//   ....[0]....
.L_750:
        /*004c*/ 	.word	0x00000070


	//   ....[1]....
        /*0050*/ 	.word	0x00000110


	//----- nvinfo : EIATTR_CBANK_PARAM_SIZE
	.align		4
.L_751:
        /*0054*/ 	.byte	0x03, 0x19
        /*0056*/ 	.short	0x0018


	//----- nvinfo : EIATTR_PARAM_CBANK
	.align		4
        /*0058*/ 	.byte	0x04, 0x0a
        /*005a*/ 	.short	(.L_753 - .L_752)
	.align		4
.L_752:
        /*005c*/ 	.word	index@(.nv.constant0._Z19flag_nonzero_kernelIjEvPKT_jPj)
        /*0060*/ 	.short	0x0380
        /*0062*/ 	.short	0x0018


	//----- nvinfo : EIATTR_SW_WAR
	.align		4
.L_753:
        /*0064*/ 	.byte	0x04, 0x36
        /*0066*/ 	.short	(.L_755 - .L_754)
.L_754:
        /*0068*/ 	.word	0x00000008
.L_755:


//--------------------- .nv.info._Z30scatter_nonzero_indices_kernelIhEvPKT_PKjjPjj --------------------------
	.section	.nv.info._Z30scatter_nonzero_indices_kernelIhEvPKT_PKjjPjj,"",@"SHT_CUDA_INFO"
	.sectionflags	@""
	.align	4


	//----- nvinfo : EIATTR_CUDA_API_VERSION
	.align		4
        /*0000*/ 	.byte	0x04, 0x37
        /*0002*/ 	.short	(.L_757 - .L_756)
.L_756:
        /*0004*/ 	.word	0x00000082


	//----- nvinfo : EIATTR_KPARAM_INFO
	.align		4
.L_757:
        /*0008*/ 	.byte	0x04, 0x17
        /*000a*/ 	.short	(.L_759 - .L_758)
.L_758:
        /*000c*/ 	.word	0x00000000
        /*0010*/ 	.short	0x0004
        /*0012*/ 	.short	0x0020
        /*0014*/ 	.byte	0x00, 0xf0, 0x11, 0x00


	//----- nvinfo : EIATTR_KPARAM_INFO
	.align		4
.L_759:
        /*0018*/ 	.byte	0x04, 0x17
        /*001a*/ 	.short	(.L_761 - .L_760)
.L_760:
        /*001c*/ 	.word	0x00000000
        /*0020*/ 	.short	0x0003
        /*0022*/ 	.short	0x0018
        /*0024*/ 	.byte	0x00, 0xf5, 0x21, 0x00


	//----- nvinfo : EIATTR_KPARAM_INFO
	.align		4
.L_761:
        /*0028*/ 	.byte	0x04, 0x17
        /*002a*/ 	.short	(.L_763 - .L_762)
.L_762:
        /*002c*/ 	.word	0x00000000
        /*0030*/ 	.short	0x0002
        /*0032*/ 	.short	0x0010
        /*0034*/ 	.byte	0x00, 0xf0, 0x11, 0x00


	//----- nvinfo : EIATTR_KPARAM_INFO
	.align		4
.L_763:
        /*0038*/ 	.byte	0x04, 0x17
        /*003a*/ 	.short	(.L_765 - .L_764)
.L_764:
        /*003c*/ 	.word	0x00000000
        /*0040*/ 	.short	0x0001
        /*0042*/ 	.short	0x0008
        /*0044*/ 	.byte	0x00, 0xf5, 0x21, 0x00


	//----- nvinfo : EIATTR_KPARAM_INFO
	.align		4
.L_765:
        /*0048*/ 	.byte	0x04, 0x17
        /*004a*/ 	.short	(.L_767 - .L_766)
.L_766:
        /*004c*/ 	.word	0x00000000
        /*0050*/ 	.short	0x0000
        /*0052*/ 	.short	0x0000
        /*0054*/ 	.byte	0x00, 0xf5, 0x21, 0x00


	//----- nvinfo : EIATTR_SPARSE_MMA_MASK
	.align		4
.L_767:
        /*0058*/ 	.byte	0x03, 0x50
        /*005a*/ 	.short	0x0000


	//----- nvinfo : EIATTR_MAXREG_COUNT
	.align		4
        /*005c*/ 	.byte	0x03, 0x1b
        /*005e*/ 	.short	0x00ff


	//----- nvinfo : EIATTR_MERCURY_ISA_VERSION
	.align		4
        /*0060*/ 	.byte	0x03, 0x5f
        /*0062*/ 	.short	0x0101


	//----- nvinfo : EIATTR_VRC_CTA_INIT_COUNT
	.align		4
        /*0064*/ 	.byte	0x02, 0x4a
	.zero		1
	.zero		1


	//----- nvinfo : EIATTR_EXIT_INSTR_OFFSETS
	.align		4
        /*0068*/ 	.byte	0x04, 0x1c
        /*006a*/ 	.short	(.L_769 - .L_768)


	//   ....[0]....
.L_768:
        /*006c*/ 	.word	0x00000070


	//   ....[1]....
        /*0070*/ 	.word	0x000000e0


	//   ....[2]....
        /*0074*/ 	.word	0x00000140


	//   ....[3]....
        /*0078*/ 	.word	0x00000180


	//----- nvinfo : EIATTR_CBANK_PARAM_SIZE
	.align		4
.L_769:
        /*007c*/ 	.byte	0x03, 0x19
        /*007e*/ 	.short	0x0024


	//----- nvinfo : EIATTR_PARAM_CBANK
	.align		4
        /*0080*/ 	.byte	0x04, 0x0a
        /*0082*/ 	.short	(.L_771 - .L_770)
	.align		4
.L_770:
        /*0084*/ 	.word	index@(.nv.constant0._Z30scatter_nonzero_indices_kernelIhEvPKT_PKjjPjj)
        /*0088*/ 	.short	0x0380
        /*008a*/ 	.short	0x0024


	//----- nvinfo : EIATTR_SW_WAR
	.align		4
.L_771:
        /*008c*/ 	.byte	0x04, 0x36
        /*008e*/ 	.short	(.L_773 - .L_772)
.L_772:
        /*0090*/ 	.word	0x00000008
.L_773:


//--------------------- .nv.info._Z19flag_nonzero_kernelIhEvPKT_jPj --------------------------
	.section	.nv.info._Z19flag_nonzero_kernelIhEvPKT_jPj,"",@"SHT_CUDA_INFO"
	.sectionflags	@""
	.align	4


	//----- nvinfo : EIATTR_CUDA_API_VERSION
	.align		4
        /*0000*/ 	.byte	0x04, 0x37
        /*0002*/ 	.short	(.L_775 - .L_774)
.L_774:
        /*0004*/ 	.word	0x00000082


	//----- nvinfo : EIATTR_KPARAM_INFO
	.align		4
.L_775:
        /*0008*/ 	.byte	0x04, 0x17
        /*000a*/ 	.short	(.L_777 - .L_776)
.L_776:
        /*000c*/ 	.word	0x00000000
        /*0010*/ 	.short	0x0002
        /*0012*/ 	.short	0x0010
        /*0014*/ 	.byte	0x00, 0xf5, 0x21, 0x00


	//----- nvinfo : EIATTR_KPARAM_INFO
	.align		4
.L_777:
        /*0018*/ 	.byte	0x04, 0x17
        /*001a*/ 	.short	(.L_779 - .L_778)
.L_778:
        /*001c*/ 	.word	0x00000000
        /*0020*/ 	.short	0x0001
        /*0022*/ 	.short	0x0008
        /*0024*/ 	.byte	0x00, 0xf0, 0x11, 0x00


	//----- nvinfo : EIATTR_KPARAM_INFO
	.align		4
.L_779:
        /*0028*/ 	.byte	0x04, 0x17
        /*002a*/ 	.short	(.L_781 - .L_780)
.L_780:
        /*002c*/ 	.word	0x00000000
        /*0030*/ 	.short	0x0000
        /*0032*/ 	.short	0x0000
        /*0034*/ 	.byte	0x00, 0xf5, 0x21, 0x00


	//----- nvinfo : EIATTR_SPARSE_MMA_MASK
	.align		4
.L_781:
        /*0038*/ 	.byte	0x03, 0x50
        /*003a*/ 	.short	0x0000


	//----- nvinfo : EIATTR_MAXREG_COUNT
	.align		4
        /*003c*/ 	.byte	0x03, 0x1b
        /*003e*/ 	.short	0x00ff


	//----- nvinfo : EIATTR_MERCURY_ISA_VERSION
	.align		4
        /*0040*/ 	.byte	0x03, 0x5f
        /*0042*/ 	.short	0x0101


	//----- nvinfo : EIATTR_VRC_CTA_INIT_COUNT
	.align		4
        /*0044*/ 	.byte	0x02, 0x4a
	.zero		1
	.zero		1


	//----- nvinfo : EIATTR_EXIT_INSTR_OFFSETS
	.align		4
        /*0048*/ 	.byte	0x04, 0x1c
        /*004a*/ 	.short	(.L_783 - .L_782)


	//   ....[0]....
.L_782:
        /*004c*/ 	.word	0x00000070


	//   ....[1]....
        /*0050*/ 	.word	0x00000120


	//----- nvinfo : EIATTR_CBANK_PARAM_SIZE
	.align		4
.L_783:
        /*0054*/ 	.byte	0x03, 0x19
        /*0056*/ 	.short	0x0018


	//----- nvinfo : EIATTR_PARAM_CBANK
	.align		4
        /*0058*/ 	.byte	0x04, 0x0a
        /*005a*/ 	.short	(.L_785 - .L_784)
	.align		4
.L_784:
        /*005c*/ 	.word	index@(.nv.constant0._Z19flag_nonzero_kernelIhEvPKT_jPj)
        /*0060*/ 	.short	0x0380
        /*0062*/ 	.short	0x0018


	//----- nvinfo : EIATTR_SW_WAR
	.align		4
.L_785:
        /*0064*/ 	.byte	0x04, 0x36
        /*0066*/ 	.short	(.L_787 - .L_786)
.L_786:
        /*0068*/ 	.word	0x00000008
.L_787:


//--------------------- .nv.info._Z30scatter_nonzero_indices_kernelIdEvPKT_PKjjPjj --------------------------
	.section	.nv.info._Z30scatter_nonzero_indices_kernelIdEvPKT_PKjjPjj,"",@"SHT_CUDA_INFO"
	.sectionflags	@""
	.align	4


	//----- nvinfo : EIATTR_CUDA_API_VERSION
	.align		4
        /*0000*/ 	.byte	0x04, 0x37
        /*0002*/ 	.short	(.L_789 - .L_788)
.L_788:
        /*0004*/ 	.word	0x00000082


	//----- nvinfo : EIATTR_KPARAM_INFO
	.align		4
.L_789:
        /*0008*/ 	.byte	0x04, 0x17
        /*000a*/ 	.short	(.L_791 - .L_790)
.L_790:
        /*000c*/ 	.word	0x00000000
        /*0010*/ 	.short	0x0004
        /*0012*/ 	.short	0x0020
        /*0014*/ 	.byte	0x00, 0xf0, 0x11, 0x00


	//----- nvinfo : EIATTR_KPARAM_INFO
	.align		4
.L_791:
        /*0018*/ 	.byte	0x04, 0x17
        /*001a*/ 	.short	(.L_793 - .L_792)
.L_792:
        /*001c*/ 	.word	0x00000000
        /*0020*/ 	.short	0x0003
        /*0022*/ 	.short	0x0018
        /*0024*/ 	.byte	0x00, 0xf5, 0x21, 0x00


	//----- nvinfo : EIATTR_KPARAM_INFO
	.align		4
.L_793:
        /*0028*/ 	.byte	0x04, 0x17
        /*002a*/ 	.short	(.L_795 - .L_794)
.L_794:
        /*002c*/ 	.word	0x00000000
        /*0030*/ 	.short	0x0002
        /*0032*/ 	.short	0x0010
        /*0034*/ 	.byte	0x00, 0xf0, 0x11, 0x00


	//----- nvinfo : EIATTR_KPARAM_INFO
	.align		4
.L_795:
        /*0038*/ 	.byte	0x04, 0x17
        /*003a*/ 	.short	(.L_797 - .L_796)
.L_796:
        /*003c*/ 	.word	0x00000000
        /*0040*/ 	.short	0x0001
        /*0042*/ 	.short	0x0008
        /*0044*/ 	.byte	0x00, 0xf5, 0x21, 0x00


	//----- nvinfo : EIATTR_KPARAM_INFO
	.align		4
.L_797:
        /*0048*/ 	.byte	0x04, 0x17
        /*004a*/ 	.short	(.L_799 - .L_798)
.L_798:
        /*004c*/ 	.word	0x00000000
        /*0050*/ 	.short	0x0000
        /*0052*/ 	.short	0x0000
        /*0054*/ 	.byte	0x00, 0xf5, 0x21, 0x00


	//----- nvinfo : EIATTR_SPARSE_MMA_MASK
	.align		4
.L_799:
        /*0058*/ 	.byte	0x03, 0x50
        /*005a*/ 	.short	0x0000


	//----- nvinfo : EIATTR_MAXREG_COUNT
	.align		4
        /*005c*/ 	.byte	0x03, 0x1b
        /*005e*/ 	.short	0x00ff


	//----- nvinfo : EIATTR_MERCURY_ISA_VERSION
	.align		4
        /*0060*/ 	.byte	0x03, 0x5f
        /*0062*/ 	.short	0x0101


	//----- nvinfo : EIATTR_VRC_CTA_INIT_COUNT
	.align		4
        /*0064*/ 	.byte	0x02, 0x4a
	.zero		1
	.zero		1


	//----- nvinfo : EIATTR_EXIT_INSTR_OFFSETS
	.align		4
        /*0068*/ 	.byte	0x04, 0x1c
        /*006a*/ 	.short	(.L_801 - .L_800)


	//   ....[0]....
.L_800:
        /*006c*/ 	.word	0x00000070


	//   ....[1]....
        /*0070*/ 	.word	0x000000d0


	//   ....[2]....
        /*0074*/ 	.word	0x00000130


	//   ....[3]....
        /*0078*/ 	.word	0x00000170


	//----- nvinfo : EIATTR_CBANK_PARAM_SIZE
	.align		4
.L_801:
        /*007c*/ 	.byte	0x03, 0x19
        /*007e*/ 	.short	0x0024


	//----- nvinfo : EIATTR_PARAM_CBANK
	.align		4
        /*0080*/ 	.byte	0x04, 0x0a
        /*0082*/ 	.short	(.L_803 - .L_802)
	.align		4
.L_802:
        /*0084*/ 	.word	index@(.nv.constant0._Z30scatter_nonzero_indices_kernelIdEvPKT_PKjjPjj)
        /*0088*/ 	.short	0x0380
        /*008a*/ 	.short	0x0024


	//----- nvinfo : EIATTR_SW_WAR
	.align		4
.L_803:
        /*008c*/ 	.byte	0x04, 0x36
        /*008e*/ 	.short	(.L_805 - .L_804)
.L_804:
        /*0090*/ 	.word	0x00000008
.L_805:


//--------------------- .nv.info._Z19flag_nonzero_kernelIdEvPKT_jPj --------------------------
	.section	.nv.info._Z19flag_nonzero_kernelIdEvPKT_jPj,"",@"SHT_CUDA_INFO"
	.sectionflags	@""
	.align	4


	//----- nvinfo : EIATTR_CUDA_API_VERSION
	.align		4
        /*0000*/ 	.byte	0x04, 0x37
        /*0002*/ 	.short	(.L_807 - .L_806)
.L_806:
        /*0004*/ 	.word	0x00000082


	//----- nvinfo : EIATTR_KPARAM_INFO
	.align		4
.L_807:
        /*0008*/ 	.byte	0x04, 0x17
        /*000a*/ 	.short	(.L_809 - .L_808)
.L_808:
        /*000c*/ 	.word	0x00000000
        /*0010*/ 	.short	0x0002
        /*0012*/ 	.short	0x0010
        /*0014*/ 	.byte	0x00, 0xf5, 0x21, 0x00


	//----- nvinfo : EIATTR_KPARAM_INFO
	.align		4
.L_809:
        /*0018*/ 	.byte	0x04, 0x17
        /*001a*/ 	.short	(.L_811 - .L_810)
.L_810:
        /*001c*/ 	.word	0x00000000
        /*0020*/ 	.short	0x0001
        /*0022*/ 	.short	0x0008
        /*0024*/ 	.byte	0x00, 0xf0, 0x11, 0x00


	//----- nvinfo : EIATTR_KPARAM_INFO
	.align		4
.L_811:
        /*0028*/ 	.byte	0x04, 0x17
        /*002a*/ 	.short	(.L_813 - .L_812)
.L_812:
        /*002c*/ 	.word	0x00000000
        /*0030*/ 	.short	0x0000
        /*0032*/ 	.short	0x0000
        /*0034*/ 	.byte	0x00, 0xf5, 0x21, 0x00


	//----- nvinfo : EIATTR_SPARSE_MMA_MASK
	.align		4
.L_813:
        /*0038*/ 	.byte	0x03, 0x50
        /*003a*/ 	.short	0x0000


	//----- nvinfo : EIATTR_MAXREG_COUNT
	.align		4
        /*003c*/ 	.byte	0x03, 0x1b
        /*003e*/ 	.short	0x00ff


	//----- nvinfo : EIATTR_MERCURY_ISA_VERSION
	.align		4
        /*0040*/ 	.byte	0x03, 0x5f
        /*0042*/ 	.short	0x0101


	//----- nvinfo : EIATTR_VRC_CTA_INIT_COUNT
	.align		4
        /*0044*/ 	.byte	0x02, 0x4a
	.zero		1
	.zero		1


	//----- nvinfo : EIATTR_EXIT_INSTR_OFFSETS
	.align		4
        /*0048*/ 	.byte	0x04, 0x1c
        /*004a*/ 	.short	(.L_815 - .L_814)


	//   ....[0]....
.L_814:
        /*004c*/ 	.word	0x00000070


	//   ....[1]....
        /*0050*/ 	.word	0x00000110


	//----- nvinfo : EIATTR_CBANK_PARAM_SIZE
	.align		4
.L_815:
        /*0054*/ 	.byte	0x03, 0x19
        /*0056*/ 	.short	0x0018


	//----- nvinfo : EIATTR_PARAM_CBANK
	.align		4
        /*0058*/ 	.byte	0x04, 0x0a
        /*005a*/ 	.short	(.L_817 - .L_816)
	.align		4
.L_816:
        /*005c*/ 	.word	index@(.nv.constant0._Z19flag_nonzero_kernelIdEvPKT_jPj)
        /*0060*/ 	.short	0x0380
        /*0062*/ 	.short	0x0018


	//----- nvinfo : EIATTR_SW_WAR
	.align		4
.L_817:
        /*0064*/ 	.byte	0x04, 0x36
        /*0066*/ 	.short	(.L_819 - .L_818)
.L_818:
        /*0068*/ 	.word	0x00000008
.L_819:


//--------------------- .nv.info._Z30scatter_nonzero_indices_kernelIfEvPKT_PKjjPjj --------------------------
	.section	.nv.info._Z30scatter_nonzero_indices_kernelIfEvPKT_PKjjPjj,"",@"SHT_CUDA_INFO"
	.sectionflags	@""
	.align	4


	//----- nvinfo : EIATTR_CUDA_API_VERSION
	.align		4
        /*0000*/ 	.byte	0x04, 0x37
        /*0002*/ 	.short	(.L_821 - .L_820)
.L_820:
        /*0004*/ 	.word	0x00000082


	//----- nvinfo : EIATTR_KPARAM_INFO
	.align		4
.L_821:
        /*0008*/ 	.byte	0x04, 0x17
        /*000a*/ 	.short	(.L_823 - .L_822)
.L_822:
        /*000c*/ 	.word	0x00000000
        /*0010*/ 	.short	0x0004
        /*0012*/ 	.short	0x0020
        /*0014*/ 	.byte	0x00, 0xf0, 0x11, 0x00


	//----- nvinfo : EIATTR_KPARAM_INFO
	.align		4
.L_823:
        /*0018*/ 	.byte	0x04, 0x17
        /*001a*/ 	.short	(.L_825 - .L_824)
.L_824:
        /*001c*/ 	.word	0x00000000
        /*0020*/ 	.short	0x0003
        /*0022*/ 	.short	0x0018
        /*0024*/ 	.byte	0x00, 0xf5, 0x21, 0x00


	//----- nvinfo : EIATTR_KPARAM_INFO
	.align		4
.L_825:
        /*0028*/ 	.byte	0x04, 0x17
        /*002a*/ 	.short	(.L_827 - .L_826)
.L_826:
        /*002c*/ 	.word	0x00000000
        /*0030*/ 	.short	0x0002
        /*0032*/ 	.short	0x0010
        /*0034*/ 	.byte	0x00, 0xf0, 0x11, 0x00


	//----- nvinfo : EIATTR_KPARAM_INFO
	.align		4
.L_827:
        /*0038*/ 	.byte	0x04, 0x17
        /*003a*/ 	.short	(.L_829 - .L_828)
.L_828:
        /*003c*/ 	.word	0x00000000
        /*0040*/ 	.short	0x0001
        /*0042*/ 	.short	0x0008
        /*0044*/ 	.byte	0x00, 0xf5, 0x21, 0x00


	//----- nvinfo : EIATTR_KPARAM_INFO
	.align		4
.L_829:
        /*0048*/ 	.byte	0x04, 0x17
        /*004a*/ 	.short	(.L_831 - .L_830)
.L_830:
        /*004c*/ 	.word	0x00000000
        /*0050*/ 	.short	0x0000
        /*0052*/ 	.short	0x0000
        /*0054*/ 	.byte	0x00, 0xf5, 0x21, 0x00


	//----- nvinfo : EIATTR_SPARSE_MMA_MASK
	.align		4
.L_831:
        /*0058*/ 	.byte	0x03, 0x50
        /*005a*/ 	.short	0x0000


	//----- nvinfo : EIATTR_MAXREG_COUNT
	.align		4
        /*005c*/ 	.byte	0x03, 0x1b
        /*005e*/ 	.short	0x00ff


	//----- nvinfo : EIATTR_MERCURY_ISA_VERSION
	.align		4
        /*0060*/ 	.byte	0x03, 0x5f
        /*0062*/ 	.short	0x0101


	//----- nvinfo : EIATTR_VRC_CTA_INIT_COUNT
	.align		4
        /*0064*/ 	.byte	0x02, 0x4a
	.zero		1
	.zero		1


	//----- nvinfo : EIATTR_EXIT_INSTR_OFFSETS
	.align		4
        /*0068*/ 	.byte	0x04, 0x1c
        /*006a*/ 	.short	(.L_833 - .L_832)


	//   ....[0]....
.L_832:
        /*006c*/ 	.word	0x00000070


	//   ....[1]....
        /*0070*/ 	.word	0x000000d0


	//   ....[2]....
        /*0074*/ 	.word	0x00000130


	//   ....[3]....
        /*0078*/ 	.word	0x00000170


	//----- nvinfo : EIATTR_CBANK_PARAM_SIZE
	.align		4
.L_833:
        /*007c*/ 	.byte	0x03, 0x19
        /*007e*/ 	.short	0x0024


	//----- nvinfo : EIATTR_PARAM_CBANK
	.align		4
        /*0080*/ 	.byte	0x04, 0x0a
        /*0082*/ 	.short	(.L_835 - .L_834)
	.align		4
.L_834:
        /*0084*/ 	.word	index@(.nv.constant0._Z30scatter_nonzero_indices_kernelIfEvPKT_PKjjPjj)
        /*0088*/ 	.short	0x0380
        /*008a*/ 	.short	0x0024


	//----- nvinfo : EIATTR_SW_WAR
	.align		4
.L_835:
        /*008c*/ 	.byte	0x04, 0x36
        /*008e*/ 	.short	(.L_837 - .L_836)
.L_836:
        /*0090*/ 	.word	0x00000008
.L_837:


//--------------------- .nv.info._Z19flag_nonzero_kernelIfEvPKT_jPj --------------------------
	.section	.nv.info._Z19flag_nonzero_kernelIfEvPKT_jPj,"",@"SHT_CUDA_INFO"
	.sectionflags	@""
	.align	4


	//----- nvinfo : EIATTR_CUDA_API_VERSION
	.align		4
        /*0000*/ 	.byte	0x04, 0x37
        /*0002*/ 	.short	(.L_839 - .L_838)
.L_838:
        /*0004*/ 	.word	0x00000082


	//----- nvinfo : EIATTR_KPARAM_INFO
	.align		4
.L_839:
        /*0008*/ 	.byte	0x04, 0x17
        /*000a*/ 	.short	(.L_841 - .L_840)
.L_840:
        /*000c*/ 	.word	0x00000000
        /*0010*/ 	.short	0x0002
        /*0012*/ 	.short	0x0010
        /*0014*/ 	.byte	0x00, 0xf5, 0x21, 0x00


	//----- nvinfo : EIATTR_KPARAM_INFO
	.align		4
.L_841:
        /*0018*/ 	.byte	0x04, 0x17
        /*001a*/ 	.short	(.L_843 - .L_842)
.L_842:
        /*001c*/ 	.word	0x00000000
        /*0020*/ 	.short	0x0001
        /*0022*/ 	.short	0x0008
        /*0024*/ 	.byte	0x00, 0xf0, 0x11, 0x00


	//----- nvinfo : EIATTR_KPARAM_INFO
	.align		4
.L_843:
        /*0028*/ 	.byte	0x04, 0x17
        /*002a*/ 	.short	(.L_845 - .L_844)
.L_844:
        /*002c*/ 	.word	0x00000000
        /*0030*/ 	.short	0x0000
        /*0032*/ 	.short	0x0000
        /*0034*/ 	.byte	0x00, 0xf5, 0x21, 0x00


	//----- nvinfo : EIATTR_SPARSE_MMA_MASK
	.align		4
.L_845:
        /*0038*/ 	.byte	0x03, 0x50
        /*003a*/ 	.short	0x0000


	//----- nvinfo : EIATTR_MAXREG_COUNT
	.align		4
        /*003c*/ 	.byte	0x03, 0x1b
        /*003e*/ 	.short	0x00ff


	//----- nvinfo : EIATTR_MERCURY_ISA_VERSION
	.align		4
        /*0040*/ 	.byte	0x03, 0x5f
        /*0042*/ 	.short	0x0101


	//----- nvinfo : EIATTR_VRC_CTA_INIT_COUNT
	.align		4
        /*0044*/ 	.byte	0x02, 0x4a
	.zero		1
	.zero		1


	//----- nvinfo : EIATTR_EXIT_INSTR_OFFSETS
	.align		4
        /*0048*/ 	.byte	0x04, 0x1c
        /*004a*/ 	.short	(.L_847 - .L_846)


	//   ....[0]....
.L_846:
        /*004c*/ 	.word	0x00000070


	//   ....[1]....
        /*0050*/ 	.word	0x00000110


	//----- nvinfo : EIATTR_CBANK_PARAM_SIZE
	.align		4
.L_847:
        /*0054*/ 	.byte	0x03, 0x19
        /*0056*/ 	.short	0x0018


	//----- nvinfo : EIATTR_PARAM_CBANK
	.align		4
        /*0058*/ 	.byte	0x04, 0x0a
        /*005a*/ 	.short	(.L_849 - .L_848)
	.align		4
.L_848:
        /*005c*/ 	.word	index@(.nv.constant0._Z19flag_nonzero_kernelIfEvPKT_jPj)
        /*0060*/ 	.short	0x0380
        /*0062*/ 	.short	0x0018


	//----- nvinfo : EIATTR_SW_WAR
	.align		4
.L_849:
        /*0064*/ 	.byte	0x04, 0x36
        /*0066*/ 	.short	(.L_851 - .L_850)
.L_850:
        /*0068*/ 	.word	0x00000008
.L_851:


//--------------------- .nv.info._Z30scatter_nonzero_indices_kernelI6__halfEvPKT_PKjjPjj --------------------------
	.section	.nv.info._Z30scatter_nonzero_indices_kernelI6__halfEvPKT_PKjjPjj,"",@"SHT_CUDA_INFO"
	.sectionflags	@""
	.align	4


	//----- nvinfo : EIATTR_CUDA_API_VERSION
	.align		4
        /*0000*/ 	.byte	0x04, 0x37
        /*0002*/ 	.short	(.L_853 - .L_852)
.L_852:
        /*0004*/ 	.word	0x00000082


	//----- nvinfo : EIATTR_KPARAM_INFO
	.align		4
.L_853:
        /*0008*/ 	.byte	0x04, 0x17
        /*000a*/ 	.short	(.L_855 - .L_854)
.L_854:
        /*000c*/ 	.word	0x00000000
        /*0010*/ 	.short	0x0004
        /*0012*/ 	.short	0x0020
        /*0014*/ 	.byte	0x00, 0xf0, 0x11, 0x00


	//----- nvinfo : EIATTR_KPARAM_INFO
	.align		4
.L_855:
        /*0018*/ 	.byte	0x04, 0x17
        /*001a*/ 	.short	(.L_857 - .L_856)
.L_856:
        /*001c*/ 	.word	0x00000000
        /*0020*/ 	.short	0x0003
        /*0022*/ 	.short	0x0018
        /*0024*/ 	.byte	0x00, 0xf5, 0x21, 0x00


	//----- nvinfo : EIATTR_KPARAM_INFO
	.align		4
.L_857:
        /*0028*/ 	.byte	0x04, 0x17
        /*002a*/ 	.short	(.L_859 - .L_858)
.L_858:
        /*002c*/ 	.word	0x00000000
        /*0030*/ 	.short	0x0002
        /*0032*/ 	.short	0x0010
        /*0034*/ 	.byte	0x00, 0xf0, 0x11, 0x00


	//----- nvinfo : EIATTR_KPARAM_INFO
	.align		4
.L_859:
        /*0038*/ 	.byte	0x04, 0x17
        /*003a*/ 	.short	(.L_861 - .L_860)
.L_860:
        /*003c*/ 	.word	0x00000000
        /*0040*/ 	.short	0x0001
        /*0042*/ 	.short	0x0008
        /*0044*/ 	.byte	0x00, 0xf5, 0x21, 0x00


	//----- nvinfo : EIATTR_KPARAM_INFO
	.align		4
.L_861:
        /*0048*/ 	.byte	0x04, 0x17
        /*004a*/ 	.short	(.L_863 - .L_862)
.L_862:
        /*004c*/ 	.word	0x00000000
        /*0050*/ 	.short	0x0000
        /*0052*/ 	.short	0x0000
        /*0054*/ 	.byte	0x00, 0xf5, 0x21, 0x00


	//----- nvinfo : EIATTR_SPARSE_MMA_MASK
	.align		4
.L_863:
        /*0058*/ 	.byte	0x03, 0x50
        /*005a*/ 	.short	0x0000


	//----- nvinfo : EIATTR_MAXREG_COUNT
	.align		4
        /*005c*/ 	.byte	0x03, 0x1b
        /*005e*/ 	.short	0x00ff


	//----- nvinfo : EIATTR_MERCURY_ISA_VERSION
	.align		4
        /*0060*/ 	.byte	0x03, 0x5f
        /*0062*/ 	.short	0x0101


	//----- nvinfo : EIATTR_VRC_CTA_INIT_COUNT
	.align		4
        /*0064*/ 	.byte	0x02, 0x4a
	.zero		1
	.zero		1


	//----- nvinfo : EIATTR_EXIT_INSTR_OFFSETS
	.align		4
        /*0068*/ 	.byte	0x04, 0x1c
        /*006a*/ 	.short	(.L_865 - .L_864)


	//   ....[0]....
.L_864:
        /*006c*/ 	.word	0x00000070


	//   ....[1]....
        /*0070*/ 	.word	0x000000d0


	//   ....[2]....
        /*0074*/ 	.word	0x00000130


	//   ....[3]....
        /*0078*/ 	.word	0x00000170


	//----- nvinfo : EIATTR_CBANK_PARAM_SIZE
	.align		4
.L_865:
        /*007c*/ 	.byte	0x03, 0x19
        /*007e*/ 	.short	0x0024


	//----- nvinfo : EIATTR_PARAM_CBANK
	.align		4
        /*0080*/ 	.byte	0x04, 0x0a
        /*0082*/ 	.short	(.L_867 - .L_866)
	.align		4
.L_866:
        /*0084*/ 	.word	index@(.nv.constant0._Z30scatter_nonzero_indices_kernelI6__halfEvPKT_PKjjPjj)
        /*0088*/ 	.short	0x0380
        /*008a*/ 	.short	0x0024


	//----- nvinfo : EIATTR_SW_WAR
	.align		4
.L_867:
        /*008c*/ 	.byte	0x04, 0x36
        /*008e*/ 	.short	(.L_869 - .L_868)
.L_868:
        /*0090*/ 	.word	0x00000008
.L_869:


//--------------------- .nv.info._Z19flag_nonzero_kernelI6__halfEvPKT_jPj --------------------------
	.section	.nv.info._Z19flag_nonzero_kernelI6__halfEvPKT_jPj,"",@"SHT_CUDA_INFO"
	.sectionflags	@""
	.align	4


	//----- nvinfo : EIATTR_CUDA_API_VERSION
	.align		4
        /*0000*/ 	.byte	0x04, 0x37
        /*0002*/ 	.short	(.L_871 - .L_870)
.L_870:
        /*0004*/ 	.word	0x00000082


	//----- nvinfo : EIATTR_KPARAM_INFO
	.align		4
.L_871:
        /*0008*/ 	.byte	0x04, 0x17
        /*000a*/ 	.short	(.L_873 - .L_872)
.L_872:
        /*000c*/ 	.word	0x00000000
        /*0010*/ 	.short	0x0002
        /*0012*/ 	.short	0x0010
        /*0014*/ 	.byte	0x00, 0xf5, 0x21, 0x00


	//----- nvinfo : EIATTR_KPARAM_INFO
	.align		4
.L_873:
        /*0018*/ 	.byte	0x04, 0x17
        /*001a*/ 	.short	(.L_875 - .L_874)
.L_874:
        /*001c*/ 	.word	0x00000000
        /*0020*/ 	.short	0x0001
        /*0022*/ 	.short	0x0008
        /*0024*/ 	.byte	0x00, 0xf0, 0x11, 0x00


	//----- nvinfo : EIATTR_KPARAM_INFO
	.align		4
.L_875:
        /*0028*/ 	.byte	0x04, 0x17
        /*002a*/ 	.short	(.L_877 - .L_876)
.L_876:
        /*002c*/ 	.word	0x00000000
        /*0030*/ 	.short	0x0000
        /*0032*/ 	.short	0x0000
        /*0034*/ 	.byte	0x00, 0xf5, 0x21, 0x00


	//----- nvinfo : EIATTR_SPARSE_MMA_MASK
	.align		4
.L_877:
        /*0038*/ 	.byte	0x03, 0x50
        /*003a*/ 	.short	0x0000


	//----- nvinfo : EIATTR_MAXREG_COUNT
	.align		4
        /*003c*/ 	.byte	0x03, 0x1b
        /*003e*/ 	.short	0x00ff


	//----- nvinfo : EIATTR_MERCURY_ISA_VERSION
	.align		4
        /*0040*/ 	.byte	0x03, 0x5f
        /*0042*/ 	.short	0x0101


	//----- nvinfo : EIATTR_VRC_CTA_INIT_COUNT
	.align		4
        /*0044*/ 	.byte	0x02, 0x4a
	.zero		1
	.zero		1


	//----- nvinfo : EIATTR_EXIT_INSTR_OFFSETS
	.align		4
        /*0048*/ 	.byte	0x04, 0x1c
        /*004a*/ 	.short	(.L_879 - .L_878)


	//   ....[0]....
.L_878:
        /*004c*/ 	.word	0x00000070


	//   ....[1]....
        /*0050*/ 	.word	0x00000110


	//----- nvinfo : EIATTR_CBANK_PARAM_SIZE
	.align		4
.L_879:
        /*0054*/ 	.byte	0x03, 0x19
        /*0056*/ 	.short	0x0018


	//----- nvinfo : EIATTR_PARAM_CBANK
	.align		4
        /*0058*/ 	.byte	0x04, 0x0a
        /*005a*/ 	.short	(.L_881 - .L_880)
	.align		4
.L_880:
        /*005c*/ 	.word	index@(.nv.constant0._Z19flag_nonzero_kernelI6__halfEvPKT_jPj)
        /*0060*/ 	.short	0x0380
        /*0062*/ 	.short	0x0018


	//----- nvinfo : EIATTR_SW_WAR
	.align		4
.L_881:
        /*0064*/ 	.byte	0x04, 0x36
        /*0066*/ 	.short	(.L_883 - .L_882)
.L_882:
        /*0068*/ 	.word	0x00000008
.L_883:


//--------------------- .nv.info._Z30scatter_nonzero_indices_kernelI13__nv_bfloat16EvPKT_PKjjPjj --------------------------
	.section	.nv.info._Z30scatter_nonzero_indices_kernelI13__nv_bfloat16EvPKT_PKjjPjj,"",@"SHT_CUDA_INFO"
	.sectionflags	@""
	.align	4


	//----- nvinfo : EIATTR_CUDA_API_VERSION
	.align		4
        /*0000*/ 	.byte	0x04, 0x37
        /*0002*/ 	.short	(.L_885 - .L_884)
.L_884:
        /*0004*/ 	.word	0x00000082


	//----- nvinfo : EIATTR_KPARAM_INFO
	.align		4
.L_885:
        /*0008*/ 	.byte	0x04, 0x17
        /*000a*/ 	.short	(.L_887 - .L_886)
.L_886:
        /*000c*/ 	.word	0x00000000
        /*0010*/ 	.short	0x0004
        /*0012*/ 	.short	0x0020
        /*0014*/ 	.byte	0x00, 0xf0, 0x11, 0x00


	//----- nvinfo : EIATTR_KPARAM_INFO
	.align		4
.L_887:
        /*0018*/ 	.byte	0x04, 0x17
        /*001a*/ 	.short	(.L_889 - .L_888)
.L_888:
        /*001c*/ 	.word	0x00000000
        /*0020*/ 	.short	0x0003
        /*0022*/ 	.short	0x0018
        /*0024*/ 	.byte	0x00, 0xf5, 0x21, 0x00


	//----- nvinfo : EIATTR_KPARAM_INFO
	.align		4
.L_889:
        /*0028*/ 	.byte	0x04, 0x17
        /*002a*/ 	.short	(.L_891 - .L_890)
.L_890:
        /*002c*/ 	.word	0x00000000
        /*0030*/ 	.short	0x0002
        /*0032*/ 	.short	0x0010
        /*0034*/ 	.byte	0x00, 0xf0, 0x11, 0x00


	//----- nvinfo : EIATTR_KPARAM_INFO
	.align		4
.L_891:
        /*0038*/ 	.byte	0x04, 0x17
        /*003a*/ 	.short	(.L_893 - .L_892)
.L_892:
        /*003c*/ 	.word	0x00000000
        /*0040*/ 	.short	0x0001
        /*0042*/ 	.short	0x0008
        /*0044*/ 	.byte	0x00, 0xf5, 0x21, 0x00


	//----- nvinfo : EIATTR_KPARAM_INFO
	.align		4
.L_893:
        /*0048*/ 	.byte	0x04, 0x17
        /*004a*/ 	.short	(.L_895 - .L_894)
.L_894:
        /*004c*/ 	.word	0x00000000
        /*0050*/ 	.short	0x0000
        /*0052*/ 	.short	0x0000
        /*0054*/ 	.byte	0x00, 0xf5, 0x21, 0x00


	//----- nvinfo : EIATTR_SPARSE_MMA_MASK
	.align		4
.L_895:
        /*0058*/ 	.byte	0x03, 0x50
        /*005a*/ 	.short	0x0000


	//----- nvinfo : EIATTR_MAXREG_COUNT
	.align		4
        /*005c*/ 	.byte	0x03, 0x1b
        /*005e*/ 	.short	0x00ff


	//----- nvinfo : EIATTR_MERCURY_ISA_VERSION
	.align		4
        /*0060*/ 	.byte	0x03, 0x5f
        /*0062*/ 	.short	0x0101


	//----- nvinfo : EIATTR_VRC_CTA_INIT_COUNT
	.align		4
        /*0064*/ 	.byte	0x02, 0x4a
	.zero		1
	.zero		1


	//----- nvinfo : EIATTR_EXIT_INSTR_OFFSETS
	.align		4
        /*0068*/ 	.byte	0x04, 0x1c
        /*006a*/ 	.short	(.L_897 - .L_896)


	//   ....[0]....
.L_896:
        /*006c*/ 	.word	0x00000070


	//   ....[1]....
        /*0070*/ 	.word	0x000000e0


	//   ....[2]....
        /*0074*/ 	.word	0x00000140


	//   ....[3]....
        /*0078*/ 	.word	0x00000180


	//----- nvinfo : EIATTR_CBANK_PARAM_SIZE
	.align		4
.L_897:
        /*007c*/ 	.byte	0x03, 0x19
        /*007e*/ 	.short	0x0024


	//----- nvinfo : EIATTR_PARAM_CBANK
	.align		4
        /*0080*/ 	.byte	0x04, 0x0a
        /*0082*/ 	.short	(.L_899 - .L_898)
	.align		4
.L_898:
        /*0084*/ 	.word	index@(.nv.constant0._Z30scatter_nonzero_indices_kernelI13__nv_bfloat16EvPKT_PKjjPjj)
        /*0088*/ 	.short	0x0380
        /*008a*/ 	.short	0x0024


	//----- nvinfo : EIATTR_SW_WAR
	.align		4
.L_899:
        /*008c*/ 	.byte	0x04, 0x36
        /*008e*/ 	.short	(.L_901 - .L_900)
.L_900:
        /*0090*/ 	.word	0x00000008
.L_901:


//--------------------- .nv.info._Z19flag_nonzero_kernelI13__nv_bfloat16EvPKT_jPj --------------------------
	.section	.nv.info._Z19flag_nonzero_kernelI13__nv_bfloat16EvPKT_jPj,"",@"SHT_CUDA_INFO"
	.sectionflags	@""
	.align	4


	//----- nvinfo : EIATTR_CUDA_API_VERSION
	.align		4
        /*0000*/ 	.byte	0x04, 0x37
        /*0002*/ 	.short	(.L_903 - .L_902)
.L_902:
        /*0004*/ 	.word	0x00000082


	//----- nvinfo : EIATTR_KPARAM_INFO
	.align		4
.L_903:
        /*0008*/ 	.byte	0x04, 0x17
        /*000a*/ 	.short	(.L_905 - .L_904)
.L_904:
        /*000c*/ 	.word	0x00000000
        /*0010*/ 	.short	0x0002
        /*0012*/ 	.short	0x0010
        /*0014*/ 	.byte	0x00, 0xf5, 0x21, 0x00


	//----- nvinfo : EIATTR_KPARAM_INFO
	.align		4
.L_905:
        /*0018*/ 	.byte	0x04, 0x17
        /*001a*/ 	.short	(.L_907 - .L_906)
.L_906:
        /*001c*/ 	.word	0x00000000
        /*0020*/ 	.short	0x0001
        /*0022*/ 	.short	0x0008
        /*0024*/ 	.byte	0x00, 0xf0, 0x11, 0x00


	//----- nvinfo : EIATTR_KPARAM_INFO
	.align		4
.L_907:
        /*0028*/ 	.byte	0x04, 0x17
        /*002a*/ 	.short	(.L_909 - .L_908)
.L_908:
        /*002c*/ 	.word	0x00000000
        /*0030*/ 	.short	0x0000
        /*0032*/ 	.short	0x0000
        /*0034*/ 	.byte	0x00, 0xf5, 0x21, 0x00


	//----- nvinfo : EIATTR_SPARSE_MMA_MASK
	.align		4
.L_909:
        /*0038*/ 	.byte	0x03, 0x50
        /*003a*/ 	.short	0x0000


	//----- nvinfo : EIATTR_MAXREG_COUNT
	.align		4
        /*003c*/ 	.byte	0x03, 0x1b
        /*003e*/ 	.short	0x00ff


	//----- nvinfo : EIATTR_MERCURY_ISA_VERSION
	.align		4
        /*0040*/ 	.byte	0x03, 0x5f
        /*0042*/ 	.short	0x0101


	//----- nvinfo : EIATTR_VRC_CTA_INIT_COUNT
	.align		4
        /*0044*/ 	.byte	0x02, 0x4a
	.zero		1
	.zero		1


	//----- nvinfo : EIATTR_EXIT_INSTR_OFFSETS
	.align		4
        /*0048*/ 	.byte	0x04, 0x1c
        /*004a*/ 	.short	(.L_911 - .L_910)


	//   ....[0]....
.L_910:
        /*004c*/ 	.word	0x00000070


	//   ....[1]....
        /*0050*/ 	.word	0x00000120


	//----- nvinfo : EIATTR_CBANK_PARAM_SIZE
	.align		4
.L_911:
        /*0054*/ 	.byte	0x03, 0x19
        /*0056*/ 	.short	0x0018


	//----- nvinfo : EIATTR_PARAM_CBANK
	.align		4
        /*0058*/ 	.byte	0x04, 0x0a
        /*005a*/ 	.short	(.L_913 - .L_912)
	.align		4
.L_912:
        /*005c*/ 	.word	index@(.nv.constant0._Z19flag_nonzero_kernelI13__nv_bfloat16EvPKT_jPj)
        /*0060*/ 	.short	0x0380
        /*0062*/ 	.short	0x0018


	//----- nvinfo : EIATTR_SW_WAR
	.align		4
.L_913:
        /*0064*/ 	.byte	0x04, 0x36
        /*0066*/ 	.short	(.L_915 - .L_914)
.L_914:
        /*0068*/ 	.word	0x00000008
.L_915:


//--------------------- .nv.info._Z20count_nonzero_kernelIsEvPKT_jPj --------------------------
	.section	.nv.info._Z20count_nonzero_kernelIsEvPKT_jPj,"",@"SHT_CUDA_INFO"
	.sectionflags	@""
	.align	4


	//----- nvinfo : EIATTR_CUDA_API_VERSION
	.align		4
        /*0000*/ 	.byte	0x04, 0x37
        /*0002*/ 	.short	(.L_917 - .L_916)
.L_916:
        /*0004*/ 	.word	0x00000082


	//----- nvinfo : EIATTR_KPARAM_INFO
	.align		4
.L_917:
        /*0008*/ 	.byte	0x04, 0x17
        /*000a*/ 	.short	(.L_919 - .L_918)
.L_918:
        /*000c*/ 	.word	0x00000000
        /*0010*/ 	.short	0x0002
        /*0012*/ 	.short	0x0010
        /*0014*/ 	.byte	0x00, 0xf5, 0x21, 0x00


	//----- nvinfo : EIATTR_KPARAM_INFO
	.align		4
.L_919:
        /*0018*/ 	.byte	0x04, 0x17
        /*001a*/ 	.short	(.L_921 - .L_920)
.L_920:
        /*001c*/ 	.word	0x00000000
        /*0020*/ 	.short	0x0001
        /*0022*/ 	.short	0x0008
        /*0024*/ 	.byte	0x00, 0xf0, 0x11, 0x00


	//----- nvinfo : EIATTR_KPARAM_INFO
	.align		4
.L_921:
        /*0028*/ 	.byte	0x04, 0x17
        /*002a*/ 	.short	(.L_923 - .L_922)
.L_922:
        /*002c*/ 	.word	0x00000000
        /*0030*/ 	.short	0x0000
        /*0032*/ 	.short	0x0000
        /*0034*/ 	.byte	0x00, 0xf5, 0x21, 0x00


	//----- nvinfo : EIATTR_SPARSE_MMA_MASK
	.align		4
.L_923:
        /*0038*/ 	.byte	0x03, 0x50
        /*003a*/ 	.short	0x0000


	//----- nvinfo : EIATTR_MAXREG_COUNT
	.align		4
        /*003c*/ 	.byte	0x03, 0x1b
        /*003e*/ 	.short	0x00ff


	//----- nvinfo : EIATTR_NUM_BARRIERS
	.align		4
        /*0040*/ 	.byte	0x02, 0x4c
        /*0042*/ 	.byte	0x01
	.zero		1


	//----- nvinfo : EIATTR_MERCURY_ISA_VERSION
	.align		4
        /*0044*/ 	.byte	0x03, 0x5f
        /*0046*/ 	.short	0x0101


	//----- nvinfo : EIATTR_VRC_CTA_INIT_COUNT
	.align		4
        /*0048*/ 	.byte	0x02, 0x4a
	.zero		1
	.zero		1


	//----- nvinfo : EIATTR_EXIT_INSTR_OFFSETS
	.align		4
        /*004c*/ 	.byte	0x04, 0x1c
        /*004e*/ 	.short	(.L_925 - .L_924)


	//   ....[0]....
.L_924:
        /*0050*/ 	.word	0x000002d0


	//   ....[1]....
        /*0054*/ 	.word	0x00000340


	//----- nvinfo : EIATTR_CRS_STACK_SIZE
	.align		4
.L_925:
        /*0058*/ 	.byte	0x04, 0x1e
        /*005a*/ 	.short	(.L_927 - .L_926)
.L_926:
        /*005c*/ 	.word	0x00000000


	//----- nvinfo : EIATTR_CBANK_PARAM_SIZE
	.align		4
.L_927:
        /*0060*/ 	.byte	0x03, 0x19
        /*0062*/ 	.short	0x0018


	//----- nvinfo : EIATTR_PARAM_CBANK
	.align		4
        /*0064*/ 	.byte	0x04, 0x0a
        /*0066*/ 	.short	(.L_929 - .L_928)
	.align		4
.L_928:
        /*0068*/ 	.word	index@(.nv.constant0._Z20count_nonzero_kernelIsEvPKT_jPj)
        /*006c*/ 	.short	0x0380
        /*006e*/ 	.short	0x0018


	//----- nvinfo : EIATTR_SW_WAR
	.align		4
.L_929:
        /*0070*/ 	.byte	0x04, 0x36
        /*0072*/ 	.short	(.L_931 - .L_930)
.L_930:
        /*0074*/ 	.word	0x00000008
.L_931:


//--------------------- .nv.info._Z20count_nonzero_kernelIiEvPKT_jPj --------------------------
	.section	.nv.info._Z20count_nonzero_kernelIiEvPKT_jPj,"",@"SHT_CUDA_INFO"
	.sectionflags	@""
	.align	4


	//----- nvinfo : EIATTR_CUDA_API_VERSION
	.align		4
        /*0000*/ 	.byte	0x04, 0x37
        /*0002*/ 	.short	(.L_933 - .L_932)
.L_932:
        /*0004*/ 	.word	0x00000082


	//----- nvinfo : EIATTR_KPARAM_INFO
	.align		4
.L_933:
        /*0008*/ 	.byte	0x04, 0x17
        /*000a*/ 	.short	(.L_935 - .L_934)
.L_934:
        /*000c*/ 	.word	0x00000000
        /*0010*/ 	.short	0x0002
        /*0012*/ 	.short	0x0010
        /*0014*/ 	.byte	0x00, 0xf5, 0x21, 0x00


	//----- nvinfo : EIATTR_KPARAM_INFO
	.align		4
.L_935:
        /*0018*/ 	.byte	0x04, 0x17
        /*001a*/ 	.short	(.L_937 - .L_936)
.L_936:
        /*001c*/ 	.word	0x00000000
        /*0020*/ 	.short	0x0001
        /*0022*/ 	.short	0x0008
        /*0024*/ 	.byte	0x00, 0xf0, 0x11, 0x00


	//----- nvinfo : EIATTR_KPARAM_INFO
	.align		4
.L_937:
        /*0028*/ 	.byte	0x04, 0x17
        /*002a*/ 	.short	(.L_939 - .L_938)
.L_938:
        /*002c*/ 	.word	0x00000000
        /*0030*/ 	.short	0x0000
        /*0032*/ 	.short	0x0000
        /*0034*/ 	.byte	0x00, 0xf5, 0x21, 0x00


	//----- nvinfo : EIATTR_SPARSE_MMA_MASK
	.align		4
.L_939:
        /*0038*/ 	.byte	0x03, 0x50
        /*003a*/ 	.short	0x0000


	//----- nvinfo : EIATTR_MAXREG_COUNT
	.align		4
        /*003c*/ 	.byte	0x03, 0x1b
        /*003e*/ 	.short	0x00ff


	//----- nvinfo : EIATTR_NUM_BARRIERS
	.align		4
        /*0040*/ 	.byte	0x02, 0x4c
        /*0042*/ 	.byte	0x01
	.zero		1


	//----- nvinfo : EIATTR_MERCURY_ISA_VERSION
	.align		4
        /*0044*/ 	.byte	0x03, 0x5f
        /*0046*/ 	.short	0x0101


	//----- nvinfo : EIATTR_VRC_CTA_INIT_COUNT
	.align		4
        /*0048*/ 	.byte	0x02, 0x4a
	.zero		1
	.zero		1


	//----- nvinfo : EIATTR_EXIT_INSTR_OFFSETS
	.align		4
        /*004c*/ 	.byte	0x04, 0x1c
        /*004e*/ 	.short	(.L_941 - .L_940)


	//   ....[0]....
.L_940:
        /*0050*/ 	.word	0x000002d0


	//   ....[1]....
        /*0054*/ 	.word	0x00000340


	//----- nvinfo : EIATTR_CRS_STACK_SIZE
	.align		4
.L_941:
        /*0058*/ 	.byte	0x04, 0x1e
        /*005a*/ 	.short	(.L_943 - .L_942)
.L_942:
        /*005c*/ 	.word	0x00000000


	//----- nvinfo : EIATTR_CBANK_PARAM_SIZE
	.align		4
.L_943:
        /*0060*/ 	.byte	0x03, 0x19
        /*0062*/ 	.short	0x0018


	//----- nvinfo : EIATTR_PARAM_CBANK
	.align		4
        /*0064*/ 	.byte	0x04, 0x0a
        /*0066*/ 	.short	(.L_945 - .L_944)
	.align		4
.L_944:
        /*0068*/ 	.word	index@(.nv.constant0._Z20count_nonzero_kernelIiEvPKT_jPj)
        /*006c*/ 	.short	0x0380
        /*006e*/ 	.short	0x0018


	//----- nvinfo : EIATTR_SW_WAR
	.align		4
.L_945:
        /*0070*/ 	.byte	0x04, 0x36
        /*0072*/ 	.short	(.L_947 - .L_946)
.L_946:
        /*0074*/ 	.word	0x00000008
.L_947:


//--------------------- .nv.info._Z20count_nonzero_kernelIlEvPKT_jPj --------------------------
	.section	.nv.info._Z20count_nonzero_kernelIlEvPKT_jPj,"",@"SHT_CUDA_INFO"
	.sectionflags	@""
	.align	4


	//----- nvinfo : EIATTR_CUDA_API_VERSION
	.align		4
        /*0000*/ 	.byte	0x04, 0x37
        /*0002*/ 	.short	(.L_949 - .L_948)
.L_948:
        /*0004*/ 	.word	0x00000082


	//----- nvinfo : EIATTR_KPARAM_INFO
	.align		4
.L_949:
        /*0008*/ 	.byte	0x04, 0x17
        /*000a*/ 	.short	(.L_951 - .L_950)
.L_950:
        /*000c*/ 	.word	0x00000000
        /*0010*/ 	.short	0x0002
        /*0012*/ 	.short	0x0010
        /*0014*/ 	.byte	0x00, 0xf5, 0x21, 0x00


	//----- nvinfo : EIATTR_KPARAM_INFO
	.align		4
.L_951:
        /*0018*/ 	.byte	0x04, 0x17
        /*001a*/ 	.short	(.L_953 - .L_952)
.L_952:
        /*001c*/ 	.word	0x00000000
        /*0020*/ 	.short	0x0001
        /*0022*/ 	.short	0x0008
        /*0024*/ 	.byte	0x00, 0xf0, 0x11, 0x00


	//----- nvinfo : EIATTR_KPARAM_INFO
	.align		4
.L_953:
        /*0028*/ 	.byte	0x04, 0x17
        /*002a*/ 	.short	(.L_955 - .L_954)
.L_954:
        /*002c*/ 	.word	0x00000000
        /*0030*/ 	.short	0x0000
        /*0032*/ 	.short	0x0000
        /*0034*/ 	.byte	0x00, 0xf5, 0x21, 0x00


	//----- nvinfo : EIATTR_SPARSE_MMA_MASK
	.align		4
.L_955:
        /*0038*/ 	.byte	0x03, 0x50
        /*003a*/ 	.short	0x0000


	//----- nvinfo : EIATTR_MAXREG_COUNT
	.align		4
        /*003c*/ 	.byte	0x03, 0x1b
        /*003e*/ 	.short	0x00ff


	//----- nvinfo : EIATTR_NUM_BARRIERS
	.align		4
        /*0040*/ 	.byte	0x02, 0x4c
        /*0042*/ 	.byte	0x01
	.zero		1


	//----- nvinfo : EIATTR_MERCURY_ISA_VERSION
	.align		4
        /*0044*/ 	.byte	0x03, 0x5f
        /*0046*/ 	.short	0x0101


	//----- nvinfo : EIATTR_VRC_CTA_INIT_COUNT
	.align		4
        /*0048*/ 	.byte	0x02, 0x4a
	.zero		1
	.zero		1


	//----- nvinfo : EIATTR_EXIT_INSTR_OFFSETS
	.align		4
        /*004c*/ 	.byte	0x04, 0x1c
        /*004e*/ 	.short	(.L_957 - .L_956)


	//   ....[0]....
.L_956:
        /*0050*/ 	.word	0x000002e0


	//   ....[1]....
        /*0054*/ 	.word	0x00000350


	//----- nvinfo : EIATTR_CRS_STACK_SIZE
	.align		4
.L_957:
        /*0058*/ 	.byte	0x04, 0x1e
        /*005a*/ 	.short	(.L_959 - .L_958)
.L_958:
        /*005c*/ 	.word	0x00000000


	//----- nvinfo : EIATTR_CBANK_PARAM_SIZE
	.align		4
.L_959:
        /*0060*/ 	.byte	0x03, 0x19
        /*0062*/ 	.short	0x0018


	//----- nvinfo : EIATTR_PARAM_CBANK
	.align		4
        /*0064*/ 	.byte	0x04, 0x0a
        /*0066*/ 	.short	(.L_961 - .L_960)
	.align		4
.L_960:
        /*0068*/ 	.word	index@(.nv.constant0._Z20count_nonzero_kernelIlEvPKT_jPj)
        /*006c*/ 	.short	0x0380
        /*006e*/ 	.short	0x0018


	//----- nvinfo : EIATTR_SW_WAR
	.align		4
.L_961:
        /*0070*/ 	.byte	0x04, 0x36
        /*0072*/ 	.short	(.L_963 - .L_962)
.L_962:
        /*0074*/ 	.word	0x00000008
.L_963:


//--------------------- .nv.info._Z20count_nonzero_kernelIjEvPKT_jPj --------------------------
	.section	.nv.info._Z20count_nonzero_kernelIjEvPKT_jPj,"",@"SHT_CUDA_INFO"
	.sectionflags	@""
	.align	4


	//----- nvinfo : EIATTR_CUDA_API_VERSION
	.align		4
        /*0000*/ 	.byte	0x04, 0x37
        /*0002*/ 	.short	(.L_965 - .L_964)
.L_964:
        /*0004*/ 	.word	0x00000082


	//----- nvinfo : EIATTR_KPARAM_INFO
	.align		4
.L_965:
        /*0008*/ 	.byte	0x04, 0x17
        /*000a*/ 	.short	(.L_967 - .L_966)
.L_966:
        /*000c*/ 	.word	0x00000000
        /*0010*/ 	.short	0x0002
        /*0012*/ 	.short	0x0010
        /*0014*/ 	.byte	0x00, 0xf5, 0x21, 0x00


	//----- nvinfo : EIATTR_KPARAM_INFO
	.align		4
.L_967:
        /*0018*/ 	.byte	0x04, 0x17
        /*001a*/ 	.short	(.L_969 - .L_968)
.L_968:
        /*001c*/ 	.word	0x00000000
        /*0020*/ 	.short	0x0001
        /*0022*/ 	.short	0x0008
        /*0024*/ 	.byte	0x00, 0xf0, 0x11, 0x00


	//----- nvinfo : EIATTR_KPARAM_INFO
	.align		4
.L_969:
        /*0028*/ 	.byte	0x04, 0x17
        /*002a*/ 	.short	(.L_971 - .L_970)
.L_970:
        /*002c*/ 	.word	0x00000000
        /*0030*/ 	.short	0x0000
        /*0032*/ 	.short	0x0000
        /*0034*/ 	.byte	0x00, 0xf5, 0x21, 0x00


	//----- nvinfo : EIATTR_SPARSE_MMA_MASK
	.align		4
.L_971:
        /*0038*/ 	.byte	0x03, 0x50
        /*003a*/ 	.short	0x0000


	//----- nvinfo : EIATTR_MAXREG_COUNT
	.align		4
        /*003c*/ 	.byte	0x03, 0x1b
        /*003e*/ 	.short	0x00ff


	//----- nvinfo : EIATTR_NUM_BARRIERS
	.align		4
        /*0040*/ 	.byte	0x02, 0x4c
        /*0042*/ 	.byte	0x01
	.zero		1


	//----- nvinfo : EIATTR_MERCURY_ISA_VERSION
	.align		4
        /*0044*/ 	.byte	0x03, 0x5f
        /*0046*/ 	.short	0x0101


	//----- nvinfo : EIATTR_VRC_CTA_INIT_COUNT
	.align		4
        /*0048*/ 	.byte	0x02, 0x4a
	.zero		1
	.zero		1


	//----- nvinfo : EIATTR_EXIT_INSTR_OFFSETS
	.align		4
        /*004c*/ 	.byte	0x04, 0x1c
        /*004e*/ 	.short	(.L_973 - .L_972)


	//   ....[0]....
.L_972:
        /*0050*/ 	.word	0x000002d0


	//   ....[1]....
        /*0054*/ 	.word	0x00000340


	//----- nvinfo : EIATTR_CRS_STACK_SIZE
	.align		4
.L_973:
        /*0058*/ 	.byte	0x04, 0x1e
        /*005a*/ 	.short	(.L_975 - .L_974)
.L_974:
        /*005c*/ 	.word	0x00000000


	//----- nvinfo : EIATTR_CBANK_PARAM_SIZE
	.align		4
.L_975:
        /*0060*/ 	.byte	0x03, 0x19
        /*0062*/ 	.short	0x0018


	//----- nvinfo : EIATTR_PARAM_CBANK
	.align		4
        /*0064*/ 	.byte	0x04, 0x0a
        /*0066*/ 	.short	(.L_977 - .L_976)
	.align		4
.L_976:
        /*0068*/ 	.word	index@(.nv.constant0._Z20count_nonzero_kernelIjEvPKT_jPj)
        /*006c*/ 	.short	0x0380
        /*006e*/ 	.short	0x0018


	//----- nvinfo : EIATTR_SW_WAR
	.align		4
.L_977:
        /*0070*/ 	.byte	0x04, 0x36
        /*0072*/ 	.short	(.L_979 - .L_978)
.L_978:
        /*0074*/ 	.word	0x00000008
.L_979:


//--------------------- .nv.info._Z20count_nonzero_kernelIhEvPKT_jPj --------------------------
	.section	.nv.info._Z20count_nonzero_kernelIhEvPKT_jPj,"",@"SHT_CUDA_INFO"
	.sectionflags	@""
	.align	4


	//----- nvinfo : EIATTR_CUDA_API_VERSION
	.align		4
        /*0000*/ 	.byte	0x04, 0x37
        /*0002*/ 	.short	(.L_981 - .L_980)
.L_980:
        /*0004*/ 	.word	0x00000082


	//----- nvinfo : EIATTR_KPARAM_INFO
	.align		4
.L_981:
        /*0008*/ 	.byte	0x04, 0x17
        /*000a*/ 	.short	(.L_983 - .L_982)
.L_982:
        /*000c*/ 	.word	0x00000000
        /*0010*/ 	.short	0x0002
        /*0012*/ 	.short	0x0010
        /*0014*/ 	.byte	0x00, 0xf5, 0x21, 0x00


	//----- nvinfo : EIATTR_KPARAM_INFO
	.align		4
.L_983:
        /*0018*/ 	.byte	0x04, 0x17
        /*001a*/ 	.short	(.L_985 - .L_984)
.L_984:
        /*001c*/ 	.word	0x00000000
        /*0020*/ 	.short	0x0001
        /*0022*/ 	.short	0x0008
        /*0024*/ 	.byte	0x00, 0xf0, 0x11, 0x00


	//----- nvinfo : EIATTR_KPARAM_INFO
	.align		4
.L_985:
        /*0028*/ 	.byte	0x04, 0x17
        /*002a*/ 	.short	(.L_987 - .L_986)
.L_986:
        /*002c*/ 	.word	0x00000000
        /*0030*/ 	.short	0x0000
        /*0032*/ 	.short	0x0000
        /*0034*/ 	.byte	0x00, 0xf5, 0x21, 0x00


	//----- nvinfo : EIATTR_SPARSE_MMA_MASK
	.align		4
.L_987:
        /*0038*/ 	.byte	0x03, 0x50
        /*003a*/ 	.short	0x0000


	//----- nvinfo : EIATTR_MAXREG_COUNT
	.align		4
        /*003c*/ 	.byte	0x03, 0x1b
        /*003e*/ 	.short	0x00ff


	//----- nvinfo : EIATTR_NUM_BARRIERS
	.align		4
        /*0040*/ 	.byte	0x02, 0x4c
        /*0042*/ 	.byte	0x01
	.zero		1


	//----- nvinfo : EIATTR_MERCURY_ISA_VERSION
	.align		4
        /*0044*/ 	.byte	0x03, 0x5f
        /*0046*/ 	.short	0x0101


	//----- nvinfo : EIATTR_VRC_CTA_INIT_COUNT
	.align		4
        /*0048*/ 	.byte	0x02, 0x4a
	.zero		1
	.zero		1


	//----- nvinfo : EIATTR_EXIT_INSTR_OFFSETS
	.align		4
        /*004c*/ 	.byte	0x04, 0x1c
        /*004e*/ 	.short	(.L_989 - .L_988)


	//   ....[0]....
.L_988:
        /*0050*/ 	.word	0x000002e0


	//   ....[1]....
        /*0054*/ 	.word	0x00000350


	//----- nvinfo : EIATTR_CRS_STACK_SIZE
	.align		4
.L_989:
        /*0058*/ 	.byte	0x04, 0x1e
        /*005a*/ 	.short	(.L_991 - .L_990)
.L_990:
        /*005c*/ 	.word	0x00000000


	//----- nvinfo : EIATTR_CBANK_PARAM_SIZE
	.align		4
.L_991:
        /*0060*/ 	.byte	0x03, 0x19
        /*0062*/ 	.short	0x0018


	//----- nvinfo : EIATTR_PARAM_CBANK
	.align		4
        /*0064*/ 	.byte	0x04, 0x0a
        /*0066*/ 	.short	(.L_993 - .L_992)
	.align		4
.L_992:
        /*0068*/ 	.word	index@(.nv.constant0._Z20count_nonzero_kernelIhEvPKT_jPj)
        /*006c*/ 	.short	0x0380
        /*006e*/ 	.short	0x0018


	//----- nvinfo : EIATTR_SW_WAR
	.align		4
.L_993:
        /*0070*/ 	.byte	0x04, 0x36
        /*0072*/ 	.short	(.L_995 - .L_994)
.L_994:
        /*0074*/ 	.word	0x00000008
.L_995:


//--------------------- .nv.info._Z20count_nonzero_kernelIdEvPKT_jPj --------------------------
	.section	.nv.info._Z20count_nonzero_kernelIdEvPKT_jPj,"",@"SHT_CUDA_INFO"
	.sectionflags	@""
	.align	4


	//----- nvinfo : EIATTR_CUDA_API_VERSION
	.align		4
        /*0000*/ 	.byte	0x04, 0x37
        /*0002*/ 	.short	(.L_997 - .L_996)
.L_996:
        /*0004*/ 	.word	0x00000082


	//----- nvinfo : EIATTR_KPARAM_INFO
	.align		4
.L_997:
        /*0008*/ 	.byte	0x04, 0x17
        /*000a*/ 	.short	(.L_999 - .L_998)
.L_998:
        /*000c*/ 	.word	0x00000000
        /*0010*/ 	.short	0x0002
        /*0012*/ 	.short	0x0010
        /*0014*/ 	.byte	0x00, 0xf5, 0x21, 0x00


	//----- nvinfo : EIATTR_KPARAM_INFO
	.align		4
.L_999:
        /*0018*/ 	.byte	0x04, 0x17
        /*001a*/ 	.short	(.L_1001 - .L_1000)
.L_1000:
        /*001c*/ 	.word	0x00000000
        /*0020*/ 	.short	0x0001
        /*0022*/ 	.short	0x0008
        /*0024*/ 	.byte	0x00, 0xf0, 0x11, 0x00


	//----- nvinfo : EIATTR_KPARAM_INFO
	.align		4
.L_1001:
        /*0028*/ 	.byte	0x04, 0x17
        /*002a*/ 	.short	(.L_1003 - .L_1002)
.L_1002:
        /*002c*/ 	.word	0x00000000
        /*0030*/ 	.short	0x0000
        /*0032*/ 	.short	0x0000
        /*0034*/ 	.byte	0x00, 0xf5, 0x21, 0x00


	//----- nvinfo : EIATTR_SPARSE_MMA_MASK
	.align		4
.L_1003:
        /*0038*/ 	.byte	0x03, 0x50
        /*003a*/ 	.short	0x0000


	//----- nvinfo : EIATTR_MAXREG_COUNT
	.align		4
        /*003c*/ 	.byte	0x03, 0x1b
        /*003e*/ 	.short	0x00ff


	//----- nvinfo : EIATTR_NUM_BARRIERS
	.align		4
        /*0040*/ 	.byte	0x02, 0x4c
        /*0042*/ 	.byte	0x01
	.zero		1


	//----- nvinfo : EIATTR_MERCURY_ISA_VERSION
	.align		4
        /*0044*/ 	.byte	0x03, 0x5f
        /*0046*/ 	.short	0x0101


	//----- nvinfo : EIATTR_VRC_CTA_INIT_COUNT
	.align		4
        /*0048*/ 	.byte	0x02, 0x4a
	.zero		1
	.zero		1


	//----- nvinfo : EIATTR_EXIT_INSTR_OFFSETS
	.align		4
        /*004c*/ 	.byte	0x04, 0x1c
        /*004e*/ 	.short	(.L_1005 - .L_1004)


	//   ....[0]....
.L_1004:
        /*0050*/ 	.word	0x000002d0


	//   ....[1]....
        /*0054*/ 	.word	0x00000340


	//----- nvinfo : EIATTR_CRS_STACK_SIZE
	.align		4
.L_1005:
        /*0058*/ 	.byte	0x04, 0x1e
        /*005a*/ 	.short	(.L_1007 - .L_1006)
.L_1006:
        /*005c*/ 	.word	0x00000000


	//----- nvinfo : EIATTR_CBANK_PARAM_SIZE
	.align		4
.L_1007:
        /*0060*/ 	.byte	0x03, 0x19
        /*0062*/ 	.short	0x0018


	//----- nvinfo : EIATTR_PARAM_CBANK
	.align		4
        /*0064*/ 	.byte	0x04, 0x0a
        /*0066*/ 	.short	(.L_1009 - .L_1008)
	.align		4
.L_1008:
        /*0068*/ 	.word	index@(.nv.constant0._Z20count_nonzero_kernelIdEvPKT_jPj)
        /*006c*/ 	.short	0x0380
        /*006e*/ 	.short	0x0018


	//----- nvinfo : EIATTR_SW_WAR
	.align		4
.L_1009:
        /*0070*/ 	.byte	0x04, 0x36
        /*0072*/ 	.short	(.L_1011 - .L_1010)
.L_1010:
        /*0074*/ 	.word	0x00000008
.L_1011:


//--------------------- .nv.info._Z20count_nonzero_kernelIfEvPKT_jPj --------------------------
	.section	.nv.info._Z20count_nonzero_kernelIfEvPKT_jPj,"",@"SHT_CUDA_INFO"
	.sectionflags	@""
	.align	4


	//----- nvinfo : EIATTR_CUDA_API_VERSION
	.align		4
        /*0000*/ 	.byte	0x04, 0x37
        /*0002*/ 	.short	(.L_1013 - .L_1012)
.L_1012:
        /*0004*/ 	.word	0x00000082


	//----- nvinfo : EIATTR_KPARAM_INFO
	.align		4
.L_1013:
        /*0008*/ 	.byte	0x04, 0x17
        /*000a*/ 	.short	(.L_1015 - .L_1014)
.L_1014:
        /*000c*/ 	.word	0x00000000
        /*0010*/ 	.short	0x0002
        /*0012*/ 	.short	0x0010
        /*0014*/ 	.byte	0x00, 0xf5, 0x21, 0x00


	//----- nvinfo : EIATTR_KPARAM_INFO
	.align		4
.L_1015:
        /*0018*/ 	.byte	0x04, 0x17
        /*001a*/ 	.short	(.L_1017 - .L_1016)
.L_1016:
        /*001c*/ 	.word	0x00000000
        /*0020*/ 	.short	0x0001
        /*0022*/ 	.short	0x0008
        /*0024*/ 	.byte	0x00, 0xf0, 0x11, 0x00


	//----- nvinfo : EIATTR_KPARAM_INFO
	.align		4
.L_1017:
        /*0028*/ 	.byte	0x04, 0x17
        /*002a*/ 	.short	(.L_1019 - .L_1018)
.L_1018:
        /*002c*/ 	.word	0x00000000
        /*0030*/ 	.short	0x0000
        /*0032*/ 	.short	0x0000
        /*0034*/ 	.byte	0x00, 0xf5, 0x21, 0x00


	//----- nvinfo : EIATTR_SPARSE_MMA_MASK
	.align		4
.L_1019:
        /*0038*/ 	.byte	0x03, 0x50
        /*003a*/ 	.short	0x0000


	//----- nvinfo : EIATTR_MAXREG_COUNT
	.align		4
        /*003c*/ 	.byte	0x03, 0x1b
        /*003e*/ 	.short	0x00ff


	//----- nvinfo : EIATTR_NUM_BARRIERS
	.align		4
        /*0040*/ 	.byte	0x02, 0x4c
        /*0042*/ 	.byte	0x01
	.zero		1


	//----- nvinfo : EIATTR_MERCURY_ISA_VERSION
	.align		4
        /*0044*/ 	.byte	0x03, 0x5f
        /*0046*/ 	.short	0x0101


	//----- nvinfo : EIATTR_VRC_CTA_INIT_COUNT
	.align		4
        /*0048*/ 	.byte	0x02, 0x4a
	.zero		1
	.zero		1


	//----- nvinfo : EIATTR_EXIT_INSTR_OFFSETS
	.align		4
        /*004c*/ 	.byte	0x04, 0x1c
        /*004e*/ 	.short	(.L_1021 - .L_1020)


	//   ....[0]....
.L_1020:
        /*0050*/ 	.word	0x000002d0


	//   ....[1]....
        /*0054*/ 	.word	0x00000340


	//----- nvinfo : EIATTR_CRS_STACK_SIZE
	.align		4
.L_1021:
        /*0058*/ 	.byte	0x04, 0x1e
        /*005a*/ 	.short	(.L_1023 - .L_1022)
.L_1022:
        /*005c*/ 	.word	0x00000000


	//----- nvinfo : EIATTR_CBANK_PARAM_SIZE
	.align		4
.L_1023:
        /*0060*/ 	.byte	0x03, 0x19
        /*0062*/ 	.short	0x0018


	//----- nvinfo : EIATTR_PARAM_CBANK
	.align		4
        /*0064*/ 	.byte	0x04, 0x0a
        /*0066*/ 	.short	(.L_1025 - .L_1024)
	.align		4
.L_1024:
        /*0068*/ 	.word	index@(.nv.constant0._Z20count_nonzero_kernelIfEvPKT_jPj)
        /*006c*/ 	.short	0x0380
        /*006e*/ 	.short	0x0018


	//----- nvinfo : EIATTR_SW_WAR
	.align		4
.L_1025:
        /*0070*/ 	.byte	0x04, 0x36
        /*0072*/ 	.short	(.L_1027 - .L_1026)
.L_1026:
        /*0074*/ 	.word	0x00000008
.L_1027:


//--------------------- .nv.info._Z20count_nonzero_kernelI6__halfEvPKT_jPj --------------------------
	.section	.nv.info._Z20count_nonzero_kernelI6__halfEvPKT_jPj,"",@"SHT_CUDA_INFO"
	.sectionflags	@""
	.align	4


	//----- nvinfo : EIATTR_CUDA_API_VERSION
	.align		4
        /*0000*/ 	.byte	0x04, 0x37
        /*0002*/ 	.short	(.L_1029 - .L_1028)
.L_1028:
        /*0004*/ 	.word	0x00000082


	//----- nvinfo : EIATTR_KPARAM_INFO
	.align		4
.L_1029:
        /*0008*/ 	.byte	0x04, 0x17
        /*000a*/ 	.short	(.L_1031 - .L_1030)
.L_1030:
        /*000c*/ 	.word	0x00000000
        /*0010*/ 	.short	0x0002
        /*0012*/ 	.short	0x0010
        /*0014*/ 	.byte	0x00, 0xf5, 0x21, 0x00


	//----- nvinfo : EIATTR_KPARAM_INFO
	.align		4
.L_1031:
        /*0018*/ 	.byte	0x04, 0x17
        /*001a*/ 	.short	(.L_1033 - .L_1032)
.L_1032:
        /*001c*/ 	.word	0x00000000
        /*0020*/ 	.short	0x0001
        /*0022*/ 	.short	0x0008
        /*0024*/ 	.byte	0x00, 0xf0, 0x11, 0x00


	//----- nvinfo : EIATTR_KPARAM_INFO
	.align		4
.L_1033:
        /*0028*/ 	.byte	0x04, 0x17
        /*002a*/ 	.short	(.L_1035 - .L_1034)
.L_1034:
        /*002c*/ 	.word	0x00000000
        /*0030*/ 	.short	0x0000
        /*0032*/ 	.short	0x0000
        /*0034*/ 	.byte	0x00, 0xf5, 0x21, 0x00


	//----- nvinfo : EIATTR_SPARSE_MMA_MASK
	.align		4
.L_1035:
        /*0038*/ 	.byte	0x03, 0x50
        /*003a*/ 	.short	0x0000


	//----- nvinfo : EIATTR_MAXREG_COUNT
	.align		4
        /*003c*/ 	.byte	0x03, 0x1b
        /*003e*/ 	.short	0x00ff


	//----- nvinfo : EIATTR_NUM_BARRIERS
	.align		4
        /*0040*/ 	.byte	0x02, 0x4c
        /*0042*/ 	.byte	0x01
	.zero		1


	//----- nvinfo : EIATTR_MERCURY_ISA_VERSION
	.align		4
        /*0044*/ 	.byte	0x03, 0x5f
        /*0046*/ 	.short	0x0101


	//----- nvinfo : EIATTR_VRC_CTA_INIT_COUNT
	.align		4
        /*0048*/ 	.byte	0x02, 0x4a
	.zero		1
	.zero		1


	//----- nvinfo : EIATTR_EXIT_INSTR_OFFSETS
	.align		4
        /*004c*/ 	.byte	0x04, 0x1c
        /*004e*/ 	.short	(.L_1037 - .L_1036)


	//   ....[0]....
.L_1036:
        /*0050*/ 	.word	0x000002d0


	//   ....[1]....
        /*0054*/ 	.word	0x00000340


	//----- nvinfo : EIATTR_CRS_STACK_SIZE
	.align		4
.L_1037:
        /*0058*/ 	.byte	0x04, 0x1e
        /*005a*/ 	.short	(.L_1039 - .L_1038)
.L_1038:
        /*005c*/ 	.word	0x00000000


	//----- nvinfo : EIATTR_CBANK_PARAM_SIZE
	.align		4
.L_1039:
        /*0060*/ 	.byte	0x03, 0x19
        /*0062*/ 	.short	0x0018


	//----- nvinfo : EIATTR_PARAM_CBANK
	.align		4
        /*0064*/ 	.byte	0x04, 0x0a
        /*0066*/ 	.short	(.L_1041 - .L_1040)
	.align		4
.L_1040:
        /*0068*/ 	.word	index@(.nv.constant0._Z20count_nonzero_kernelI6__halfEvPKT_jPj)
        /*006c*/ 	.short	0x0380
        /*006e*/ 	.short	0x0018


	//----- nvinfo : EIATTR_SW_WAR
	.align		4
.L_1041:
        /*0070*/ 	.byte	0x04, 0x36
        /*0072*/ 	.short	(.L_1043 - .L_1042)
.L_1042:
        /*0074*/ 	.word	0x00000008
.L_1043:


//--------------------- .nv.info._Z20count_nonzero_kernelI13__nv_bfloat16EvPKT_jPj --------------------------
	.section	.nv.info._Z20count_nonzero_kernelI13__nv_bfloat16EvPKT_jPj,"",@"SHT_CUDA_INFO"
	.sectionflags	@""
	.align	4


	//----- nvinfo : EIATTR_CUDA_API_VERSION
	.align		4
        /*0000*/ 	.byte	0x04, 0x37
        /*0002*/ 	.short	(.L_1045 - .L_1044)
.L_1044:
        /*0004*/ 	.word	0x00000082


	//----- nvinfo : EIATTR_KPARAM_INFO
	.align		4
.L_1045:
        /*0008*/ 	.byte	0x04, 0x17
        /*000a*/ 	.short	(.L_1047 - .L_1046)
.L_1046:
        /*000c*/ 	.word	0x00000000
        /*0010*/ 	.short	0x0002
        /*0012*/ 	.short	0x0010
        /*0014*/ 	.byte	0x00, 0xf5, 0x21, 0x00


	//----- nvinfo : EIATTR_KPARAM_INFO
	.align		4
.L_1047:
        /*0018*/ 	.byte	0x04, 0x17
        /*001a*/ 	.short	(.L_1049 - .L_1048)
.L_1048:
        /*001c*/ 	.word	0x00000000
        /*0020*/ 	.short	0x0001
        /*0022*/ 	.short	0x0008
        /*0024*/ 	.byte	0x00, 0xf0, 0x11, 0x00


	//----- nvinfo : EIATTR_KPARAM_INFO
	.align		4
.L_1049:
        /*0028*/ 	.byte	0x04, 0x17
        /*002a*/ 	.short	(.L_1051 - .L_1050)
.L_1050:
        /*002c*/ 	.word	0x00000000
        /*0030*/ 	.short	0x0000
        /*0032*/ 	.short	0x0000
        /*0034*/ 	.byte	0x00, 0xf5, 0x21, 0x00


	//----- nvinfo : EIATTR_SPARSE_MMA_MASK
	.align		4
.L_1051:
        /*0038*/ 	.byte	0x03, 0x50
        /*003a*/ 	.short	0x0000


	//----- nvinfo : EIATTR_MAXREG_COUNT
	.align		4
        /*003c*/ 	.byte	0x03, 0x1b
        /*003e*/ 	.short	0x00ff


	//----- nvinfo : EIATTR_NUM_BARRIERS
	.align		4
        /*0040*/ 	.byte	0x02, 0x4c
        /*0042*/ 	.byte	0x01
	.zero		1


	//----- nvinfo : EIATTR_MERCURY_ISA_VERSION
	.align		4
        /*0044*/ 	.byte	0x03, 0x5f
        /*0046*/ 	.short	0x0101


	//----- nvinfo : EIATTR_VRC_CTA_INIT_COUNT
	.align		4
        /*0048*/ 	.byte	0x02, 0x4a
	.zero		1
	.zero		1


	//----- nvinfo : EIATTR_EXIT_INSTR_OFFSETS
	.align		4
        /*004c*/ 	.byte	0x04, 0x1c
        /*004e*/ 	.short	(.L_1053 - .L_1052)


	//   ....[0]....
.L_1052:
        /*0050*/ 	.word	0x000002e0


	//   ....[1]....
        /*0054*/ 	.word	0x00000350


	//----- nvinfo : EIATTR_CRS_STACK_SIZE
	.align		4
.L_1053:
        /*0058*/ 	.byte	0x04, 0x1e
        /*005a*/ 	.short	(.L_1055 - .L_1054)
.L_1054:
        /*005c*/ 	.word	0x00000000


	//----- nvinfo : EIATTR_CBANK_PARAM_SIZE
	.align		4
.L_1055:
        /*0060*/ 	.byte	0x03, 0x19
        /*0062*/ 	.short	0x0018


	//----- nvinfo : EIATTR_PARAM_CBANK
	.align		4
        /*0064*/ 	.byte	0x04, 0x0a
        /*0066*/ 	.short	(.L_1057 - .L_1056)
	.align		4
.L_1056:
        /*0068*/ 	.word	index@(.nv.constant0._Z20count_nonzero_kernelI13__nv_bfloat16EvPKT_jPj)
        /*006c*/ 	.short	0x0380
        /*006e*/ 	.short	0x0018


	//----- nvinfo : EIATTR_SW_WAR
	.align		4
.L_1057:
        /*0070*/ 	.byte	0x04, 0x36
        /*0072*/ 	.short	(.L_1059 - .L_1058)
.L_1058:
        /*0074*/ 	.word	0x00000008
.L_1059:


//--------------------- .nv.info._Z17transform_indicesPKjjS0_jPj --------------------------
	.section	.nv.info._Z17transform_indicesPKjjS0_jPj,"",@"SHT_CUDA_INFO"
	.sectionflags	@""
	.align	4


	//----- nvinfo : EIATTR_CUDA_API_VERSION
	.align		4
        /*0000*/ 	.byte	0x04, 0x37
        /*0002*/ 	.short	(.L_1061 - .L_1060)
.L_1060:
        /*0004*/ 	.word	0x00000082


	//----- nvinfo : EIATTR_KPARAM_INFO
	.align		4
.L_1061:
        /*0008*/ 	.byte	0x04, 0x17
        /*000a*/ 	.short	(.L_1063 - .L_1062)
.L_1062:
        /*000c*/ 	.word	0x00000000
        /*0010*/ 	.short	0x0004
        /*0012*/ 	.short	0x0020
        /*0014*/ 	.byte	0x00, 0xf5, 0x21, 0x00


	//----- nvinfo : EIATTR_KPARAM_INFO
	.align		4
.L_1063:
        /*0018*/ 	.byte	0x04, 0x17
        /*001a*/ 	.short	(.L_1065 - .L_1064)
.L_1064:
        /*001c*/ 	.word	0x00000000
        /*0020*/ 	.short	0x0003
        /*0022*/ 	.short	0x0018
        /*0024*/ 	.byte	0x00, 0xf0, 0x11, 0x00


	//----- nvinfo : EIATTR_KPARAM_INFO
	.align		4
.L_1065:
        /*0028*/ 	.byte	0x04, 0x17
        /*002a*/ 	.short	(.L_1067 - .L_1066)
.L_1066:
        /*002c*/ 	.word	0x00000000
        /*0030*/ 	.short	0x0002
        /*0032*/ 	.short	0x0010
        /*0034*/ 	.byte	0x00, 0xf5, 0x21, 0x00


	//----- nvinfo : EIATTR_KPARAM_INFO
	.align		4
.L_1067:
        /*0038*/ 	.byte	0x04, 0x17
        /*003a*/ 	.short	(.L_1069 - .L_1068)
.L_1068:
        /*003c*/ 	.word	0x00000000
        /*0040*/ 	.short	0x0001
        /*0042*/ 	.short	0x0008
        /*0044*/ 	.byte	0x00, 0xf0, 0x11, 0x00


	//----- nvinfo : EIATTR_KPARAM_INFO
	.align		4
.L_1069:
        /*0048*/ 	.byte	0x04, 0x17
        /*004a*/ 	.short	(.L_1071 - .L_1070)
.L_1070:
        /*004c*/ 	.word	0x00000000
        /*0050*/ 	.short	0x0000
        /*0052*/ 	.short	0x0000
        /*0054*/ 	.byte	0x00, 0xf5, 0x21, 0x00


	//----- nvinfo : EIATTR_SPARSE_MMA_MASK
	.align		4
.L_1071:
        /*0058*/ 	.byte	0x03, 0x50
        /*005a*/ 	.short	0x0000


	//----- nvinfo : EIATTR_MAXREG_COUNT
	.align		4
        /*005c*/ 	.byte	0x03, 0x1b
        /*005e*/ 	.short	0x00ff


	//----- nvinfo : EIATTR_MERCURY_ISA_VERSION
	.align		4
        /*0060*/ 	.byte	0x03, 0x5f
        /*0062*/ 	.short	0x0101


	//----- nvinfo : EIATTR_VRC_CTA_INIT_COUNT
	.align		4
        /*0064*/ 	.byte	0x02, 0x4a
	.zero		1
	.zero		1


	//----- nvinfo : EIATTR_EXIT_INSTR_OFFSETS
	.align		4
        /*0068*/ 	.byte	0x04, 0x1c
        /*006a*/ 	.short	(.L_1073 - .L_1072)


	//   ....[0]....
.L_1072:
        /*006c*/ 	.word	0x00000070


	//   ....[1]....
        /*0070*/ 	.word	0x000000b0


	//   ....[2]....
        /*0074*/ 	.word	0x00001a10


	//   ....[3]....
        /*0078*/ 	.word	0x00002690


	//   ....[4]....
        /*007c*/ 	.word	0x00002ce0


	//   ....[5]....
        /*0080*/ 	.word	0x00002e70


	//----- nvinfo : EIATTR_CBANK_PARAM_SIZE
	.align		4
.L_1073:
        /*0084*/ 	.byte	0x03, 0x19
        /*0086*/ 	.short	0x0028


	//----- nvinfo : EIATTR_PARAM_CBANK
	.align		4
        /*0088*/ 	.byte	0x04, 0x0a
        /*008a*/ 	.short	(.L_1075 - .L_1074)
	.align		4
.L_1074:
        /*008c*/ 	.word	index@(.nv.constant0._Z17transform_indicesPKjjS0_jPj)
        /*0090*/ 	.short	0x0380
        /*0092*/ 	.short	0x0028


	//----- nvinfo : EIATTR_SW_WAR
	.align		4
.L_1075:
        /*0094*/ 	.byte	0x04, 0x36
        /*0096*/ 	.short	(.L_1077 - .L_1076)
.L_1076:
        /*0098*/ 	.word	0x00000008
.L_1077:


//--------------------- .nv.callgraph             --------------------------
	.section	.nv.callgraph,"",@"SHT_CUDA_CALLGRAPH"
	.align	4
	.sectionentsize	8
	.align		4
        /*0000*/ 	.word	0x00000000
	.align		4
        /*0004*/ 	.word	0xffffffff
	.align		4
        /*0008*/ 	.word	0x00000000
	.align		4
        /*000c*/ 	.word	0xfffffffe
	.align		4
        /*0010*/ 	.word	0x00000000
	.align		4
        /*0014*/ 	.word	0xfffffffd
	.align		4
        /*0018*/ 	.word	0x00000000
	.align		4
        /*001c*/ 	.word	0xfffffffc


//--------------------- .nv.constant4             --------------------------
	.section	.nv.constant4,"a",@progbits
	.align	8
	.align		8
.nv.constant4:
        /*0000*/ 	.dword	_ZN34_INTERNAL_662d096b_4_k_cu_27de4c474cuda3std3__45__cpo5beginE
	.align		8
        /*0008*/ 	.dword	_ZN34_INTERNAL_662d096b_4_k_cu_27de4c474cuda3std3__45__cpo3endE
	.align		8
        /*0010*/ 	.dword	_ZN34_INTERNAL_662d096b_4_k_cu_27de4c474cuda3std3__45__cpo6cbeginE
	.align		8
        /*0018*/ 	.dword	_ZN34_INTERNAL_662d096b_4_k_cu_27de4c474cuda3std3__45__cpo4cendE
	.align		8
        /*0020*/ 	.dword	_ZN34_INTERNAL_662d096b_4_k_cu_27de4c474cuda3std3__45__cpo6rbeginE
	.align		8
        /*0028*/ 	.dword	_ZN34_INTERNAL_662d096b_4_k_cu_27de4c474cuda3std3__45__cpo4rendE
	.align		8
        /*0030*/ 	.dword	_ZN34_INTERNAL_662d096b_4_k_cu_27de4c474cuda3std3__45__cpo7crbeginE
	.align		8
        /*0038*/ 	.dword	_ZN34_INTERNAL_662d096b_4_k_cu_27de4c474cuda3std3__45__cpo5crendE
	.align		8
        /*0040*/ 	.dword	_ZN34_INTERNAL_662d096b_4_k_cu_27de4c474cuda3std3__436_GLOBAL__N__662d096b_4_k_cu_27de4c476ignoreE
	.align		8
        /*0048*/ 	.dword	_ZN34_INTERNAL_662d096b_4_k_cu_27de4c474cuda3std3__419piecewise_constructE
	.align		8
        /*0050*/ 	.dword	_ZN34_INTERNAL_662d096b_4_k_cu_27de4c474cuda3std3__48in_placeE
	.align		8
        /*0058*/ 	.dword	_ZN34_INTERNAL_662d096b_4_k_cu_27de4c474cuda3std3__420unreachable_sentinelE
	.align		8
        /*0060*/ 	.dword	_ZN34_INTERNAL_662d096b_4_k_cu_27de4c474cuda3std3__47nulloptE
	.align		8
        /*0068*/ 	.dword	_ZN34_INTERNAL_662d096b_4_k_cu_27de4c474cuda3std3__48unexpectE
	.align		8
        /*0070*/ 	.dword	_ZN34_INTERNAL_662d096b_4_k_cu_27de4c474cuda3std6ranges3__45__cpo4swapE
	.align		8
        /*0078*/ 	.dword	_ZN34_INTERNAL_662d096b_4_k_cu_27de4c474cuda3std6ranges3__45__cpo9iter_moveE
	.align		8
        /*0080*/ 	.dword	_ZN34_INTERNAL_662d096b_4_k_cu_27de4c474cuda3std6ranges3__45__cpo5beginE
	.align		8
        /*0088*/ 	.dword	_ZN34_INTERNAL_662d096b_4_k_cu_27de4c474cuda3std6ranges3__45__cpo3endE
	.align		8
        /*0090*/ 	.dword	_ZN34_INTERNAL_662d096b_4_k_cu_27de4c474cuda3std6ranges3__45__cpo6cbeginE
	.align		8
        /*0098*/ 	.dword	_ZN34_INTERNAL_662d096b_4_k_cu_27de4c474cuda3std6ranges3__45__cpo4cendE
	.align		8
        /*00a0*/ 	.dword	_ZN34_INTERNAL_662d096b_4_k_cu_27de4c474cuda3std6ranges3__45__cpo7advanceE
	.align		8
        /*00a8*/ 	.dword	_ZN34_INTERNAL_662d096b_4_k_cu_27de4c474cuda3std6ranges3__45__cpo9iter_swapE
	.align		8
        /*00b0*/ 	.dword	_ZN34_INTERNAL_662d096b_4_k_cu_27de4c474cuda3std6ranges3__45__cpo4nextE
	.align		8
        /*00b8*/ 	.dword	_ZN34_INTERNAL_662d096b_4_k_cu_27de4c474cuda3std6ranges3__45__cpo4prevE
	.align		8
        /*00c0*/ 	.dword	_ZN34_INTERNAL_662d096b_4_k_cu_27de4c474cuda3std6ranges3__45__cpo4dataE
	.align		8
        /*00c8*/ 	.dword	_ZN34_INTERNAL_662d096b_4_k_cu_27de4c474cuda3std6ranges3__45__cpo5cdataE
	.align		8
        /*00d0*/ 	.dword	_ZN34_INTERNAL_662d096b_4_k_cu_27de4c474cuda3std6ranges3__45__cpo4sizeE
	.align		8
        /*00d8*/ 	.dword	_ZN34_INTERNAL_662d096b_4_k_cu_27de4c474cuda3std6ranges3__45__cpo5ssizeE
	.align		8
        /*00e0*/ 	.dword	_ZN34_INTERNAL_662d096b_4_k_cu_27de4c474cuda3std6ranges3__45__cpo8distanceE
	.align		8
        /*00e8*/ 	.dword	_ZN34_INTERNAL_662d096b_4_k_cu_27de4c476thrust24THRUST_300001_SM_1000_NS6system6detail10sequential3seqE
	.align		8
        /*00f0*/ 	.dword	_ZN34_INTERNAL_662d096b_4_k_cu_27de4c476thrust24THRUST_300001_SM_1000_NS12placeholders2_1E
	.align		8
        /*00f8*/ 	.dword	_ZN34_INTERNAL_662d096b_4_k_cu_27de4c476thrust24THRUST_300001_SM_1000_NS12placeholders2_2E
	.align		8
        /*0100*/ 	.dword	_ZN34_INTERNAL_662d096b_4_k_cu_27de4c476thrust24THRUST_300001_SM_1000_NS12placeholders2_3E
	.align		8
        /*0108*/ 	.dword	_ZN34_INTERNAL_662d096b_4_k_cu_27de4c476thrust24THRUST_300001_SM_1000_NS12placeholders2_4E
	.align		8
        /*0110*/ 	.dword	_ZN34_INTERNAL_662d096b_4_k_cu_27de4c476thrust24THRUST_300001_SM_1000_NS12placeholders2_5E
	.align		8
        /*0118*/ 	.dword	_ZN34_INTERNAL_662d096b_4_k_cu_27de4c476thrust24THRUST_300001_SM_1000_NS12placeholders2_6E
	.align		8
        /*0120*/ 	.dword	_ZN34_INTERNAL_662d096b_4_k_cu_27de4c476thrust24THRUST_300001_SM_1000_NS12placeholders2_7E
	.align		8
        /*0128*/ 	.dword	_ZN34_INTERNAL_662d096b_4_k_cu_27de4c476thrust24THRUST_300001_SM_1000_NS12placeholders2_8E
	.align		8
        /*0130*/ 	.dword	_ZN34_INTERNAL_662d096b_4_k_cu_27de4c476thrust24THRUST_300001_SM_1000_NS12placeholders2_9E
	.align		8
        /*0138*/ 	.dword	_ZN34_INTERNAL_662d096b_4_k_cu_27de4c476thrust24THRUST_300001_SM_1000_NS12placeholders3_10E


//--------------------- .text._ZN3cub18CUB_300001_SM_10006detail4scan16DeviceScanKernelINS2_10policy_hubIjjjjN4cuda3std3__44plusIvEEE10Policy1000EPjSC_NS0_13ScanTileStateIjLb1EEES9_NS1_10InputValueIjSC_EEjjLb0EjEEvT0_T1_T2_iT3_T4_T5_ --------------------------
	.section	.text._ZN3cub18CUB_300001_SM_10006detail4scan16DeviceScanKernelINS2_10policy_hubIjjjjN4cuda3std3__44plusIvEEE10Policy1000EPjSC_NS0_13ScanTileStateIjLb1EEES9_NS1_10InputValueIjSC_EEjjLb0EjEEvT0_T1_T2_iT3_T4_T5_,"ax",@progbits
	.align	128
        .global         _ZN3cub18CUB_300001_SM_10006detail4scan16DeviceScanKernelINS2_10policy_hubIjjjjN4cuda3std3__44plusIvEEE10Policy1000EPjSC_NS0_13ScanTileStateIjLb1EEES9_NS1_10InputValueIjSC_EEjjLb0EjEEvT0_T1_T2_iT3_T4_T5_
        .type           _ZN3cub18CUB_300001_SM_10006detail4scan16DeviceScanKernelINS2_10policy_hubIjjjjN4cuda3std3__44plusIvEEE10Policy1000EPjSC_NS0_13ScanTileStateIjLb1EEES9_NS1_10InputValueIjSC_EEjjLb0EjEEvT0_T1_T2_iT3_T4_T5_,@function
        .size           _ZN3cub18CUB_300001_SM_10006detail4scan16DeviceScanKernelINS2_10policy_hubIjjjjN4cuda3std3__44plusIvEEE10Policy1000EPjSC_NS0_13ScanTileStateIjLb1EEES9_NS1_10InputValueIjSC_EEjjLb0EjEEvT0_T1_T2_iT3_T4_T5_,(.L_x_191 - _ZN3cub18CUB_300001_SM_10006detail4scan16DeviceScanKernelINS2_10policy_hubIjjjjN4cuda3std3__44plusIvEEE10Policy1000EPjSC_NS0_13ScanTileStateIjLb1EEES9_NS1_10InputValueIjSC_EEjjLb0EjEEvT0_T1_T2_iT3_T4_T5_)
        .other          _ZN3cub18CUB_300001_SM_10006detail4scan16DeviceScanKernelINS2_10policy_hubIjjjjN4cuda3std3__44plusIvEEE10Policy1000EPjSC_NS0_13ScanTileStateIjLb1EEES9_NS1_10InputValueIjSC_EEjjLb0EjEEvT0_T1_T2_iT3_T4_T5_,@"STO_CUDA_ENTRY STV_DEFAULT"
_ZN3cub18CUB_300001_SM_10006detail4scan16DeviceScanKernelINS2_10policy_hubIjjjjN4cuda3std3__44plusIvEEE10Policy1000EPjSC_NS0_13ScanTileStateIjLb1EEES9_NS1_10InputValueIjSC_EEjjLb0EjEEvT0_T1_T2_iT3_T4_T5_:
.text._ZN3cub18CUB_300001_SM_10006detail4scan16DeviceScanKernelINS2_10policy_hubIjjjjN4cuda3std3__44plusIvEEE10Policy1000EPjSC_NS0_13ScanTileStateIjLb1EEES9_NS1_10InputValueIjSC_EEjjLb0EjEEvT0_T1_T2_iT3_T4_T5_:
[----:B------:R-:W-:Y:S01]  /*0000*/  LDC R1, c[0x0][0x37c] ;  /* 0x0000df00ff017b82 */ /* 0x000fe20000000800 */
[----:B------:R-:W0:Y:S07]  /*0010*/  LDCU UR4, c[0x0][0x3a0] ;  /* 0x00007400ff0477ac */ /* 0x000e2e0008000800 */
[----:B------:R-:W1:Y:S01]  /*0020*/  LDC R38, c[0x0][0x398] ;  /* 0x0000e600ff267b82 */ /* 0x000e620000000800 */
[----:B------:R-:W2:Y:S01]  /*0030*/  LDCU.64 UR8, c[0x0][0x358] ;  /* 0x00006b00ff0877ac */ /* 0x000ea20008000a00 */
[----:B------:R-:W3:Y:S01]  /*0040*/  LDCU UR5, c[0x0][0x3b0] ;  /* 0x00007600ff0577ac */ /* 0x000ee20008000800 */
[----:B0-----:R-:W-:-:S06]  /*0050*/  UPRMT UR4, UR4, 0x7770, URZ ;  /* 0x0000777004047896 */ /* 0x001fcc00080000ff */
[----:B------:R-:W-:-:S13]  /*0060*/  ISETP.NE.AND P0, PT, RZ, UR4, PT ;  /* 0x00000004ff007c0c */ /* 0x000fda000bf05270 */
[----:B------:R-:W2:Y:S02]  /*0070*/  @P0 LDC.64 R2, c[0x0][0x3a8] ;  /* 0x0000ea00ff020b82 */ /* 0x000ea40000000a00 */
[----:B--2---:R0:W5:Y:S06]  /*0080*/  @P0 LDG.E R39, desc[UR8][R2.64] ;  /* 0x0000000802270981 */ /* 0x00416c000c1e1900 */
[----:B------:R-:W1:Y:S02]  /*0090*/  S2UR UR4, SR_CTAID.X ;  /* 0x00000000000479c3 */ /* 0x000e640000002500 */
[----:B-1----:R-:W-:-:S04]  /*00a0*/  VIADD R38, R38, UR4 ;  /* 0x0000000426267c36 */ /* 0x002fc80008000000 */
[----:B------:R-:W-:-:S05]  /*00b0*/  IMAD R5, R38, 0x2100, RZ ;  /* 0x0000210026057824 */ /* 0x000fca00078e02ff */
[----:B---3--:R-:W-:Y:S01]  /*00c0*/  IADD3 R0, PT, PT, -R5, UR5, RZ ;  /* 0x0000000505007c10 */ /* 0x008fe2000fffe1ff */
[----:B------:R-:W1:Y:S03]  /*00d0*/  @!P0 LDC R39, c[0x0][0x3a8] ;  /* 0x0000ea00ff278b82 */ /* 0x000e660000000800 */
[----:B------:R-:W-:-:S13]  /*00e0*/  ISETP.GE.U32.AND P0, PT, R0, 0x2101, PT ;  /* 0x000021010000780c */ /* 0x000fda0003f06070 */
[----:B0-----:R-:W-:Y:S05]  /*00f0*/  @!P0 BRA `(.L_x_0) ;  /* 0x0000001c00848947 */ /* 0x001fea0003800000 */
[----:B------:R-:W0:Y:S01]  /*0100*/  S2R R49, SR_TID.X ;  /* 0x0000000000317919 */ /* 0x000e220000002100 */
[----:B------:R-:W2:Y:S01]  /*0110*/  LDCU.64 UR4, c[0x0][0x380] ;  /* 0x00007000ff0477ac */ /* 0x000ea20008000a00 */
[C---:B0-----:R-:W-:Y:S02]  /*0120*/  LOP3.LUT R0, R49.reuse, 0x1f, RZ, 0xc0, !PT ;  /* 0x0000001f31007812 */ /* 0x041fe400078ec0ff */
[----:B------:R-:W-:-:S05]  /*0130*/  LOP3.LUT R3, R49, 0x3e0, RZ, 0xc0, !PT ;  /* 0x000003e031037812 */ /* 0x000fca00078ec0ff */
[----:B------:R-:W-:-:S05]  /*0140*/  IMAD R0, R3, 0x16, R0 ;  /* 0x0000001603007824 */ /* 0x000fca00078e0200 */
[----:B------:R-:W-:-:S05]  /*0150*/  IADD3 R0, P0, PT, R5, R0, RZ ;  /* 0x0000000005007210 */ /* 0x000fca0007f1e0ff */
[----:B------:R-:W-:Y:S02]  /*0160*/  IMAD.X R3, RZ, RZ, RZ, P0 ;  /* 0x000000ffff037224 */ /* 0x000fe400000e06ff */
[----:B------:R-:W-:-:S03]  /*0170*/  IMAD.SHL.U32 R45, R0, 0x4, RZ ;  /* 0x00000004002d7824 */ /* 0x000fc600078e00ff */
[----:B------:R-:W-:Y:S02]  /*0180*/  SHF.L.U64.HI R3, R0, 0x2, R3 ;  /* 0x0000000200037819 */ /* 0x000fe40000010203 */
[----:B--2---:R-:W-:-:S04]  /*0190*/  IADD3 R4, P0, PT, R45, UR4, RZ ;  /* 0x000000042d047c10 */ /* 0x004fc8000ff1e0ff */
[----:B------:R-:W-:-:S05]  /*01a0*/  IADD3.X R5, PT, PT, R3, UR5, RZ, P0, !PT ;  /* 0x0000000503057c10 */ /* 0x000fca00087fe4ff */
[----:B------:R-:W2:Y:S04]  /*01b0*/  LDG.E R7, desc[UR8][R4.64] ;  /* 0x0000000804077981 */ /* 0x000ea8000c1e1900 */
[----:B------:R-:W3:Y:S04]  /*01c0*/  LDG.E R9, desc[UR8][R4.64+0x80] ;  /* 0x0000800804097981 */ /* 0x000ee8000c1e1900 */
[----:B------:R-:W4:Y:S04]  /*01d0*/  LDG.E R11, desc[UR8][R4.64+0x100] ;  /* 0x00010008040b7981 */ /* 0x000f28000c1e1900 */
        /* <DEDUP_REMOVED lines=18> */
[----:B------:R-:W4:Y:S01]  /*0300*/  LDG.E R18, desc[UR8][R4.64+0xa80] ;  /* 0x000a800804127981 */ /* 0x000f22000c1e1900 */
[----:B------:R-:W0:Y:S01]  /*0310*/  S2UR UR5, SR_CgaCtaId ;  /* 0x00000000000579c3 */ /* 0x000e220000008800 */
[----:B------:R-:W-:Y:S01]  /*0320*/  SHF.R.U32.HI R40, RZ, 0x5, R49 ;  /* 0x00000005ff287819 */ /* 0x000fe20000011631 */
[----:B------:R-:W-:Y:S01]  /*0330*/  UMOV UR4, 0x400 ;  /* 0x0000040000047882 */ /* 0x000fe20000000000 */
[----:B------:R-:W1:Y:S01]  /*0340*/  S2R R47, SR_LANEID ;  /* 0x00000000002f7919 */ /* 0x000e620000000000 */
[----:B------:R-:W-:Y:S01]  /*0350*/  ISETP.NE.AND P0, PT, R38, RZ, PT ;  /* 0x000000ff2600720c */ /* 0x000fe20003f05270 */
[----:B------:R-:W-:Y:S01]  /*0360*/  BSSY.RECONVERGENT B0, `(.L_x_1) ;  /* 0x0000168000007945 */ /* 0x000fe20003800200 */
[----:B0-----:R-:W-:Y:S01]  /*0370*/  ULEA UR4, UR5, UR4, 0x18 ;  /* 0x0000000405047291 */ /* 0x001fe2000f8ec0ff */
[----:B-1----:R-:W-:-:S05]  /*0380*/  IMAD R2, R40, 0x2c0, R47 ;  /* 0x000002c028027824 */ /* 0x002fca00078e022f */
[----:B------:R-:W-:-:S05]  /*0390*/  LEA R2, R2, UR4, 0x2 ;  /* 0x0000000402027c11 */ /* 0x000fca000f8e10ff */
[----:B------:R-:W-:Y:S01]  /*03a0*/  IMAD R0, R47, 0x54, R2 ;  /* 0x000000542f007824 */ /* 0x000fe200078e0202 */
[----:B--2---:R0:W-:Y:S04]  /*03b0*/  STS [R2], R7 ;  /* 0x0000000702007388 */ /* 0x0041e80000000800 */
[----:B---3--:R0:W-:Y:S04]  /*03c0*/  STS [R2+0x80], R9 ;  /* 0x0000800902007388 */ /* 0x0081e80000000800 */
[----:B----4-:R0:W-:Y:S04]  /*03d0*/  STS [R2+0x100], R11 ;  /* 0x0001000b02007388 */ /* 0x0101e80000000800 */
[----:B------:R0:W-:Y:S04]  /*03e0*/  STS [R2+0x180], R13 ;  /* 0x0001800d02007388 */ /* 0x0001e80000000800 */
        /* <DEDUP_REMOVED lines=17> */
[----:B------:R0:W-:Y:S01]  /*0500*/  STS [R2+0xa80], R18 ;  /* 0x000a801202007388 */ /* 0x0001e20000000800 */
[----:B------:R-:W-:-:S03]  /*0510*/  NOP ;  /* 0x0000000000007918 */ /* 0x000fc60000000000 */
[----:B------:R0:W1:Y:S04]  /*0520*/  LDS.64 R4, [R0] ;  /* 0x0000000000047984 */ /* 0x0000680000000a00 */
[----:B------:R0:W2:Y:S04]  /*0530*/  LDS.64 R6, [R0+0x8] ;  /* 0x0000080000067984 */ /* 0x0000a80000000a00 */
[----:B------:R0:W3:Y:S04]  /*0540*/  LDS.64 R8, [R0+0x10] ;  /* 0x0000100000087984 */ /* 0x0000e80000000a00 */
[----:B------:R0:W4:Y:S04]  /*0550*/  LDS.64 R10, [R0+0x18] ;  /* 0x00001800000a7984 */ /* 0x0001280000000a00 */
[----:B------:R0:W0:Y:S04]  /*0560*/  LDS.64 R12, [R0+0x20] ;  /* 0x00002000000c7984 */ /* 0x0000280000000a00 */
[----:B------:R0:W0:Y:S04]  /*0570*/  LDS.64 R14, [R0+0x28] ;  /* 0x00002800000e7984 */ /* 0x0000280000000a00 */
[----:B------:R0:W0:Y:S04]  /*0580*/  LDS.64 R28, [R0+0x30] ;  /* 0x00003000001c7984 */ /* 0x0000280000000a00 */
[----:B------:R0:W0:Y:S04]  /*0590*/  LDS.64 R30, [R0+0x38] ;  /* 0x00003800001e7984 */ /* 0x0000280000000a00 */
[----:B------:R0:W0:Y:S04]  /*05a0*/  LDS.64 R32, [R0+0x40] ;  /* 0x0000400000207984 */ /* 0x0000280000000a00 */
[----:B------:R0:W0:Y:S04]  /*05b0*/  LDS.64 R34, [R0+0x48] ;  /* 0x0000480000227984 */ /* 0x0000280000000a00 */
[----:B------:R0:W0:Y:S01]  /*05c0*/  LDS.64 R36, [R0+0x50] ;  /* 0x0000500000247984 */ /* 0x0000220000000a00 */
[----:B------:R-:W-:Y:S06]  /*05d0*/  BAR.SYNC.DEFER_BLOCKING 0x0 ;  /* 0x0000000000007b1d */ /* 0x000fec0000010000 */
[----:B-1----:R-:W-:Y:S05]  /*05e0*/  @P0 BRA `(.L_x_2) ;  /* 0x00000004001c0947 */ /* 0x002fea0003800000 */
[----:B0-2---:R-:W-:Y:S02]  /*05f0*/  IADD3 R16, PT, PT, R6, R5, R4 ;  /* 0x0000000506107210 */ /* 0x005fe40007ffe004 */
[C---:B------:R-:W-:Y:S02]  /*0600*/  ISETP.NE.AND P1, PT, R47.reuse, 0x1f, PT ;  /* 0x0000001f2f00780c */ /* 0x040fe40003f25270 */
[----:B---3--:R-:W-:Y:S02]  /*0610*/  IADD3 R16, PT, PT, R8, R7, R16 ;  /* 0x0000000708107210 */ /* 0x008fe40007ffe010 */
[----:B------:R-:W-:Y:S02]  /*0620*/  ISETP.NE.AND P2, PT, R47, RZ, PT ;  /* 0x000000ff2f00720c */ /* 0x000fe40003f45270 */
[----:B----4-:R-:W-:-:S04]  /*0630*/  IADD3 R16, PT, PT, R10, R9, R16 ;  /* 0x000000090a107210 */ /* 0x010fc80007ffe010 */
[----:B------:R-:W-:-:S03]  /*0640*/  IADD3 R16, PT, PT, R12, R11, R16 ;  /* 0x0000000b0c107210 */ /* 0x000fc60007ffe010 */
[----:B------:R-:W-:Y:S02]  /*0650*/  @!P1 LEA R43, R40, UR4, 0x2 ;  /* 0x00000004282b9c11 */ /* 0x000fe4000f8e10ff */
[----:B------:R-:W-:-:S04]  /*0660*/  IADD3 R16, PT, PT, R14, R13, R16 ;  /* 0x0000000d0e107210 */ /* 0x000fc80007ffe010 */
[----:B------:R-:W-:-:S04]  /*0670*/  IADD3 R16, PT, PT, R28, R15, R16 ;  /* 0x0000000f1c107210 */ /* 0x000fc80007ffe010 */
[----:B------:R-:W-:-:S04]  /*0680*/  IADD3 R16, PT, PT, R30, R29, R16 ;  /* 0x0000001d1e107210 */ /* 0x000fc80007ffe010 */
[----:B------:R-:W-:-:S04]  /*0690*/  IADD3 R16, PT, PT, R32, R31, R16 ;  /* 0x0000001f20107210 */ /* 0x000fc80007ffe010 */
[----:B------:R-:W-:-:S04]  /*06a0*/  IADD3 R16, PT, PT, R34, R33, R16 ;  /* 0x0000002122107210 */ /* 0x000fc80007ffe010 */
[----:B------:R-:W-:-:S05]  /*06b0*/  IADD3 R16, PT, PT, R36, R35, R16 ;  /* 0x0000002324107210 */ /* 0x000fca0007ffe010 */
[----:B------:R-:W-:-:S05]  /*06c0*/  IMAD.IADD R37, R37, 0x1, R16 ;  /* 0x0000000125257824 */ /* 0x000fca00078e0210 */
[----:B------:R-:W0:Y:S02]  /*06d0*/  SHFL.UP P0, R16, R37, 0x1, RZ ;  /* 0x0420000025107989 */ /* 0x000e2400000000ff */
[----:B0-----:R-:W-:-:S05]  /*06e0*/  @P0 IMAD.IADD R16, R37, 0x1, R16 ;  /* 0x0000000125100824 */ /* 0x001fca00078e0210 */
[----:B------:R-:W0:Y:S02]  /*06f0*/  SHFL.UP P0, R21, R16, 0x2, RZ ;  /* 0x0440000010157989 */ /* 0x000e2400000000ff */
[----:B0-----:R-:W-:-:S05]  /*0700*/  @P0 IMAD.IADD R21, R16, 0x1, R21 ;  /* 0x0000000110150824 */ /* 0x001fca00078e0215 */
[----:B------:R-:W0:Y:S02]  /*0710*/  SHFL.UP P0, R24, R21, 0x4, RZ ;  /* 0x0480000015187989 */ /* 0x000e2400000000ff */
[----:B0-----:R-:W-:-:S05]  /*0720*/  @P0 IMAD.IADD R24, R21, 0x1, R24 ;  /* 0x0000000115180824 */ /* 0x001fca00078e0218 */
[----:B------:R-:W0:Y:S02]  /*0730*/  SHFL.UP P0, R41, R24, 0x8, RZ ;  /* 0x0500000018297989 */ /* 0x000e2400000000ff */
[----:B0-----:R-:W-:-:S05]  /*0740*/  @P0 IMAD.IADD R41, R24, 0x1, R41 ;  /* 0x0000000118290824 */ /* 0x001fca00078e0229 */
[----:B------:R-:W0:Y:S02]  /*0750*/  SHFL.UP P0, R38, R41, 0x10, RZ ;  /* 0x0600000029267989 */ /* 0x000e2400000000ff */
[----:B0-----:R-:W-:Y:S01]  /*0760*/  @P0 IMAD.IADD R38, R41, 0x1, R38 ;  /* 0x0000000129260824 */ /* 0x001fe200078e0226 */
[----:B------:R-:W-:-:S03]  /*0770*/  ISETP.NE.AND P0, PT, R40, 0x2, PT ;  /* 0x000000022800780c */ /* 0x000fc60003f05270 */
[----:B------:R-:W-:Y:S01]  /*0780*/  IMAD.IADD R37, R38, 0x1, -R37 ;  /* 0x0000000126257824 */ /* 0x000fe200078e0a25 */
[----:B------:R-:W-:Y:S01]  /*0790*/  @!P1 STS [R43+0x10], R38 ;  /* 0x000010262b009388 */ /* 0x000fe20000000800 */
[----:B------:R-:W-:Y:S01]  /*07a0*/  BAR.SYNC.DEFER_BLOCKING 0x0 ;  /* 0x0000000000007b1d */ /* 0x000fe20000010000 */
[----:B------:R-:W-:Y:S02]  /*07b0*/  ISETP.NE.AND P1, PT, R40, 0x9, PT ;  /* 0x000000092800780c */ /* 0x000fe40003f25270 */
[----:B------:R-:W-:-:S03]  /*07c0*/  SEL R37, R37, RZ, P2 ;  /* 0x000000ff25257207 */ /* 0x000fc60001000000 */
[----:B------:R-:W0:Y:S04]  /*07d0*/  LDS.128 R16, [UR4+0x10] ;  /* 0x00001004ff107984 */ /* 0x000e280008000c00 */
[----:B------:R-:W1:Y:S04]  /*07e0*/  LDS.128 R20, [UR4+0x20] ;  /* 0x00002004ff147984 */ /* 0x000e680008000c00 */
[----:B------:R-:W2:Y:S01]  /*07f0*/  LDS.128 R24, [UR4+0x30] ;  /* 0x00003004ff187984 */ /* 0x000ea20008000c00 */
[----:B0-----:R-:W-:-:S04]  /*0800*/  IMAD.IADD R17, R16, 0x1, R17 ;  /* 0x0000000110117824 */ /* 0x001fc800078e0211 */
[----:B------:R-:W-:Y:S01]  /*0810*/  IMAD.IADD R18, R18, 0x1, R17 ;  /* 0x0000000112127824 */ /* 0x000fe200078e0211 */
[----:B------:R-:W-:Y:S02]  /*0820*/  SEL R16, R17, R16, !P0 ;  /* 0x0000001011107207 */ /* 0x000fe40004000000 */
[----:B------:R-:W-:Y:S01]  /*0830*/  ISETP.NE.AND P0, PT, R40, 0x3, PT ;  /* 0x000000032800780c */ /* 0x000fe20003f05270 */
[----:B------:R-:W-:-:S03]  /*0840*/  IMAD.IADD R19, R19, 0x1, R18 ;  /* 0x0000000113137824 */ /* 0x000fc600078e0212 */
[----:B------:R-:W-:Y:S01]  /*0850*/  SEL R16, R18, R16, !P0 ;  /* 0x0000001012107207 */ /* 0x000fe20004000000 */
[----:B-1----:R-:W-:Y:S01]  /*0860*/  IMAD.IADD R20, R19, 0x1, R20 ;  /* 0x0000000113147824 */ /* 0x002fe200078e0214 */
[----:B------:R-:W-:-:S03]  /*0870*/  ISETP.NE.AND P0, PT, R40, 0x4, PT ;  /* 0x000000042800780c */ /* 0x000fc60003f05270 */
[----:B------:R-:W-:Y:S01]  /*0880*/  IMAD.IADD R21, R21, 0x1, R20 ;  /* 0x0000000115157824 */ /* 0x000fe200078e0214 */
[----:B------:R-:W-:Y:S02]  /*0890*/  SEL R16, R19, R16, !P0 ;  /* 0x0000001013107207 */ /* 0x000fe40004000000 */
[----:B------:R-:W-:Y:S01]  /*08a0*/  ISETP.NE.AND P0, PT, R40, 0x5, PT ;  /* 0x000000052800780c */ /* 0x000fe20003f05270 */
[----:B------:R-:W-:-:S03]  /*08b0*/  IMAD.IADD R22, R22, 0x1, R21 ;  /* 0x0000000116167824 */ /* 0x000fc600078e0215 */
[----:B------:R-:W-:Y:S01]  /*08c0*/  SEL R16, R20, R16, !P0 ;  /* 0x0000001014107207 */ /* 0x000fe20004000000 */
[----:B------:R-:W-:Y:S01]  /*08d0*/  IMAD.IADD R23, R23, 0x1, R22 ;  /* 0x0000000117177824 */ /* 0x000fe200078e0216 */
[----:B------:R-:W-:-:S03]  /*08e0*/  ISETP.NE.AND P0, PT, R40, 0x6, PT ;  /* 0x000000062800780c */ /* 0x000fc60003f05270 */
[----:B--2---:R-:W-:Y:S01]  /*08f0*/  IMAD.IADD R24, R23, 0x1, R24 ;  /* 0x0000000117187824 */ /* 0x004fe200078e0218 */
[----:B------:R-:W-:Y:S02]  /*0900*/  SEL R16, R21, R16, !P0 ;  /* 0x0000001015107207 */ /* 0x000fe40004000000 */
[----:B------:R-:W-:Y:S01]  /*0910*/  ISETP.NE.AND P0, PT, R40, 0x7, PT ;  /* 0x000000072800780c */ /* 0x000fe20003f05270 */
[----:B------:R-:W-:-:S03]  /*0920*/  IMAD.IADD R25, R25, 0x1, R24 ;  /* 0x0000000119197824 */ /* 0x000fc600078e0218 */
[----:B------:R-:W-:Y:S01]  /*0930*/  SEL R16, R22, R16, !P0 ;  /* 0x0000001016107207 */ /* 0x000fe20004000000 */
[----:B------:R-:W-:Y:S01]  /*0940*/  IMAD.IADD R26, R26, 0x1, R25 ;  /* 0x000000011a1a7824 */ /* 0x000fe200078e0219 */
[----:B------:R-:W-:-:S04]  /*0950*/  ISETP.NE.AND P0, PT, R40, 0x8, PT ;  /* 0x000000082800780c */ /* 0x000fc80003f05270 */
[----:B------:R-:W-:Y:S02]  /*0960*/  SEL R16, R23, R16, !P0 ;  /* 0x0000001017107207 */ /* 0x000fe40004000000 */
[----:B------:R-:W-:Y:S02]  /*0970*/  ISETP.NE.AND P0, PT, R40, 0xa, PT ;  /* 0x0000000a2800780c */ /* 0x000fe40003f05270 */
[----:B------:R-:W-:Y:S02]  /*0980*/  SEL R16, R24, R16, !P1 ;  /* 0x0000001018107207 */ /* 0x000fe40004800000 */
[----:B------:R-:W-:Y:S02]  /*0990*/  ISETP.NE.AND P1, PT, R40, 0xb, PT ;  /* 0x0000000b2800780c */ /* 0x000fe40003f25270 */
[----:B------:R-:W-:Y:S02]  /*09a0*/  SEL R16, R25, R16, !P0 ;  /* 0x0000001019107207 */ /* 0x000fe40004000000 */
[----:B------:R-:W-:-:S02]  /*09b0*/  ISETP.GE.U32.AND P0, PT, R49, 0x20, PT ;  /* 0x000000203100780c */ /* 0x000fc40003f06070 */
[----:B------:R-:W-:Y:S02]  /*09c0*/  SEL R16, R26, R16, !P1 ;  /* 0x000000101a107207 */ /* 0x000fe40004800000 */
[----:B------:R-:W-:Y:S02]  /*09d0*/  ISETP.NE.AND P1, PT, R49, RZ, PT ;  /* 0x000000ff3100720c */ /* 0x000fe40003f25270 */
[----:B------:R-:W-:Y:S02]  /*09e0*/  SEL R16, R16, RZ, P0 ;  /* 0x000000ff10107207 */ /* 0x000fe40000000000 */
[--C-:B-----5:R-:W-:Y:S02]  /*09f0*/  IADD3 R27, PT, PT, R26, R27, R39.reuse ;  /* 0x0000001b1a1b7210 */ /* 0x120fe40007ffe027 */
[----:B------:R-:W-:-:S07]  /*0a00*/  IADD3 R16, PT, PT, R16, R37, R39 ;  /* 0x0000002510107210 */ /* 0x000fce0007ffe027 */
[----:B------:R-:W-:Y:S05]  /*0a10*/  @P1 BRA `(.L_x_3) ;  /* 0x0000000c00f01947 */ /* 0x000fea0003800000 */
[----:B------:R-:W0:Y:S01]  /*0a20*/  LDC.64 R18, c[0x0][0x390] ;  /* 0x0000e400ff127b82 */ /* 0x000e220000000a00 */
[----:B------:R-:W-:-:S05]  /*0a30*/  IMAD.MOV.U32 R26, RZ, RZ, 0x65 ;  /* 0x00000065ff1a7424 */ /* 0x000fca00078e00ff */
[----:B0-----:R0:W-:Y:S01]  /*0a40*/  ST.E.64.STRONG.GPU desc[UR8][R18.64+0x100], R26 ;  /* 0x0001001a12007985 */ /* 0x0011e2000c10fb08 */
[----:B------:R-:W-:Y:S05]  /*0a50*/  BRA `(.L_x_3) ;  /* 0x0000000c00e07947 */ /* 0x000fea0003800000 */
.L_x_2:
        /* <DEDUP_REMOVED lines=20> */
[----:B-----5:R-:W0:Y:S02]  /*0ba0*/  SHFL.UP P0, R39, R24, 0x8, RZ ;  /* 0x0500000018277989 */ /* 0x020e2400000000ff */
[----:B0-----:R-:W-:-:S05]  /*0bb0*/  @P0 IMAD.IADD R39, R24, 0x1, R39 ;  /* 0x0000000118270824 */ /* 0x001fca00078e0227 */
[----:B------:R-:W0:Y:S02]  /*0bc0*/  SHFL.UP P0, R42, R39, 0x10, RZ ;  /* 0x06000000272a7989 */ /* 0x000e2400000000ff */
[----:B0-----:R-:W-:Y:S01]  /*0bd0*/  @P0 IMAD.IADD R42, R39, 0x1, R42 ;  /* 0x00000001272a0824 */ /* 0x001fe200078e022a */
[----:B------:R-:W-:-:S03]  /*0be0*/  ISETP.NE.AND P0, PT, R40, 0x2, PT ;  /* 0x000000022800780c */ /* 0x000fc60003f05270 */
[----:B------:R-:W-:Y:S01]  /*0bf0*/  IMAD.IADD R37, R42, 0x1, -R37 ;  /* 0x000000012a257824 */ /* 0x000fe200078e0a25 */
[----:B------:R-:W-:Y:S01]  /*0c00*/  @!P1 STS [R41+0x10], R42 ;  /* 0x0000102a29009388 */ /* 0x000fe20000000800 */
[----:B------:R-:W-:Y:S01]  /*0c10*/  BAR.SYNC.DEFER_BLOCKING 0x0 ;  /* 0x0000000000007b1d */ /* 0x000fe20000010000 */
[----:B------:R-:W-:-:S05]  /*0c20*/  ISETP.NE.AND P1, PT, R40, 0x9, PT ;  /* 0x000000092800780c */ /* 0x000fca0003f25270 */
[----:B------:R-:W0:Y:S04]  /*0c30*/  LDS.128 R16, [UR4+0x10] ;  /* 0x00001004ff107984 */ /* 0x000e280008000c00 */
[----:B------:R-:W1:Y:S04]  /*0c40*/  LDS.128 R20, [UR4+0x20] ;  /* 0x00002004ff147984 */ /* 0x000e680008000c00 */
[----:B------:R-:W2:Y:S01]  /*0c50*/  LDS.128 R24, [UR4+0x30] ;  /* 0x00003004ff187984 */ /* 0x000ea20008000c00 */
[----:B0-----:R-:W-:-:S04]  /*0c60*/  IMAD.IADD R17, R16, 0x1, R17 ;  /* 0x0000000110117824 */ /* 0x001fc800078e0211 */
[----:B------:R-:W-:Y:S01]  /*0c70*/  IMAD.IADD R18, R18, 0x1, R17 ;  /* 0x0000000112127824 */ /* 0x000fe200078e0211 */
[----:B------:R-:W-:Y:S02]  /*0c80*/  SEL R16, R17, R16, !P0 ;  /* 0x0000001011107207 */ /* 0x000fe40004000000 */
[----:B------:R-:W-:Y:S01]  /*0c90*/  ISETP.NE.AND P0, PT, R40, 0x3, PT ;  /* 0x000000032800780c */ /* 0x000fe20003f05270 */
[----:B------:R-:W-:Y:S01]  /*0ca0*/  IMAD.IADD R19, R19, 0x1, R18 ;  /* 0x0000000113137824 */ /* 0x000fe200078e0212 */
[----:B------:R-:W-:Y:S02]  /*0cb0*/  SEL R17, R37, RZ, P2 ;  /* 0x000000ff25117207 */ /* 0x000fe40001000000 */
        /* <DEDUP_REMOVED lines=16> */
[----:B------:R-:W-:-:S03]  /*0dc0*/  ISETP.NE.AND P0, PT, R40, 0x8, PT ;  /* 0x000000082800780c */ /* 0x000fc60003f05270 */
[----:B------:R-:W-:Y:S01]  /*0dd0*/  IMAD.IADD R27, R27, 0x1, R26 ;  /* 0x000000011b1b7824 */ /* 0x000fe200078e021a */
[----:B------:R-:W-:Y:S02]  /*0de0*/  SEL R16, R23, R16, !P0 ;  /* 0x0000001017107207 */ /* 0x000fe40004000000 */
[----:B------:R-:W-:Y:S02]  /*0df0*/  ISETP.NE.AND P0, PT, R40, 0xa, PT ;  /* 0x0000000a2800780c */ /* 0x000fe40003f05270 */
[----:B------:R-:W-:Y:S02]  /*0e00*/  SEL R16, R24, R16, !P1 ;  /* 0x0000001018107207 */ /* 0x000fe40004800000 */
[----:B------:R-:W-:Y:S02]  /*0e10*/  ISETP.NE.AND P1, PT, R40, 0xb, PT ;  /* 0x0000000b2800780c */ /* 0x000fe40003f25270 */
[----:B------:R-:W-:Y:S02]  /*0e20*/  SEL R16, R25, R16, !P0 ;  /* 0x0000001019107207 */ /* 0x000fe40004000000 */
[----:B------:R-:W-:-:S02]  /*0e30*/  ISETP.GT.U32.AND P0, PT, R49, 0x1f, PT ;  /* 0x0000001f3100780c */ /* 0x000fc40003f04070 */
[----:B------:R-:W-:Y:S02]  /*0e40*/  SEL R16, R26, R16, !P1 ;  /* 0x000000101a107207 */ /* 0x000fe40004800000 */
[----:B------:R-:W-:-:S03]  /*0e50*/  ISETP.GE.U32.AND P1, PT, R49, 0x20, PT ;  /* 0x000000203100780c */ /* 0x000fc60003f26070 */
[----:B------:R-:W-:-:S05]  /*0e60*/  IMAD.IADD R16, R16, 0x1, R17 ;  /* 0x0000000110107824 */ /* 0x000fca00078e0211 */
[----:B------:R-:W-:Y:S01]  /*0e70*/  SEL R46, R37, R16, !P1 ;  /* 0x00000010252e7207 */ /* 0x000fe20004800000 */
[----:B------:R-:W-:Y:S06]  /*0e80*/  @P0 BRA `(.L_x_4) ;  /* 0x0000000800b00947 */ /* 0x000fec0003800000 */
[----:B------:R-:W0:Y:S01]  /*0e90*/  LDC.64 R16, c[0x0][0x390] ;  /* 0x0000e400ff107b82 */ /* 0x000e220000000a00 */
[----:B------:R-:W-:Y:S02]  /*0ea0*/  ISETP.NE.AND P1, PT, R49, RZ, PT ;  /* 0x000000ff3100720c */ /* 0x000fe40003f25270 */
[----:B------:R-:W-:-:S05]  /*0eb0*/  LOP3.LUT R21, RZ, R49, RZ, 0x33, !PT ;  /* 0x00000031ff157212 */ /* 0x000fca00078e33ff */
[----:B------:R-:W-:-:S06]  /*0ec0*/  IMAD.IADD R21, R38, 0x1, R21 ;  /* 0x0000000126157824 */ /* 0x000fcc00078e0215 */
[----:B------:R-:W-:Y:S01]  /*0ed0*/  @!P1 IMAD.MOV.U32 R26, RZ, RZ, 0x64 ;  /* 0x00000064ff1a9424 */ /* 0x000fe200078e00ff */
[----:B------:R1:W-:Y:S01]  /*0ee0*/  @!P1 STS [UR4+0xc], R27 ;  /* 0x00000c1bff009988 */ /* 0x0003e20008000804 */
[----:B0-----:R-:W-:-:S04]  /*0ef0*/  IMAD.WIDE R24, R38, 0x8, R16 ;  /* 0x0000000826187825 */ /* 0x001fc800078e0210 */
[----:B------:R-:W-:Y:S01]  /*0f00*/  IMAD.WIDE R16, R21, 0x8, R16 ;  /* 0x0000000815107825 */ /* 0x000fe200078e0210 */
[----:B------:R1:W-:Y:S01]  /*0f10*/  @!P1 ST.E.64.STRONG.GPU desc[UR8][R24.64+0x100], R26 ;  /* 0x0001001a18009985 */ /* 0x0003e2000c10fb08 */
[----:B------:R-:W-:Y:S05]  /*0f20*/  NANOSLEEP 0x33e ;  /* 0x0000033e0000795d */ /* 0x000fea0003800000 */
[----:B------:R-:W2:Y:S01]  /*0f30*/  LD.E.64.STRONG.GPU R40, desc[UR8][R16.64+0x100] ;  /* 0x0001000810287980 */ /* 0x000ea2000c10fb00 */
[----:B------:R-:W-:Y:S01]  /*0f40*/  UMOV UR5, 0xffffffff ;  /* 0xffffffff00057882 */ /* 0x000fe20000000000 */
[----:B--2---:R-:W-:Y:S02]  /*0f50*/  ISETP.NE.AND P0, PT, R40, 0x63, PT ;  /* 0x000000632800780c */ /* 0x004fe40003f05270 */
[----:B-1----:R-:W-:Y:S11]  /*0f60*/  BRA.DIV UR5, `(.L_x_5) ;  /* 0x00000036053c7947 */ /* 0x002ff6000b800000 */
[----:B------:R-:W-:-:S13]  /*0f70*/  VOTE.ANY P0, !P0 ;  /* 0x0000000000ff7806 */ /* 0x000fda0004000100 */
.L_x_34:
[----:B------:R-:W-:Y:S05]  /*0f80*/  @!P0 BRA `(.L_x_6) ;  /* 0x0000000000748947 */ /* 0x000fea0003800000 */
[----:B------:R-:W-:-:S07]  /*0f90*/  IMAD.MOV.U32 R20, RZ, RZ, 0x3b8 ;  /* 0x000003b8ff147424 */ /* 0x000fce00078e00ff */
.L_x_8:
[----:B------:R-:W-:Y:S02]  /*0fa0*/  VIADD R23, R20, 0x1 ;  /* 0x0000000114177836 */ /* 0x000fe40000000000 */
[----:B------:R-:W-:Y:S02]  /*0fb0*/  IMAD R38, R38, 0x41a7, RZ ;  /* 0x000041a726267824 */ /* 0x000fe400078e02ff */
[----:B------:R-:W0:Y:S01]  /*0fc0*/  I2F.U32.RP R22, R23 ;  /* 0x0000001700167306 */ /* 0x000e220000209000 */
[----:B------:R-:W-:Y:S01]  /*0fd0*/  IMAD.MOV R37, RZ, RZ, -R23 ;  /* 0x000000ffff257224 */ /* 0x000fe200078e0a17 */
[----:B------:R-:W-:Y:S02]  /*0fe0*/  ISETP.NE.U32.AND P2, PT, R23, RZ, PT ;  /* 0x000000ff1700720c */ /* 0x000fe40003f45070 */
[----:B------:R-:W-:-:S04]  /*0ff0*/  LOP3.LUT R38, R38, 0x7fffffff, RZ, 0xc0, !PT ;  /* 0x7fffffff26267812 */ /* 0x000fc800078ec0ff */
[----:B0-----:R-:W0:Y:S02]  /*1000*/  MUFU.RCP R22, R22 ;  /* 0x0000001600167308 */ /* 0x001e240000001000 */
[----:B0-----:R-:W-:-:S06]  /*1010*/  VIADD R18, R22, 0xffffffe ;  /* 0x0ffffffe16127836 */ /* 0x001fcc0000000000 */
[----:B------:R0:W1:Y:S02]  /*1020*/  F2I.FTZ.U32.TRUNC.NTZ R19, R18 ;  /* 0x0000001200137305 */ /* 0x000064000021f000 */
[----:B0-----:R-:W-:Y:S02]  /*1030*/  IMAD.MOV.U32 R18, RZ, RZ, RZ ;  /* 0x000000ffff127224 */ /* 0x001fe400078e00ff */
[----:B-1----:R-:W-:-:S04]  /*1040*/  IMAD R37, R37, R19, RZ ;  /* 0x0000001325257224 */ /* 0x002fc800078e02ff */
[----:B------:R-:W-:-:S06]  /*1050*/  IMAD.HI.U32 R19, R19, R37, R18 ;  /* 0x0000002513137227 */ /* 0x000fcc00078e0012 */
[----:B------:R-:W-:-:S04]  /*1060*/  IMAD.HI.U32 R19, R19, R38, RZ ;  /* 0x0000002613137227 */ /* 0x000fc800078e00ff */
[----:B------:R-:W-:-:S04]  /*1070*/  IMAD.MOV R19, RZ, RZ, -R19 ;  /* 0x000000ffff137224 */ /* 0x000fc800078e0a13 */
[----:B------:R-:W-:-:S05]  /*1080*/  IMAD R22, R23, R19, R38 ;  /* 0x0000001317167224 */ /* 0x000fca00078e0226 */
[----:B------:R-:W-:-:S13]  /*1090*/  ISETP.GE.U32.AND P0, PT, R22, R23, PT ;  /* 0x000000171600720c */ /* 0x000fda0003f06070 */
[----:B------:R-:W-:-:S05]  /*10a0*/  @P0 IMAD.IADD R22, R22, 0x1, -R23 ;  /* 0x0000000116160824 */ /* 0x000fca00078e0a17 */
[----:B------:R-:W-:-:S13]  /*10b0*/  ISETP.GE.U32.AND P0, PT, R22, R23, PT ;  /* 0x000000171600720c */ /* 0x000fda0003f06070 */
[----:B------:R-:W-:Y:S01]  /*10c0*/  @P0 IMAD.IADD R22, R22, 0x1, -R23 ;  /* 0x0000000116160824 */ /* 0x000fe200078e0a17 */
[----:B------:R-:W-:-:S04]  /*10d0*/  @!P2 LOP3.LUT R22, RZ, R23, RZ, 0x33, !PT ;  /* 0x00000017ff16a212 */ /* 0x000fc800078e33ff */
[----:B------:R-:W-:Y:S05]  /*10e0*/  NANOSLEEP R22 ;  /* 0x000000160000735d */ /* 0x000fea0003800000 */
[----:B------:R-:W2:Y:S01]  /*10f0*/  LD.E.64.STRONG.GPU R40, desc[UR8][R16.64+0x100] ;  /* 0x0001000810287980 */ /* 0x000ea2000c10fb00 */
[----:B------:R-:W-:Y:S01]  /*1100*/  UMOV UR5, 0xffffffff ;  /* 0xffffffff00057882 */ /* 0x000fe20000000000 */
[----:B------:R-:W-:Y:S02]  /*1110*/  SHF.R.U32.HI R20, RZ, 0x1, R20 ;  /* 0x00000001ff147819 */ /* 0x000fe40000011614 */
[----:B--2---:R-:W-:Y:S01]  /*1120*/  ISETP.NE.AND P0, PT, R40, 0x63, PT ;  /* 0x000000632800780c */ /* 0x004fe20003f05270 */
[----:B------:R-:W-:-:S12]  /*1130*/  BRA.DIV UR5, `(.L_x_7) ;  /* 0x0000003205e87947 */ /* 0x000fd8000b800000 */
[----:B------:R-:W-:-:S13]  /*1140*/  VOTE.ANY P0, !P0 ;  /* 0x0000000000ff7806 */ /* 0x000fda0004000100 */
.L_x_37:
[----:B------:R-:W-:Y:S05]  /*1150*/  @P0 BRA `(.L_x_8) ;  /* 0xfffffffc00900947 */ /* 0x000fea000383ffff */
.L_x_6:
[----:B------:R-:W-:Y:S01]  /*1160*/  UMOV UR5, 0xffffffff ;  /* 0xffffffff00057882 */ /* 0x000fe20000000000 */
[----:B------:R-:W-:Y:S02]  /*1170*/  ISETP.NE.AND P0, PT, R40, 0x65, PT ;  /* 0x000000652800780c */ /* 0x000fe40003f05270 */
[----:B------:R-:W-:Y:S11]  /*1180*/  BRA.DIV UR5, `(.L_x_9) ;  /* 0x0000003205f47947 */ /* 0x000ff6000b800000 */
[----:B------:R-:W0:Y:S01]  /*1190*/  S2R R48, SR_GEMASK ;  /* 0x0000000000307919 */ /* 0x000e220000003c00 */
[----:B------:R-:W-:Y:S01]  /*11a0*/  VOTE.ANY R19, PT, !P0 ;  /* 0x0000000000137806 */ /* 0x000fe200040e0100 */
[C---:B------:R-:W-:Y:S01]  /*11b0*/  VIADD R22, R47.reuse, 0x2 ;  /* 0x000000022f167836 */ /* 0x040fe20000000000 */
[----:B------:R-:W1:Y:S01]  /*11c0*/  LDC.64 R42, c[0x0][0x390] ;  /* 0x0000e400ff2a7b82 */ /* 0x000e620000000a00 */
[C---:B------:R-:W-:Y:S02]  /*11d0*/  VIADD R23, R47.reuse, 0x4 ;  /* 0x000000042f177836 */ /* 0x040fe40000000000 */
[----:B------:R-:W-:Y:S01]  /*11e0*/  VIADD R26, R47, 0x8 ;  /* 0x000000082f1a7836 */ /* 0x000fe20000000000 */
[----:B-1----:R-:W-:Y:S02]  /*11f0*/  IADD3 R42, P3, PT, R42, 0x100, RZ ;  /* 0x000001002a2a7810 */ /* 0x002fe40007f7e0ff */
[----:B0-----:R-:W-:-:S03]  /*1200*/  LOP3.LUT R19, R19, 0x80000000, R48, 0xec, !PT ;  /* 0x8000000013137812 */ /* 0x001fc600078eec30 */
[----:B------:R-:W-:Y:S02]  /*1210*/  IMAD.X R43, RZ, RZ, R43, P3 ;  /* 0x000000ffff2b7224 */ /* 0x000fe400018e062b */
[----:B------:R-:W-:-:S05]  /*1220*/  VIADD R16, R19, 0xffffffff ;  /* 0xffffffff13107836 */ /* 0x000fca0000000000 */
[----:B------:R-:W-:-:S06]  /*1230*/  LOP3.LUT R16, R19, R16, RZ, 0xc, !PT ;  /* 0x0000001013107212 */ /* 0x000fcc00078e0cff */
[----:B------:R-:W0:Y:S02]  /*1240*/  POPC R16, R16 ;  /* 0x0000001000107309 */ /* 0x000e240000000000 */
[----:B0-----:R-:W0:Y:S01]  /*1250*/  SHFL.DOWN PT, R20, R41, 0x1, R16 ;  /* 0x0820000029147989 */ /* 0x001e2200000e0010 */
[----:B------:R-:W-:-:S04]  /*1260*/  ISETP.GE.AND P0, PT, R47, R16, PT ;  /* 0x000000102f00720c */ /* 0x000fc80003f06270 */
[----:B0-----:R-:W-:Y:S02]  /*1270*/  SEL R20, R20, RZ, !P0 ;  /* 0x000000ff14147207 */ /* 0x001fe40004000000 */
[----:B------:R-:W-:-:S03]  /*1280*/  ISETP.GT.AND P0, PT, R22, R16, PT ;  /* 0x000000101600720c */ /* 0x000fc60003f04270 */
[----:B------:R-:W-:-:S05]  /*1290*/  IMAD.IADD R37, R20, 0x1, R41 ;  /* 0x0000000114257824 */ /* 0x000fca00078e0229 */
[----:B------:R-:W0:Y:S02]  /*12a0*/  SHFL.DOWN PT, R20, R37, 0x2, R16 ;  /* 0x0840000025147989 */ /* 0x000e2400000e0010 */
[----:B0-----:R-:W-:Y:S02]  /*12b0*/  SEL R20, R20, RZ, !P0 ;  /* 0x000000ff14147207 */ /* 0x001fe40004000000 */
[----:B------:R-:W-:-:S03]  /*12c0*/  ISETP.GT.AND P0, PT, R23, R16, PT ;  /* 0x000000101700720c */ /* 0x000fc60003f04270 */
[----:B------:R-:W-:Y:S02]  /*12d0*/  IMAD.IADD R39, R37, 0x1, R20 ;  /* 0x0000000125277824 */ /* 0x000fe400078e0214 */
[----:B------:R-:W-:-:S03]  /*12e0*/  VIADD R37, R47, 0x10 ;  /* 0x000000102f257836 */ /* 0x000fc60000000000 */
[----:B------:R-:W0:Y:S02]  /*12f0*/  SHFL.DOWN PT, R20, R39, 0x4, R16 ;  /* 0x0880000027147989 */ /* 0x000e2400000e0010 */
[-C--:B------:R-:W-:Y:S02]  /*1300*/  ISETP.GT.AND P2, PT, R37, R16.reuse, PT ;  /* 0x000000102500720c */ /* 0x080fe40003f44270 */
[----:B0-----:R-:W-:Y:S02]  /*1310*/  SEL R20, R20, RZ, !P0 ;  /* 0x000000ff14147207 */ /* 0x001fe40004000000 */
[----:B------:R-:W-:-:S03]  /*1320*/  ISETP.GT.AND P0, PT, R26, R16, PT ;  /* 0x000000101a00720c */ /* 0x000fc60003f04270 */
[----:B------:R-:W-:-:S05]  /*1330*/  IMAD.IADD R51, R39, 0x1, R20 ;  /* 0x0000000127337824 */ /* 0x000fca00078e0214 */
[----:B------:R-:W0:Y:S02]  /*1340*/  SHFL.DOWN PT, R20, R51, 0x8, R16 ;  /* 0x0900000033147989 */ /* 0x000e2400000e0010 */
[----:B0-----:R-:W-:Y:S02]  /*1350*/  SEL R20, R20, RZ, !P0 ;  /* 0x000000ff14147207 */ /* 0x001fe40004000000 */
[----:B------:R-:W-:-:S03]  /*1360*/  ISETP.NE.AND P0, PT, R40, 0x65, PT ;  /* 0x000000652800780c */ /* 0x000fc60003f05270 */
[----:B------:R-:W-:-:S05]  /*1370*/  IMAD.IADD R41, R51, 0x1, R20 ;  /* 0x0000000133297824 */ /* 0x000fca00078e0214 */
[----:B------:R-:W0:Y:S05]  /*1380*/  SHFL.DOWN PT, R20, R41, 0x10, R16 ;  /* 0x0a00000029147989 */ /* 0x000e2a00000e0010 */
[----:B------:R-:W-:Y:S02]  /*1390*/  VOTE.ALL P0, P0 ;  /* 0x0000000000ff7806 */ /* 0x000fe40000000000 */
[----:B0-----:R-:W-:-:S05]  /*13a0*/  SEL R20, R20, RZ, !P2 ;  /* 0x000000ff14147207 */ /* 0x001fca0005000000 */
[----:B------:R-:W-:-:S07]  /*13b0*/  IMAD.IADD R39, R41, 0x1, R20 ;  /* 0x0000000129277824 */ /* 0x000fce00078e0214 */
.L_x_46:
[----:B------:R-:W-:Y:S05]  /*13c0*/  @!P0 BRA `(.L_x_10) ;  /* 0x0000000400248947 */ /* 0x000fea0003800000 */
[----:B------:R-:W-:-:S07]  /*13d0*/  IMAD.MOV.U32 R44, RZ, RZ, 0x3b8 ;  /* 0x000003b8ff2c7424 */ /* 0x000fce00078e00ff */
.L_x_16:
[----:B------:R-:W-:Y:S02]  /*13e0*/  IMAD.MOV.U32 R16, RZ, RZ, R42 ;  /* 0x000000ffff107224 */ /* 0x000fe400078e002a */
[----:B------:R-:W-:Y:S02]  /*13f0*/  IMAD.MOV.U32 R17, RZ, RZ, R43 ;  /* 0x000000ffff117224 */ /* 0x000fe400078e002b */
[----:B------:R-:W-:-:S05]  /*1400*/  IMAD.WIDE R16, R21, 0x8, R16 ;  /* 0x0000000815107825 */ /* 0x000fca00078e0210 */
[----:B------:R-:W2:Y:S01]  /*1410*/  LD.E.64.STRONG.GPU R40, desc[UR8][R16.64+-0x100] ;  /* 0xffff000810287980 */ /* 0x000ea2000c10fb00 */
[----:B------:R-:W-:Y:S05]  /*1420*/  YIELD ;  /* 0x0000000000007946 */ /* 0x000fea0003800000 */
[----:B------:R-:W-:Y:S01]  /*1430*/  UMOV UR5, 0xffffffff ;  /* 0xffffffff00057882 */ /* 0x000fe20000000000 */
[----:B------:R-:W-:Y:S02]  /*1440*/  SHF.R.U32.HI R44, RZ, 0x1, R44 ;  /* 0x00000001ff2c7819 */ /* 0x000fe4000001162c */
[----:B--2---:R-:W-:Y:S01]  /*1450*/  ISETP.NE.AND P0, PT, R40, 0x63, PT ;  /* 0x000000632800780c */ /* 0x004fe20003f05270 */
[----:B------:R-:W-:-:S12]  /*1460*/  BRA.DIV UR5, `(.L_x_11) ;  /* 0x0000003605407947 */ /* 0x000fd8000b800000 */
[----:B------:R-:W-:-:S13]  /*1470*/  VOTE.ANY P0, !P0 ;  /* 0x0000000000ff7806 */ /* 0x000fda0004000100 */
.L_x_49:
[----:B------:R-:W-:Y:S05]  /*1480*/  @!P0 BRA `(.L_x_12) ;  /* 0x0000000000748947 */ /* 0x000fea0003800000 */
[----:B------:R-:W-:-:S07]  /*1490*/  IMAD.MOV.U32 R20, RZ, RZ, R44 ;  /* 0x000000ffff147224 */ /* 0x000fce00078e002c */
.L_x_14:
        /* <DEDUP_REMOVED lines=27> */
.L_x_52:
[----:B------:R-:W-:Y:S05]  /*1650*/  @P0 BRA `(.L_x_14) ;  /* 0xfffffffc00900947 */ /* 0x000fea000383ffff */
.L_x_12:
[----:B------:R-:W-:Y:S01]  /*1660*/  UMOV UR5, 0xffffffff ;  /* 0xffffffff00057882 */ /* 0x000fe20000000000 */
[----:B------:R-:W-:Y:S02]  /*1670*/  ISETP.NE.AND P0, PT, R40, 0x65, PT ;  /* 0x000000652800780c */ /* 0x000fe40003f05270 */
[----:B------:R-:W-:Y:S11]  /*1680*/  BRA.DIV UR5, `(.L_x_15) ;  /* 0x0000003205f87947 */ /* 0x000ff6000b800000 */
[----:B------:R-:W-:Y:S01]  /*1690*/  VOTE.ANY R19, PT, !P0 ;  /* 0x0000000000137806 */ /* 0x000fe200040e0100 */
[----:B------:R-:W-:-:S03]  /*16a0*/  VIADD R21, R21, 0xffffffe0 ;  /* 0xffffffe015157836 */ /* 0x000fc60000000000 */
[----:B------:R-:W-:-:S05]  /*16b0*/  LOP3.LUT R19, R19, 0x80000000, R48, 0xec, !PT ;  /* 0x8000000013137812 */ /* 0x000fca00078eec30 */
[----:B------:R-:W-:-:S05]  /*16c0*/  VIADD R16, R19, 0xffffffff ;  /* 0xffffffff13107836 */ /* 0x000fca0000000000 */
[----:B------:R-:W-:-:S06]  /*16d0*/  LOP3.LUT R16, R19, R16, RZ, 0xc, !PT ;  /* 0x0000001013107212 */ /* 0x000fcc00078e0cff */
[----:B------:R-:W0:Y:S02]  /*16e0*/  POPC R16, R16 ;  /* 0x0000001000107309 */ /* 0x000e240000000000 */
[----:B0-----:R-:W0:Y:S01]  /*16f0*/  SHFL.DOWN PT, R20, R41, 0x1, R16 ;  /* 0x0820000029147989 */ /* 0x001e2200000e0010 */
[-C--:B------:R-:W-:Y:S02]  /*1700*/  ISETP.GE.AND P0, PT, R47, R16.reuse, PT ;  /* 0x000000102f00720c */ /* 0x080fe40003f06270 */
[-C--:B------:R-:W-:Y:S02]  /*1710*/  ISETP.GT.AND P2, PT, R37, R16.reuse, PT ;  /* 0x000000102500720c */ /* 0x080fe40003f44270 */
[----:B0-----:R-:W-:Y:S02]  /*1720*/  SEL R20, R20, RZ, !P0 ;  /* 0x000000ff14147207 */ /* 0x001fe40004000000 */
[----:B------:R-:W-:-:S03]  /*1730*/  ISETP.GT.AND P0, PT, R22, R16, PT ;  /* 0x000000101600720c */ /* 0x000fc60003f04270 */
[----:B------:R-:W-:-:S05]  /*1740*/  IMAD.IADD R51, R20, 0x1, R41 ;  /* 0x0000000114337824 */ /* 0x000fca00078e0229 */
[----:B------:R-:W0:Y:S02]  /*1750*/  SHFL.DOWN PT, R20, R51, 0x2, R16 ;  /* 0x0840000033147989 */ /* 0x000e2400000e0010 */
        /* <DEDUP_REMOVED lines=13> */
[----:B0-----:R-:W-:-:S04]  /*1830*/  SEL R20, R20, RZ, !P2 ;  /* 0x000000ff14147207 */ /* 0x001fc80005000000 */
[----:B------:R-:W-:-:S07]  /*1840*/  IADD3 R39, PT, PT, R50, R20, R39 ;  /* 0x0000001432277210 */ /* 0x000fce0007ffe027 */
.L_x_61:
[----:B------:R-:W-:Y:S05]  /*1850*/  @P0 BRA `(.L_x_16) ;  /* 0xfffffff800e00947 */ /* 0x000fea000383ffff */
.L_x_10:
[----:B------:R-:W-:Y:S01]  /*1860*/  ISETP.NE.AND P0, PT, R47, RZ, PT ;  /* 0x000000ff2f00720c */ /* 0x000fe20003f05270 */
[----:B------:R-:W0:Y:S01]  /*1870*/  @!P1 S2R R17, SR_CgaCtaId ;  /* 0x0000000000119919 */ /* 0x000e220000008800 */
[----:B------:R-:W-:Y:S01]  /*1880*/  @!P1 MOV R16, 0x400 ;  /* 0x0000040000109802 */ /* 0x000fe20000000f00 */
[----:B------:R-:W-:Y:S02]  /*1890*/  @!P1 IMAD.IADD R27, R27, 0x1, R39 ;  /* 0x000000011b1b9824 */ /* 0x000fe400078e0227 */
[----:B------:R-:W-:-:S05]  /*18a0*/  @!P1 IMAD.MOV.U32 R26, RZ, RZ, 0x65 ;  /* 0x00000065ff1a9424 */ /* 0x000fca00078e00ff */
[----:B------:R1:W-:Y:S03]  /*18b0*/  @!P1 ST.E.64.STRONG.GPU desc[UR8][R24.64+0x100], R26 ;  /* 0x0001001a18009985 */ /* 0x0003e6000c10fb08 */
[----:B------:R-:W-:Y:S01]  /*18c0*/  @!P0 MOV R19, 0x400 ;  /* 0x0000040000138802 */ /* 0x000fe20000000f00 */
[----:B------:R-:W2:Y:S01]  /*18d0*/  @!P0 S2R R20, SR_CgaCtaId ;  /* 0x0000000000148919 */ /* 0x000ea20000008800 */
[----:B0-----:R-:W-:Y:S01]  /*18e0*/  @!P1 LEA R18, R17, R16, 0x18 ;  /* 0x0000001011129211 */ /* 0x001fe200078ec0ff */
[----:B------:R-:W-:Y:S02]  /*18f0*/  IMAD.MOV.U32 R16, RZ, RZ, R46 ;  /* 0x000000ffff107224 */ /* 0x000fe400078e002e */
[----:B------:R-:W-:Y:S02]  /*1900*/  @!P0 IMAD.MOV.U32 R16, RZ, RZ, R39 ;  /* 0x000000ffff108224 */ /* 0x000fe400078e0027 */
[----:B------:R1:W-:Y:S04]  /*1910*/  @!P1 STS [R18+0x8], R27 ;  /* 0x0000081b12009388 */ /* 0x0003e80000000800 */
[----:B------:R1:W-:Y:S01]  /*1920*/  @!P1 STS [R18+0x4], R39 ;  /* 0x0000042712009388 */ /* 0x0003e20000000800 */
[----:B--2---:R-:W-:-:S05]  /*1930*/  @!P0 LEA R20, R20, R19, 0x18 ;  /* 0x0000001314148211 */ /* 0x004fca00078ec0ff */
[----:B------:R1:W-:Y:S02]  /*1940*/  @!P0 STS [R20+0x4c], R39 ;  /* 0x00004c2714008388 */ /* 0x0003e40000000800 */
.L_x_4:
[----:B------:R-:W-:Y:S05]  /*1950*/  WARPSYNC.ALL ;  /* 0x0000000000007948 */ /* 0x000fea0003800000 */
[----:B------:R-:W0:Y:S08]  /*1960*/  S2UR UR6, SR_CgaCtaId ;  /* 0x00000000000679c3 */ /* 0x000e300000008800 */
[----:B------:R-:W-:Y:S01]  /*1970*/  BAR.SYNC.DEFER_BLOCKING 0x0 ;  /* 0x0000000000007b1d */ /* 0x000fe20000010000 */
[----:B------:R-:W-:-:S05]  /*1980*/  ISETP.NE.AND P0, PT, R49, RZ, PT ;  /* 0x000000ff3100720c */ /* 0x000fca0003f05270 */
[----:B------:R-:W-:Y:S02]  /*1990*/  UMOV UR5, 0x400 ;  /* 0x0000040000057882 */ /* 0x000fe40000000000 */
[----:B0-----:R-:W-:-:S09]  /*19a0*/  ULEA UR5, UR6, UR5, 0x18 ;  /* 0x0000000506057291 */ /* 0x001fd2000f8ec0ff */
[----:B------:R-:W0:Y:S02]  /*19b0*/  LDS R17, [UR5+0x4c] ;  /* 0x00004c05ff117984 */ /* 0x000e240008000800 */
[----:B0-----:R-:W-:-:S05]  /*19c0*/  SEL R17, R17, RZ, P0 ;  /* 0x000000ff11117207 */ /* 0x001fca0000000000 */
[----:B------:R-:W-:-:S07]  /*19d0*/  IMAD.IADD R16, R17, 0x1, R16 ;  /* 0x0000000111107824 */ /* 0x000fce00078e0210 */
.L_x_3:
[----:B------:R-:W-:Y:S05]  /*19e0*/  BSYNC.RECONVERGENT B0 ;  /* 0x0000000000007941 */ /* 0x000fea0003800200 */
.L_x_1:
[----:B------:R-:W-:Y:S01]  /*19f0*/  IMAD.IADD R17, R4, 0x1, R16 ;  /* 0x0000000104117824 */ /* 0x000fe200078e0210 */
[----:B------:R-:W-:Y:S03]  /*1a00*/  BAR.SYNC.DEFER_BLOCKING 0x0 ;  /* 0x0000000000007b1d */ /* 0x000fe60000010000 */
[----:B------:R-:W-:-:S03]  /*1a10*/  IMAD.IADD R4, R5, 0x1, R17 ;  /* 0x0000000105047824 */ /* 0x000fc600078e0211 */
[----:B------:R-:W2:Y:S01]  /*1a20*/  LDCU.64 UR6, c[0x0][0x388] ;  /* 0x00007100ff0677ac */ /* 0x000ea20008000a00 */
[----:B------:R-:W-:-:S04]  /*1a30*/  IMAD.IADD R5, R6, 0x1, R4 ;  /* 0x0000000106057824 */ /* 0x000fc800078e0204 */
[----:B------:R-:W-:-:S04]  /*1a40*/  IMAD.IADD R6, R7, 0x1, R5 ;  /* 0x0000000107067824 */ /* 0x000fc800078e0205 */
[----:B------:R-:W-:-:S04]  /*1a50*/  IMAD.IADD R7, R8, 0x1, R6 ;  /* 0x0000000108077824 */ /* 0x000fc800078e0206 */
[----:B------:R-:W-:-:S04]  /*1a60*/  IMAD.IADD R8, R9, 0x1, R7 ;  /* 0x0000000109087824 */ /* 0x000fc800078e0207 */
[----:B------:R-:W-:Y:S01]  /*1a70*/  IMAD.IADD R9, R10, 0x1, R8 ;  /* 0x000000010a097824 */ /* 0x000fe200078e0208 */
[----:B------:R-:W-:Y:S03]  /*1a80*/  STS.64 [R0], R16 ;  /* 0x0000001000007388 */ /* 0x000fe60000000a00 */
[----:B------:R-:W-:Y:S01]  /*1a90*/  IMAD.IADD R10, R11, 0x1, R9 ;  /* 0x000000010b0a7824 */ /* 0x000fe200078e0209 */
[----:B------:R2:W-:Y:S03]  /*1aa0*/  STS.64 [R0+0x8], R4 ;  /* 0x0000080400007388 */ /* 0x0005e60000000a00 */
[----:B------:R-:W-:Y:S01]  /*1ab0*/  IMAD.IADD R11, R12, 0x1, R10 ;  /* 0x000000010c0b7824 */ /* 0x000fe200078e020a */
[----:B------:R-:W-:Y:S03]  /*1ac0*/  STS.64 [R0+0x10], R6 ;  /* 0x0000100600007388 */ /* 0x000fe60000000a00 */
[----:B------:R-:W-:Y:S01]  /*1ad0*/  IMAD.IADD R12, R13, 0x1, R11 ;  /* 0x000000010d0c7824 */ /* 0x000fe200078e020b */
[----:B------:R-:W-:Y:S03]  /*1ae0*/  STS.64 [R0+0x18], R8 ;  /* 0x0000180800007388 */ /* 0x000fe60000000a00 */
[----:B------:R-:W-:Y:S01]  /*1af0*/  IMAD.IADD R13, R14, 0x1, R12 ;  /* 0x000000010e0d7824 */ /* 0x000fe200078e020c */
[----:B------:R-:W-:Y:S01]  /*1b00*/  STS.64 [R0+0x20], R10 ;  /* 0x0000200a00007388 */ /* 0x000fe20000000a00 */
[----:B--2---:R-:W-:-:S02]  /*1b10*/  IADD3 R4, P0, PT, R45, UR6, RZ ;  /* 0x000000062d047c10 */ /* 0x004fc4000ff1e0ff */
[----:B------:R-:W-:Y:S01]  /*1b20*/  IMAD.IADD R14, R15, 0x1, R13 ;  /* 0x000000010f0e7824 */ /* 0x000fe200078e020d */
[----:B------:R-:W-:Y:S01]  /*1b30*/  STS.64 [R0+0x28], R12 ;  /* 0x0000280c00007388 */ /* 0x000fe20000000a00 */
[----:B------:R-:W-:Y:S02]  /*1b40*/  IADD3.X R5, PT, PT, R3, UR7, RZ, P0, !PT ;  /* 0x0000000703057c10 */ /* 0x000fe400087fe4ff */
[----:B------:R-:W-:-:S04]  /*1b50*/  IMAD.IADD R15, R28, 0x1, R14 ;  /* 0x000000011c0f7824 */ /* 0x000fc800078e020e */
[----:B01----:R-:W-:Y:S01]  /*1b60*/  IMAD.IADD R18, R29, 0x1, R15 ;  /* 0x000000011d127824 */ /* 0x003fe200078e020f */
[----:B------:R-:W-:Y:S03]  /*1b70*/  STS.64 [R0+0x30], R14 ;  /* 0x0000300e00007388 */ /* 0x000fe60000000a00 */
[----:B------:R-:W-:-:S04]  /*1b80*/  IMAD.IADD R19, R30, 0x1, R18 ;  /* 0x000000011e137824 */ /* 0x000fc800078e0212 */
[----:B------:R-:W-:Y:S01]  /*1b90*/  IMAD.IADD R20, R31, 0x1, R19 ;  /* 0x000000011f147824 */ /* 0x000fe200078e0213 */
[----:B------:R-:W-:Y:S03]  /*1ba0*/  STS.64 [R0+0x38], R18 ;  /* 0x0000381200007388 */ /* 0x000fe60000000a00 */
[----:B------:R-:W-:-:S04]  /*1bb0*/  IMAD.IADD R21, R32, 0x1, R20 ;  /* 0x0000000120157824 */ /* 0x000fc800078e0214 */
[----:B------:R-:W-:Y:S01]  /*1bc0*/  IMAD.IADD R22, R33, 0x1, R21 ;  /* 0x0000000121167824 */ /* 0x000fe200078e0215 */
[----:B------:R-:W-:Y:S03]  /*1bd0*/  STS.64 [R0+0x40], R20 ;  /* 0x0000401400007388 */ /* 0x000fe60000000a00 */
[----:B------:R-:W-:-:S04]  /*1be0*/  IMAD.IADD R23, R34, 0x1, R22 ;  /* 0x0000000122177824 */ /* 0x000fc800078e0216 */
[----:B------:R-:W-:Y:S01]  /*1bf0*/  IMAD.IADD R24, R35, 0x1, R23 ;  /* 0x0000000123187824 */ /* 0x000fe200078e0217 */
[----:B------:R-:W-:Y:S03]  /*1c00*/  STS.64 [R0+0x48], R22 ;  /* 0x0000481600007388 */ /* 0x000fe60000000a00 */
[----:B------:R-:W-:-:S05]  /*1c10*/  IMAD.IADD R25, R36, 0x1, R24 ;  /* 0x0000000124197824 */ /* 0x000fca00078e0218 */
[----:B------:R-:W-:Y:S01]  /*1c20*/  STS.64 [R0+0x50], R24 ;  /* 0x0000501800007388 */ /* 0x000fe20000000a00 */
[----:B------:R-:W-:-:S03]  /*1c30*/  NOP ;  /* 0x0000000000007918 */ /* 0x000fc60000000000 */
[----:B------:R-:W0:Y:S04]  /*1c40*/  LDS R7, [R2] ;  /* 0x0000000002077984 */ /* 0x000e280000000800 */
[----:B------:R-:W1:Y:S04]  /*1c50*/  LDS R9, [R2+0x80] ;  /* 0x0000800002097984 */ /* 0x000e680000000800 */
[----:B------:R-:W2:Y:S04]  /*1c60*/  LDS R11, [R2+0x100] ;  /* 0x00010000020b7984 */ /* 0x000ea80000000800 */
[----:B------:R-:W3:Y:S04]  /*1c70*/  LDS R13, [R2+0x180] ;  /* 0x00018000020d7984 */ /* 0x000ee80000000800 */
[----:B------:R-:W4:Y:S04]  /*1c80*/  LDS R15, [R2+0x200] ;  /* 0x00020000020f7984 */ /* 0x000f280000000800 */
[----:B------:R-:W5:Y:S04]  /*1c90*/  LDS R17, [R2+0x280] ;  /* 0x0002800002117984 */ /* 0x000f680000000800 */
        /* <DEDUP_REMOVED lines=16> */
[----:B0-----:R-:W-:Y:S04]  /*1da0*/  STG.E desc[UR8][R4.64], R7 ;  /* 0x0000000704007986 */ /* 0x001fe8000c101908 */
[----:B-1----:R-:W-:Y:S04]  /*1db0*/  STG.E desc[UR8][R4.64+0x80], R9 ;  /* 0x0000800904007986 */ /* 0x002fe8000c101908 */
[----:B--2---:R-:W-:Y:S04]  /*1dc0*/  STG.E desc[UR8][R4.64+0x100], R11 ;  /* 0x0001000b04007986 */ /* 0x004fe8000c101908 */
[----:B---3--:R-:W-:Y:S04]  /*1dd0*/  STG.E desc[UR8][R4.64+0x180], R13 ;  /* 0x0001800d04007986 */ /* 0x008fe8000c101908 */
[----:B----4-:R-:W-:Y:S04]  /*1de0*/  STG.E desc[UR8][R4.64+0x200], R15 ;  /* 0x0002000f04007986 */ /* 0x010fe8000c101908 */
[----:B-----5:R-:W-:Y:S04]  /*1df0*/  STG.E desc[UR8][R4.64+0x280], R17 ;  /* 0x0002801104007986 */ /* 0x020fe8000c101908 */
[----:B------:R-:W-:Y:S04]  /*1e00*/  STG.E desc[UR8][R4.64+0x300], R19 ;  /* 0x0003001304007986 */ /* 0x000fe8000c101908 */
        /* <DEDUP_REMOVED lines=14> */
[----:B------:R-:W-:Y:S01]  /*1ef0*/  STG.E desc[UR8][R4.64+0xa80], R51 ;  /* 0x000a803304007986 */ /* 0x000fe2000c101908 */
[----:B------:R-:W-:Y:S05]  /*1f00*/  EXIT ;  /* 0x000000000000794d */ /* 0x000fea0003800000 */
.L_x_0:
[----:B------:R-:W-:-:S13]  /*1f10*/  ISETP.NE.AND P0, PT, R0, RZ, PT ;  /* 0x000000ff0000720c */ /* 0x000fda0003f05270 */
[----:B------:R-:W-:Y:S05]  /*1f20*/  @!P0 EXIT ;  /* 0x000000000000894d */ /* 0x000fea0003800000 */
[----:B------:R-:W0:Y:S02]  /*1f30*/  LDC.64 R2, c[0x0][0x380] ;  /* 0x0000e000ff027b82 */ /* 0x000e240000000a00 */
[----:B0-----:R-:W-:-:S05]  /*1f40*/  IMAD.WIDE.U32 R2, R5, 0x4, R2 ;  /* 0x0000000405027825 */ /* 0x001fca00078e0002 */
[----:B------:R0:W2:Y:S01]  /*1f50*/  LDG.E R4, desc[UR8][R2.64] ;  /* 0x0000000802047981 */ /* 0x0000a2000c1e1900 */
[----:B------:R-:W3:Y:S02]  /*1f60*/  S2R R13, SR_TID.X ;  /* 0x00000000000d7919 */ /* 0x000ee40000002100 */
[C---:B---3--:R-:W-:Y:S02]  /*1f70*/  LOP3.LUT R5, R13.reuse, 0x1f, RZ, 0xc0, !PT ;  /* 0x0000001f0d057812 */ /* 0x048fe400078ec0ff */
[----:B------:R-:W-:-:S05]  /*1f80*/  LOP3.LUT R6, R13, 0x3e0, RZ, 0xc0, !PT ;  /* 0x000003e00d067812 */ /* 0x000fca00078ec0ff */
[----:B------:R-:W-:-:S04]  /*1f90*/  IMAD R11, R6, 0x16, R5 ;  /* 0x00000016060b7824 */ /* 0x000fc800078e0205 */
[C---:B------:R-:W-:Y:S01]  /*1fa0*/  VIADD R5, R11.reuse, 0x20 ;  /* 0x000000200b057836 */ /* 0x040fe20000000000 */
[C---:B------:R-:W-:Y:S01]  /*1fb0*/  ISETP.GE.U32.AND P6, PT, R11.reuse, R0, PT ;  /* 0x000000000b00720c */ /* 0x040fe20003fc6070 */
[C---:B------:R-:W-:Y:S01]  /*1fc0*/  VIADD R9, R11.reuse, 0xa0 ;  /* 0x000000a00b097836 */ /* 0x040fe20000000000 */
[C---:B0-----:R-:W-:Y:S01]  /*1fd0*/  LEA R2, P1, R11.reuse, R2, 0x2 ;  /* 0x000000020b027211 */ /* 0x041fe200078210ff */
[----:B------:R-:W-:Y:S01]  /*1fe0*/  VIADD R7, R11, 0x80 ;  /* 0x000000800b077836 */ /* 0x000fe20000000000 */
[-C--:B------:R-:W-:Y:S01]  /*1ff0*/  ISETP.GE.U32.AND P5, PT, R5, R0.reuse, PT ;  /* 0x000000000500720c */ /* 0x080fe20003fa6070 */
[----:B------:R-:W-:Y:S01]  /*2000*/  VIADD R5, R11, 0xe0 ;  /* 0x000000e00b057836 */ /* 0x000fe20000000000 */
[-C--:B------:R-:W-:Y:S01]  /*2010*/  ISETP.GE.U32.AND P4, PT, R9, R0.reuse, PT ;  /* 0x000000000900720c */ /* 0x080fe20003f86070 */
[----:B------:R-:W-:Y:S01]  /*2020*/  IMAD.X R3, RZ, RZ, R3, P1 ;  /* 0x000000ffff037224 */ /* 0x000fe200008e0603 */
[-C--:B------:R-:W-:Y:S01]  /*2030*/  ISETP.GE.U32.AND P0, PT, R7, R0.reuse, PT ;  /* 0x000000000700720c */ /* 0x080fe20003f06070 */
[----:B------:R-:W-:Y:S01]  /*2040*/  VIADD R7, R11, 0x120 ;  /* 0x000001200b077836 */ /* 0x000fe20000000000 */
[----:B------:R-:W-:Y:S01]  /*2050*/  ISETP.GE.U32.AND P3, PT, R5, R0, PT ;  /* 0x000000000500720c */ /* 0x000fe20003f66070 */
[----:B------:R-:W-:-:S02]  /*2060*/  VIADD R5, R11, 0x200 ;  /* 0x000002000b057836 */ /* 0x000fc40000000000 */
[----:B------:R-:W-:Y:S01]  /*2070*/  VIADD R9, R11, 0x1c0 ;  /* 0x000001c00b097836 */ /* 0x000fe20000000000 */
[----:B------:R-:W-:-:S04]  /*2080*/  ISETP.GE.U32.AND P2, PT, R7, R0, PT ;  /* 0x000000000700720c */ /* 0x000fc80003f46070 */
[----:B------:R-:W-:Y:S01]  /*2090*/  ISETP.GE.U32.AND P1, PT, R9, R0, PT ;  /* 0x000000000900720c */ /* 0x000fe20003f26070 */
[C---:B------:R-:W-:Y:S02]  /*20a0*/  VIADD R7, R11.reuse, 0x260 ;  /* 0x000002600b077836 */ /* 0x040fe40000000000 */
[C---:B------:R-:W-:Y:S02]  /*20b0*/  VIADD R51, R11.reuse, 0x40 ;  /* 0x000000400b337836 */ /* 0x040fe40000000000 */
[C---:B------:R-:W-:Y:S02]  /*20c0*/  VIADD R50, R11.reuse, 0x60 ;  /* 0x000000600b327836 */ /* 0x040fe40000000000 */
[C---:B------:R-:W-:Y:S02]  /*20d0*/  VIADD R49, R11.reuse, 0xc0 ;  /* 0x000000c00b317836 */ /* 0x040fe40000000000 */
[C---:B------:R-:W-:Y:S02]  /*20e0*/  VIADD R48, R11.reuse, 0x100 ;  /* 0x000001000b307836 */ /* 0x040fe40000000000 */
[----:B------:R-:W-:-:S02]  /*20f0*/  VIADD R47, R11, 0x140 ;  /* 0x000001400b2f7836 */ /* 0x000fc40000000000 */
[C---:B------:R-:W-:Y:S02]  /*2100*/  VIADD R46, R11.reuse, 0x160 ;  /* 0x000001600b2e7836 */ /* 0x040fe40000000000 */
[C---:B------:R-:W-:Y:S02]  /*2110*/  VIADD R45, R11.reuse, 0x180 ;  /* 0x000001800b2d7836 */ /* 0x040fe40000000000 */
[C---:B------:R-:W-:Y:S02]  /*2120*/  VIADD R43, R11.reuse, 0x1a0 ;  /* 0x000001a00b2b7836 */ /* 0x040fe40000000000 */
[C---:B------:R-:W-:Y:S02]  /*2130*/  VIADD R42, R11.reuse, 0x1e0 ;  /* 0x000001e00b2a7836 */ /* 0x040fe40000000000 */
[C---:B------:R-:W-:Y:S02]  /*2140*/  VIADD R41, R11.reuse, 0x240 ;  /* 0x000002400b297836 */ /* 0x040fe40000000000 */
[----:B------:R-:W-:-:S02]  /*2150*/  VIADD R40, R11, 0x2a0 ;  /* 0x000002a00b287836 */ /* 0x000fc40000000000 */
[----:B--2---:R-:W-:Y:S02]  /*2160*/  IMAD.MOV.U32 R16, RZ, RZ, R4 ;  /* 0x000000ffff107224 */ /* 0x004fe400078e0004 */
[----:B------:R-:W2:Y:S01]  /*2170*/  @!P6 LDG.E R4, desc[UR8][R2.64] ;  /* 0x000000080204e981 */ /* 0x000ea2000c1e1900 */
[-C--:B------:R-:W-:Y:S01]  /*2180*/  ISETP.GE.U32.AND P6, PT, R5, R0.reuse, PT ;  /* 0x000000000500720c */ /* 0x080fe20003fc6070 */
[--C-:B------:R-:W-:Y:S02]  /*2190*/  IMAD.MOV.U32 R6, RZ, RZ, R16.reuse ;  /* 0x000000ffff067224 */ /* 0x100fe400078e0010 */
[----:B------:R-:W-:Y:S02]  /*21a0*/  VIADD R5, R11, 0x220 ;  /* 0x000002200b057836 */ /* 0x000fe40000000000 */
[----:B------:R-:W-:Y:S02]  /*21b0*/  IMAD.MOV.U32 R14, RZ, RZ, R16 ;  /* 0x000000ffff0e7224 */ /* 0x000fe400078e0010 */
[----:B------:R-:W3:Y:S01]  /*21c0*/  @!P5 LDG.E R6, desc[UR8][R2.64+0x80] ;  /* 0x000080080206d981 */ /* 0x000ee2000c1e1900 */
[----:B------:R-:W-:Y:S01]  /*21d0*/  ISETP.GE.U32.AND P5, PT, R5, R0, PT ;  /* 0x000000000500720c */ /* 0x000fe20003fa6070 */
[----:B------:R-:W-:-:S02]  /*21e0*/  VIADD R5, R11, 0x280 ;  /* 0x000002800b057836 */ /* 0x000fc40000000000 */
[----:B------:R-:W4:Y:S01]  /*21f0*/  @!P4 LDG.E R14, desc[UR8][R2.64+0x280] ;  /* 0x00028008020ec981 */ /* 0x000f22000c1e1900 */
[--C-:B------:R-:W-:Y:S02]  /*2200*/  IMAD.MOV.U32 R12, RZ, RZ, R16.reuse ;  /* 0x000000ffff0c7224 */ /* 0x100fe400078e0010 */
[-C--:B------:R-:W-:Y:S01]  /*2210*/  ISETP.GE.U32.AND P4, PT, R5, R0.reuse, PT ;  /* 0x000000000500720c */ /* 0x080fe20003f86070 */
[--C-:B------:R-:W-:Y:S02]  /*2220*/  IMAD.MOV.U32 R20, RZ, RZ, R16.reuse ;  /* 0x000000ffff147224 */ /* 0x100fe400078e0010 */
[--C-:B------:R-:W-:Y:S01]  /*2230*/  IMAD.MOV.U32 R24, RZ, RZ, R16.reuse ;  /* 0x000000ffff187224 */ /* 0x100fe200078e0010 */
[----:B------:R-:W4:Y:S01]  /*2240*/  @!P0 LDG.E R12, desc[UR8][R2.64+0x200] ;  /* 0x00020008020c8981 */ /* 0x000f22000c1e1900 */
[--C-:B------:R-:W-:Y:S02]  /*2250*/  IMAD.MOV.U32 R34, RZ, RZ, R16.reuse ;  /* 0x000000ffff227224 */ /* 0x100fe400078e0010 */
[----:B------:R-:W-:Y:S01]  /*2260*/  IMAD.MOV.U32 R5, RZ, RZ, R16 ;  /* 0x000000ffff057224 */ /* 0x000fe200078e0010 */
[----:B------:R-:W4:Y:S01]  /*2270*/  @!P3 LDG.E R20, desc[UR8][R2.64+0x380] ;  /* 0x000380080214b981 */ /* 0x000f22000c1e1900 */
[----:B------:R-:W-:-:S02]  /*2280*/  ISETP.GE.U32.AND P0, PT, R7, R0, PT ;  /* 0x000000000700720c */ /* 0x000fc40003f06070 */
[-C--:B------:R-:W-:Y:S01]  /*2290*/  ISETP.GE.U32.AND P3, PT, R51, R0.reuse, PT ;  /* 0x000000003300720c */ /* 0x080fe20003f66070 */
[----:B------:R-:W4:Y:S01]  /*22a0*/  @!P2 LDG.E R24, desc[UR8][R2.64+0x480] ;  /* 0x000480080218a981 */ /* 0x000f22000c1e1900 */
[----:B------:R-:W-:-:S03]  /*22b0*/  ISETP.GE.U32.AND P2, PT, R50, R0, PT ;  /* 0x000000003200720c */ /* 0x000fc60003f46070 */
[----:B------:R-:W4:Y:S01]  /*22c0*/  @!P1 LDG.E R34, desc[UR8][R2.64+0x700] ;  /* 0x0007000802229981 */ /* 0x000f22000c1e1900 */
[----:B------:R-:W-:-:S03]  /*22d0*/  ISETP.GE.U32.AND P1, PT, R49, R0, PT ;  /* 0x000000003100720c */ /* 0x000fc60003f26070 */
[----:B------:R-:W4:Y:S01]  /*22e0*/  @!P6 LDG.E R5, desc[UR8][R2.64+0x800] ;  /* 0x000800080205e981 */ /* 0x000f22000c1e1900 */
[----:B------:R-:W-:Y:S01]  /*22f0*/  ISETP.GE.U32.AND P6, PT, R48, R0, PT ;  /* 0x000000003000720c */ /* 0x000fe20003fc6070 */
[--C-:B------:R-:W-:Y:S02]  /*2300*/  IMAD.MOV.U32 R7, RZ, RZ, R16.reuse ;  /* 0x000000ffff077224 */ /* 0x100fe400078e0010 */
[--C-:B------:R-:W-:Y:S02]  /*2310*/  IMAD.MOV.U32 R9, RZ, RZ, R16.reuse ;  /* 0x000000ffff097224 */ /* 0x100fe400078e0010 */
[--C-:B------:R-:W-:Y:S02]  /*2320*/  IMAD.MOV.U32 R11, RZ, RZ, R16.reuse ;  /* 0x000000ffff0b7224 */ /* 0x100fe400078e0010 */
[--C-:B------:R-:W-:Y:S01]  /*2330*/  IMAD.MOV.U32 R8, RZ, RZ, R16.reuse ;  /* 0x000000ffff087224 */ /* 0x100fe200078e0010 */
[----:B------:R-:W4:Y:S01]  /*2340*/  @!P5 LDG.E R7, desc[UR8][R2.64+0x880] ;  /* 0x000880080207d981 */ /* 0x000f22000c1e1900 */
[----:B------:R-:W-:-:S02]  /*2350*/  IMAD.MOV.U32 R10, RZ, RZ, R16 ;  /* 0x000000ffff0a7224 */ /* 0x000fc400078e0010 */
[--C-:B------:R-:W-:Y:S01]  /*2360*/  IMAD.MOV.U32 R18, RZ, RZ, R16.reuse ;  /* 0x000000ffff127224 */ /* 0x100fe200078e0010 */
[----:B------:R-:W4:Y:S01]  /*2370*/  @!P0 LDG.E R9, desc[UR8][R2.64+0x980] ;  /* 0x0009800802098981 */ /* 0x000f22000c1e1900 */
[----:B------:R-:W-:Y:S01]  /*2380*/  IMAD.MOV.U32 R22, RZ, RZ, R16 ;  /* 0x000000ffff167224 */ /* 0x000fe200078e0010 */
[-C--:B------:R-:W-:Y:S02]  /*2390*/  ISETP.GE.U32.AND P5, PT, R47, R0.reuse, PT ;  /* 0x000000002f00720c */ /* 0x080fe40003fa6070 */
[----:B------:R-:W4:Y:S01]  /*23a0*/  @!P4 LDG.E R11, desc[UR8][R2.64+0xa00] ;  /* 0x000a0008020bc981 */ /* 0x000f22000c1e1900 */
[-C--:B------:R-:W-:Y:S02]  /*23b0*/  ISETP.GE.U32.AND P0, PT, R46, R0.reuse, PT ;  /* 0x000000002e00720c */ /* 0x080fe40003f06070 */
[-C--:B------:R-:W-:Y:S01]  /*23c0*/  ISETP.GE.U32.AND P4, PT, R45, R0.reuse, PT ;  /* 0x000000002d00720c */ /* 0x080fe20003f86070 */
[----:B------:R-:W4:Y:S01]  /*23d0*/  @!P3 LDG.E R8, desc[UR8][R2.64+0x100] ;  /* 0x000100080208b981 */ /* 0x000f22000c1e1900 */
[----:B------:R-:W-:-:S03]  /*23e0*/  ISETP.GE.U32.AND P3, PT, R43, R0, PT ;  /* 0x000000002b00720c */ /* 0x000fc60003f66070 */
        /* <DEDUP_REMOVED lines=12> */
[----:B------:R-:W-:Y:S01]  /*24b0*/  IMAD.MOV.U32 R17, RZ, RZ, R16 ;  /* 0x000000ffff117224 */ /* 0x000fe200078e0010 */
[----:B------:R-:W4:Y:S04]  /*24c0*/  @!P0 LDG.E R28, desc[UR8][R2.64+0x580] ;  /* 0x00058008021c8981 */ /* 0x000f28000c1e1900 */
[----:B------:R-:W4:Y:S04]  /*24d0*/  @!P4 LDG.E R30, desc[UR8][R2.64+0x600] ;  /* 0x00060008021ec981 */ /* 0x000f28000c1e1900 */
[----:B------:R-:W4:Y:S04]  /*24e0*/  @!P3 LDG.E R32, desc[UR8][R2.64+0x680] ;  /* 0x000680080220b981 */ /* 0x000f28000c1e1900 */
[----:B------:R-:W4:Y:S04]  /*24f0*/  @!P2 LDG.E R52, desc[UR8][R2.64+0x780] ;  /* 0x000780080234a981 */ /* 0x000f28000c1e1900 */
[----:B------:R-:W4:Y:S04]  /*2500*/  @!P1 LDG.E R17, desc[UR8][R2.64+0x900] ;  /* 0x0009000802119981 */ /* 0x000f28000c1e1900 */
[----:B------:R-:W4:Y:S01]  /*2510*/  @!P6 LDG.E R16, desc[UR8][R2.64+0xa80] ;  /* 0x000a80080210e981 */ /* 0x000f22000c1e1900 */
[----:B------:R-:W0:Y:S01]  /*2520*/  S2R R36, SR_LANEID ;  /* 0x0000000000247919 */ /* 0x000e220000000000 */
[----:B------:R-:W1:Y:S01]  /*2530*/  S2UR UR5, SR_CgaCtaId ;  /* 0x00000000000579c3 */ /* 0x000e620000008800 */
[----:B------:R-:W-:Y:S01]  /*2540*/  SHF.R.U32.HI R44, RZ, 0x5, R13 ;  /* 0x00000005ff2c7819 */ /* 0x000fe2000001160d */
[----:B------:R-:W-:Y:S01]  /*2550*/  UMOV UR4, 0x400 ;  /* 0x0000040000047882 */ /* 0x000fe20000000000 */
[----:B------:R-:W-:Y:S01]  /*2560*/  ISETP.NE.AND P0, PT, R38, RZ, PT ;  /* 0x000000ff2600720c */ /* 0x000fe20003f05270 */
[----:B-1----:R-:W-:-:S02]  /*2570*/  ULEA UR4, UR5, UR4, 0x18 ;  /* 0x0000000405047291 */ /* 0x002fc4000f8ec0ff */
[----:B0-----:R-:W-:-:S05]  /*2580*/  IMAD R37, R44, 0x2c0, R36 ;  /* 0x000002c02c257824 */ /* 0x001fca00078e0224 */
        /* <DEDUP_REMOVED lines=39> */
[----:B------:R-:W-:Y:S02]  /*2800*/  ISETP.NE.AND P1, PT, R36, 0x1f, PT ;  /* 0x0000001f2400780c */ /* 0x000fe40003f25270 */
[----:B---3--:R-:W-:Y:S02]  /*2810*/  IADD3 R16, PT, PT, R6, R5, R16 ;  /* 0x0000000506107210 */ /* 0x008fe40007ffe010 */
[----:B------:R-:W-:Y:S02]  /*2820*/  ISETP.NE.AND P2, PT, R44, 0xb, PT ;  /* 0x0000000b2c00780c */ /* 0x000fe40003f45270 */
        /* <DEDUP_REMOVED lines=20> */
[----:B------:R-:W-:Y:S01]  /*2970*/  ISETP.NE.AND P0, PT, R44, 0x2, PT ;  /* 0x000000022c00780c */ /* 0x000fe20003f05270 */
[----:B------:R-:W0:Y:S02]  /*2980*/  S2R R53, SR_TID.X ;  /* 0x0000000000357919 */ /* 0x000e240000002100 */
[----:B------:R-:W-:Y:S01]  /*2990*/  IMAD.IADD R35, R38, 0x1, -R35 ;  /* 0x0000000126237824 */ /* 0x000fe200078e0a23 */
[----:B------:R-:W-:Y:S01]  /*29a0*/  @!P1 STS [R52+0x10], R38 ;  /* 0x0000102634009388 */ /* 0x000fe20000000800 */
[----:B------:R-:W-:Y:S01]  /*29b0*/  BAR.SYNC.DEFER_BLOCKING 0x0 ;  /* 0x0000000000007b1d */ /* 0x000fe20000010000 */
[----:B------:R-:W-:-:S05]  /*29c0*/  ISETP.NE.AND P1, PT, R44, 0x9, PT ;  /* 0x000000092c00780c */ /* 0x000fca0003f25270 */
[----:B------:R-:W1:Y:S04]  /*29d0*/  LDS.128 R16, [UR4+0x10] ;  /* 0x00001004ff107984 */ /* 0x000e680008000c00 */
[----:B------:R-:W2:Y:S04]  /*29e0*/  LDS.128 R20, [UR4+0x20] ;  /* 0x00002004ff147984 */ /* 0x000ea80008000c00 */
[----:B------:R-:W3:Y:S01]  /*29f0*/  LDS.128 R24, [UR4+0x30] ;  /* 0x00003004ff187984 */ /* 0x000ee20008000c00 */
[----:B-1----:R-:W-:-:S04]  /*2a00*/  IMAD.IADD R17, R16, 0x1, R17 ;  /* 0x0000000110117824 */ /* 0x002fc800078e0211 */
[----:B------:R-:W-:Y:S01]  /*2a10*/  IMAD.IADD R18, R18, 0x1, R17 ;  /* 0x0000000112127824 */ /* 0x000fe200078e0211 */
[----:B------:R-:W-:Y:S02]  /*2a20*/  SEL R16, R17, R16, !P0 ;  /* 0x0000001011107207 */ /* 0x000fe40004000000 */
[----:B------:R-:W-:Y:S01]  /*2a30*/  ISETP.NE.AND P0, PT, R44, 0x3, PT ;  /* 0x000000032c00780c */ /* 0x000fe20003f05270 */
[----:B------:R-:W-:-:S03]  /*2a40*/  IMAD.IADD R19, R19, 0x1, R18 ;  /* 0x0000000113137824 */ /* 0x000fc600078e0212 */
[----:B------:R-:W-:Y:S01]  /*2a50*/  SEL R16, R18, R16, !P0 ;  /* 0x0000001012107207 */ /* 0x000fe20004000000 */
[----:B--2---:R-:W-:Y:S01]  /*2a60*/  IMAD.IADD R20, R19, 0x1, R20 ;  /* 0x0000000113147824 */ /* 0x004fe200078e0214 */
        /* <DEDUP_REMOVED lines=8> */
[----:B---3--:R-:W-:Y:S01]  /*2af0*/  IMAD.IADD R24, R23, 0x1, R24 ;  /* 0x0000000117187824 */ /* 0x008fe200078e0218 */
[----:B------:R-:W-:Y:S02]  /*2b00*/  SEL R16, R21, R16, !P0 ;  /* 0x0000001015107207 */ /* 0x000fe40004000000 */
[----:B------:R-:W-:Y:S01]  /*2b10*/  ISETP.NE.AND P0, PT, R44, 0x7, PT ;  /* 0x000000072c00780c */ /* 0x000fe20003f05270 */
[----:B------:R-:W-:-:S03]  /*2b20*/  IMAD.IADD R25, R25, 0x1, R24 ;  /* 0x0000000119197824 */ /* 0x000fc600078e0218 */
[----:B------:R-:W-:Y:S02]  /*2b30*/  SEL R16, R22, R16, !P0 ;  /* 0x0000001016107207 */ /* 0x000fe40004000000 */
[----:B------:R-:W-:-:S04]  /*2b40*/  ISETP.NE.AND P0, PT, R44, 0x8, PT ;  /* 0x000000082c00780c */ /* 0x000fc80003f05270 */
[----:B------:R-:W-:Y:S02]  /*2b50*/  SEL R16, R23, R16, !P0 ;  /* 0x0000001017107207 */ /* 0x000fe40004000000 */
[----:B------:R-:W-:Y:S02]  /*2b60*/  ISETP.NE.AND P0, PT, R44, 0xa, PT ;  /* 0x0000000a2c00780c */ /* 0x000fe40003f05270 */
[----:B------:R-:W-:Y:S02]  /*2b70*/  SEL R16, R24, R16, !P1 ;  /* 0x0000001018107207 */ /* 0x000fe40004800000 */
[----:B------:R-:W-:Y:S02]  /*2b80*/  ISETP.NE.AND P1, PT, R36, RZ, PT ;  /* 0x000000ff2400720c */ /* 0x000fe40003f25270 */
[----:B------:R-:W-:Y:S01]  /*2b90*/  SEL R16, R25, R16, !P0 ;  /* 0x0000001019107207 */ /* 0x000fe20004000000 */
[----:B------:R-:W-:Y:S01]  /*2ba0*/  @!P2 IMAD.IADD R16, R26, 0x1, R25 ;  /* 0x000000011a10a824 */ /* 0x000fe200078e0219 */
[----:B0-----:R-:W-:-:S02]  /*2bb0*/  ISETP.GE.U32.AND P0, PT, R53, 0x20, PT ;  /* 0x000000203500780c */ /* 0x001fc40003f06070 */
[----:B------:R-:W-:Y:S02]  /*2bc0*/  SEL R35, R35, RZ, P1 ;  /* 0x000000ff23237207 */ /* 0x000fe40000800000 */
[----:B------:R-:W-:-:S04]  /*2bd0*/  SEL R16, R16, RZ, P0 ;  /* 0x000000ff10107207 */ /* 0x000fc80000000000 */
[----:B-----5:R-:W-:Y:S01]  /*2be0*/  IADD3 R16, PT, PT, R16, R35, R39 ;  /* 0x0000002310107210 */ /* 0x020fe20007ffe027 */
[----:B------:R-:W-:Y:S06]  /*2bf0*/  BRA `(.L_x_18) ;  /* 0x0000000c00f87947 */ /* 0x000fec0003800000 */
.L_x_17:
[----:B0-2---:R-:W-:Y:S02]  /*2c00*/  IADD3 R16, PT, PT, R4, R3, R2 ;  /* 0x0000000304107210 */ /* 0x005fe40007ffe002 */
[----:B------:R-:W-:Y:S02]  /*2c10*/  ISETP.NE.AND P1, PT, R36, 0x1f, PT ;  /* 0x0000001f2400780c */ /* 0x000fe40003f25270 */
        /* <DEDUP_REMOVED lines=22> */
[C---:B------:R-:W-:Y:S01]  /*2d80*/  ISETP.NE.AND P0, PT, R44.reuse, 0x2, PT ;  /* 0x000000022c00780c */ /* 0x040fe20003f05270 */
[----:B------:R-:W0:Y:S03]  /*2d90*/  S2R R39, SR_TID.X ;  /* 0x0000000000277919 */ /* 0x000e260000002100 */
[----:B------:R1:W-:Y:S01]  /*2da0*/  @!P1 STS [R53+0x10], R52 ;  /* 0x0000103435009388 */ /* 0x0003e20000000800 */
[----:B------:R-:W-:Y:S01]  /*2db0*/  BAR.SYNC.DEFER_BLOCKING 0x0 ;  /* 0x0000000000007b1d */ /* 0x000fe20000010000 */
[----:B------:R-:W-:Y:S01]  /*2dc0*/  ISETP.NE.AND P1, PT, R44, 0x9, PT ;  /* 0x000000092c00780c */ /* 0x000fe20003f25270 */
[----:B-1----:R-:W-:-:S04]  /*2dd0*/  IMAD.IADD R52, R52, 0x1, -R35 ;  /* 0x0000000134347824 */ /* 0x002fc800078e0a23 */
[----:B------:R-:W1:Y:S04]  /*2de0*/  LDS.128 R16, [UR4+0x10] ;  /* 0x00001004ff107984 */ /* 0x000e680008000c00 */
[----:B------:R-:W2:Y:S04]  /*2df0*/  LDS.128 R20, [UR4+0x20] ;  /* 0x00002004ff147984 */ /* 0x000ea80008000c00 */
[----:B------:R-:W3:Y:S01]  /*2e00*/  LDS.128 R24, [UR4+0x30] ;  /* 0x00003004ff187984 */ /* 0x000ee20008000c00 */
[----:B-1----:R-:W-:-:S04]  /*2e10*/  IMAD.IADD R17, R16, 0x1, R17 ;  /* 0x0000000110117824 */ /* 0x002fc800078e0211 */
[----:B------:R-:W-:Y:S01]  /*2e20*/  IMAD.IADD R18, R18, 0x1, R17 ;  /* 0x0000000112127824 */ /* 0x000fe200078e0211 */
[----:B------:R-:W-:Y:S02]  /*2e30*/  SEL R16, R17, R16, !P0 ;  /* 0x0000001011107207 */ /* 0x000fe40004000000 */
[----:B------:R-:W-:Y:S01]  /*2e40*/  ISETP.NE.AND P0, PT, R44, 0x3, PT ;  /* 0x000000032c00780c */ /* 0x000fe20003f05270 */
[----:B------:R-:W-:Y:S01]  /*2e50*/  IMAD.IADD R19, R19, 0x1, R18 ;  /* 0x0000000113137824 */ /* 0x000fe200078e0212 */
[----:B------:R-:W-:Y:S02]  /*2e60*/  SEL R17, R52, RZ, P2 ;  /* 0x000000ff34117207 */ /* 0x000fe40001000000 */
        /* <DEDUP_REMOVED lines=23> */
[----:B0-----:R-:W-:-:S02]  /*2fe0*/  ISETP.GT.U32.AND P0, PT, R39, 0x1f, PT ;  /* 0x0000001f2700780c */ /* 0x001fc40003f04070 */
        /* <DEDUP_REMOVED lines=20> */
.L_x_64:
[----:B------:R-:W-:Y:S05]  /*3130*/  @!P0 BRA `(.L_x_21) ;  /* 0x0000000000748947 */ /* 0x000fea0003800000 */
[----:B------:R-:W-:-:S07]  /*3140*/  IMAD.MOV.U32 R20, RZ, RZ, 0x3b8 ;  /* 0x000003b8ff147424 */ /* 0x000fce00078e00ff */
.L_x_23:
        /* <DEDUP_REMOVED lines=27> */
.L_x_67:
[----:B------:R-:W-:Y:S05]  /*3300*/  @P0 BRA `(.L_x_23) ;  /* 0xfffffffc00900947 */ /* 0x000fea000383ffff */
.L_x_21:
[----:B------:R-:W-:Y:S01]  /*3310*/  UMOV UR5, 0xffffffff ;  /* 0xffffffff00057882 */ /* 0x000fe20000000000 */
[----:B------:R-:W-:Y:S02]  /*3320*/  ISETP.NE.AND P0, PT, R24, 0x65, PT ;  /* 0x000000651800780c */ /* 0x000fe40003f05270 */
[----:B------:R-:W-:Y:S11]  /*3330*/  BRA.DIV UR5, `(.L_x_24) ;  /* 0x0000001a05f47947 */ /* 0x000ff6000b800000 */
[----:B------:R-:W0:Y:S01]  /*3340*/  S2R R53, SR_GEMASK ;  /* 0x0000000000357919 */ /* 0x000e220000003c00 */
[----:B------:R-:W-:Y:S01]  /*3350*/  VOTE.ANY R19, PT, !P0 ;  /* 0x0000000000137806 */ /* 0x000fe200040e0100 */
[----:B------:R-:W-:-:S03]  /*3360*/  VIADD R17, R36, 0x2 ;  /* 0x0000000224117836 */ /* 0x000fc60000000000 */
[----:B0-----:R-:W-:-:S05]  /*3370*/  LOP3.LUT R19, R19, 0x80000000, R53, 0xec, !PT ;  /* 0x8000000013137812 */ /* 0x001fca00078eec35 */
[----:B------:R-:W-:-:S05]  /*3380*/  VIADD R16, R19, 0xffffffff ;  /* 0xffffffff13107836 */ /* 0x000fca0000000000 */
[----:B------:R-:W-:Y:S01]  /*3390*/  LOP3.LUT R16, R19, R16, RZ, 0xc, !PT ;  /* 0x0000001013107212 */ /* 0x000fe200078e0cff */
[----:B------:R-:W-:-:S03]  /*33a0*/  VIADD R19, R36, 0x10 ;  /* 0x0000001024137836 */ /* 0x000fc60000000000 */
[----:B------:R-:W0:Y:S02]  /*33b0*/  POPC R44, R16 ;  /* 0x00000010002c7309 */ /* 0x000e240000000000 */
[----:B0-----:R-:W0:Y:S01]  /*33c0*/  SHFL.DOWN PT, R20, R25, 0x1, R44 ;  /* 0x0820000019147989 */ /* 0x001e2200000e002c */
[-C--:B------:R-:W-:Y:S02]  /*33d0*/  ISETP.GE.AND P0, PT, R36, R44.reuse, PT ;  /* 0x0000002c2400720c */ /* 0x080fe40003f06270 */
[-C--:B------:R-:W-:Y:S02]  /*33e0*/  ISETP.GT.AND P2, PT, R19, R44.reuse, PT ;  /* 0x0000002c1300720c */ /* 0x080fe40003f44270 */
[----:B0-----:R-:W-:Y:S02]  /*33f0*/  SEL R20, R20, RZ, !P0 ;  /* 0x000000ff14147207 */ /* 0x001fe40004000000 */
[----:B------:R-:W-:Y:S01]  /*3400*/  ISETP.GT.AND P0, PT, R17, R44, PT ;  /* 0x0000002c1100720c */ /* 0x000fe20003f04270 */
[----:B------:R-:W-:-:S02]  /*3410*/  VIADD R17, R36, 0x4 ;  /* 0x0000000424117836 */ /* 0x000fc40000000000 */
[----:B------:R-:W-:-:S05]  /*3420*/  IMAD.IADD R35, R20, 0x1, R25 ;  /* 0x0000000114237824 */ /* 0x000fca00078e0219 */
[----:B------:R-:W0:Y:S02]  /*3430*/  SHFL.DOWN PT, R20, R35, 0x2, R44 ;  /* 0x0840000023147989 */ /* 0x000e2400000e002c */
[----:B0-----:R-:W-:Y:S02]  /*3440*/  SEL R20, R20, RZ, !P0 ;  /* 0x000000ff14147207 */ /* 0x001fe40004000000 */
[----:B------:R-:W-:Y:S01]  /*3450*/  ISETP.GT.AND P0, PT, R17, R44, PT ;  /* 0x0000002c1100720c */ /* 0x000fe20003f04270 */
[----:B------:R-:W-:Y:S02]  /*3460*/  VIADD R17, R36, 0x8 ;  /* 0x0000000824117836 */ /* 0x000fe40000000000 */
[----:B------:R-:W-:-:S05]  /*3470*/  IMAD.IADD R39, R35, 0x1, R20 ;  /* 0x0000000123277824 */ /* 0x000fca00078e0214 */
[----:B------:R-:W0:Y:S02]  /*3480*/  SHFL.DOWN PT, R20, R39, 0x4, R44 ;  /* 0x0880000027147989 */ /* 0x000e2400000e002c */
[----:B0-----:R-:W-:Y:S02]  /*3490*/  SEL R20, R20, RZ, !P0 ;  /* 0x000000ff14147207 */ /* 0x001fe40004000000 */
[----:B------:R-:W-:Y:S02]  /*34a0*/  ISETP.GT.AND P0, PT, R17, R44, PT ;  /* 0x0000002c1100720c */ /* 0x000fe40003f04270 */
[----:B------:R-:W0:Y:S01]  /*34b0*/  LDC.64 R16, c[0x0][0x390] ;  /* 0x0000e400ff107b82 */ /* 0x000e220000000a00 */
[----:B------:R-:W-:-:S05]  /*34c0*/  IMAD.IADD R25, R39, 0x1, R20 ;  /* 0x0000000127197824 */ /* 0x000fca00078e0214 */
[----:B------:R-:W1:Y:S01]  /*34d0*/  SHFL.DOWN PT, R20, R25, 0x8, R44 ;  /* 0x0900000019147989 */ /* 0x000e6200000e002c */
[----:B0-----:R-:W-:-:S05]  /*34e0*/  IADD3 R35, P3, PT, R16, 0x100, RZ ;  /* 0x0000010010237810 */ /* 0x001fca0007f7e0ff */
[----:B------:R-:W-:Y:S01]  /*34f0*/  IMAD.X R39, RZ, RZ, R17, P3 ;  /* 0x000000ffff277224 */ /* 0x000fe200018e0611 */
[----:B-1----:R-:W-:Y:S02]  /*3500*/  SEL R20, R20, RZ, !P0 ;  /* 0x000000ff14147207 */ /* 0x002fe40004000000 */
[----:B------:R-:W-:-:S03]  /*3510*/  ISETP.NE.AND P0, PT, R24, 0x65, PT ;  /* 0x000000651800780c */ /* 0x000fc60003f05270 */
[----:B------:R-:W-:-:S05]  /*3520*/  IMAD.IADD R26, R25, 0x1, R20 ;  /* 0x00000001191a7824 */ /* 0x000fca00078e0214 */
[----:B------:R-:W0:Y:S05]  /*3530*/  SHFL.DOWN PT, R20, R26, 0x10, R44 ;  /* 0x0a0000001a147989 */ /* 0x000e2a00000e002c */
[----:B------:R-:W-:Y:S02]  /*3540*/  VOTE.ALL P0, P0 ;  /* 0x0000000000ff7806 */ /* 0x000fe40000000000 */
[----:B0-----:R-:W-:-:S05]  /*3550*/  SEL R19, R20, RZ, !P2 ;  /* 0x000000ff14137207 */ /* 0x001fca0005000000 */
[----:B------:R-:W-:-:S07]  /*3560*/  IMAD.IADD R26, R26, 0x1, R19 ;  /* 0x000000011a1a7824 */ /* 0x000fce00078e0213 */
.L_x_76:
[----:B------:R-:W-:Y:S05]  /*3570*/  @!P0 BRA `(.L_x_25) ;  /* 0x0000000400348947 */ /* 0x000fea0003800000 */
[----:B------:R-:W-:-:S07]  /*3580*/  IMAD.MOV.U32 R44, RZ, RZ, 0x3b8 ;  /* 0x000003b8ff2c7424 */ /* 0x000fce00078e00ff */
.L_x_31:
        /* <DEDUP_REMOVED lines=10> */
.L_x_79:
[----:B------:R-:W-:Y:S05]  /*3630*/  @!P0 BRA `(.L_x_27) ;  /* 0x0000000000748947 */ /* 0x000fea0003800000 */
[----:B------:R-:W-:-:S07]  /*3640*/  IMAD.MOV.U32 R20, RZ, RZ, R44 ;  /* 0x000000ffff147224 */ /* 0x000fce00078e002c */
.L_x_29:
        /* <DEDUP_REMOVED lines=8> */
[----:B------:R-:W0:Y:S02]  /*36d0*/  F2I.FTZ.U32.TRUNC.NTZ R19, R19 ;  /* 0x0000001300137305 */ /* 0x000e24000021f000 */
[----:B0-----:R-:W-:Y:S02]  /*36e0*/  IMAD R25, R18, R19, RZ ;  /* 0x0000001312197224 */ /* 0x001fe400078e02ff */
[----:B------:R-:W-:-:S04]  /*36f0*/  IMAD.MOV.U32 R18, RZ, RZ, RZ ;  /* 0x000000ffff127224 */ /* 0x000fc800078e00ff */
        /* <DEDUP_REMOVED lines=16> */
.L_x_82:
[----:B------:R-:W-:Y:S05]  /*3800*/  @P0 BRA `(.L_x_29) ;  /* 0xfffffffc00900947 */ /* 0x000fea000383ffff */
.L_x_27:
[----:B------:R-:W-:Y:S01]  /*3810*/  UMOV UR5, 0xffffffff ;  /* 0xffffffff00057882 */ /* 0x000fe20000000000 */
[----:B------:R-:W-:Y:S02]  /*3820*/  ISETP.NE.AND P0, PT, R24, 0x65, PT ;  /* 0x000000651800780c */ /* 0x000fe40003f05270 */
[----:B------:R-:W-:Y:S11]  /*3830*/  BRA.DIV UR5, `(.L_x_30) ;  /* 0x0000001a05fc7947 */ /* 0x000ff6000b800000 */
[----:B------:R-:W-:Y:S01]  /*3840*/  VOTE.ANY R19, PT, !P0 ;  /* 0x0000000000137806 */ /* 0x000fe200040e0100 */
[----:B------:R-:W-:Y:S02]  /*3850*/  VIADD R17, R36, 0x2 ;  /* 0x0000000224117836 */ /* 0x000fe40000000000 */
[----:B------:R-:W-:Y:S01]  /*3860*/  VIADD R21, R21, 0xffffffe0 ;  /* 0xffffffe015157836 */ /* 0x000fe20000000000 */
[----:B------:R-:W-:-:S05]  /*3870*/  LOP3.LUT R19, R19, 0x80000000, R53, 0xec, !PT ;  /* 0x8000000013137812 */ /* 0x000fca00078eec35 */
[----:B------:R-:W-:-:S05]  /*3880*/  VIADD R16, R19, 0xffffffff ;  /* 0xffffffff13107836 */ /* 0x000fca0000000000 */
[----:B------:R-:W-:-:S06]  /*3890*/  LOP3.LUT R16, R19, R16, RZ, 0xc, !PT ;  /* 0x0000001013107212 */ /* 0x000fcc00078e0cff */
[----:B------:R-:W0:Y:S02]  /*38a0*/  POPC R16, R16 ;  /* 0x0000001000107309 */ /* 0x000e240000000000 */
[----:B0-----:R-:W0:Y:S01]  /*38b0*/  SHFL.DOWN PT, R20, R25, 0x1, R16 ;  /* 0x0820000019147989 */ /* 0x001e2200000e0010 */
[----:B------:R-:W-:-:S04]  /*38c0*/  ISETP.GE.AND P0, PT, R36, R16, PT ;  /* 0x000000102400720c */ /* 0x000fc80003f06270 */
[----:B0-----:R-:W-:Y:S02]  /*38d0*/  SEL R20, R20, RZ, !P0 ;  /* 0x000000ff14147207 */ /* 0x001fe40004000000 */
[----:B------:R-:W-:Y:S01]  /*38e0*/  ISETP.GT.AND P0, PT, R17, R16, PT ;  /* 0x000000101100720c */ /* 0x000fe20003f04270 */
[----:B------:R-:W-:Y:S02]  /*38f0*/  VIADD R17, R36, 0x4 ;  /* 0x0000000424117836 */ /* 0x000fe40000000000 */
        /* <DEDUP_REMOVED lines=10> */
[----:B------:R-:W-:-:S03]  /*39a0*/  IMAD.IADD R25, R25, 0x1, R20 ;  /* 0x0000000119197824 */ /* 0x000fc600078e0214 */
[----:B------:R-:W-:Y:S02]  /*39b0*/  ISETP.GT.AND P2, PT, R17, R16, PT ;  /* 0x000000101100720c */ /* 0x000fe40003f44270 */
        /* <DEDUP_REMOVED lines=8> */
.L_x_91:
[----:B------:R-:W-:Y:S05]  /*3a40*/  @P0 BRA `(.L_x_31) ;  /* 0xfffffff800d00947 */ /* 0x000fea000383ffff */
.L_x_25:
        /* <DEDUP_REMOVED lines=15> */
.L_x_19:
[----:B------:R-:W-:Y:S05]  /*3b40*/  WARPSYNC.ALL ;  /* 0x0000000000007948 */ /* 0x000fea0003800000 */
[----:B------:R-:W0:Y:S08]  /*3b50*/  S2UR UR5, SR_CgaCtaId ;  /* 0x00000000000579c3 */ /* 0x000e300000008800 */
[----:B------:R-:W-:Y:S06]  /*3b60*/  BAR.SYNC.DEFER_BLOCKING 0x0 ;  /* 0x0000000000007b1d */ /* 0x000fec0000010000 */
[----:B------:R-:W-:Y:S01]  /*3b70*/  UMOV UR4, 0x400 ;  /* 0x0000040000047882 */ /* 0x000fe20000000000 */
[----:B-1----:R-:W1:Y:S01]  /*3b80*/  S2R R17, SR_TID.X ;  /* 0x0000000000117919 */ /* 0x002e620000002100 */
[----:B0-----:R-:W-:-:S09]  /*3b90*/  ULEA UR4, UR5, UR4, 0x18 ;  /* 0x0000000405047291 */ /* 0x001fd2000f8ec0ff */
[----:B------:R-:W0:Y:S01]  /*3ba0*/  LDS R16, [UR4+0x4c] ;  /* 0x00004c04ff107984 */ /* 0x000e220008000800 */
[----:B-1----:R-:W-:-:S04]  /*3bb0*/  ISETP.NE.AND P0, PT, R17, RZ, PT ;  /* 0x000000ff1100720c */ /* 0x002fc80003f05270 */
[----:B0-----:R-:W-:-:S05]  /*3bc0*/  SEL R16, R16, RZ, P0 ;  /* 0x000000ff10107207 */ /* 0x001fca0000000000 */
[----:B------:R-:W-:-:S07]  /*3bd0*/  IMAD.IADD R16, R16, 0x1, R19 ;  /* 0x0000000110107824 */ /* 0x000fce00078e0213 */
.L_x_18:
[----:B------:R-:W-:Y:S01]  /*3be0*/  IMAD.IADD R17, R2, 0x1, R16 ;  /* 0x0000000102117824 */ /* 0x000fe200078e0210 */
[----:B------:R-:W0:Y:S01]  /*3bf0*/  S2R R20, SR_LANEID ;  /* 0x0000000000147919 */ /* 0x000e220000000000 */
[----:B------:R-:W1:Y:S01]  /*3c00*/  S2UR UR5, SR_CTAID.X ;  /* 0x00000000000579c3 */ /* 0x000e620000002500 */
[----:B------:R-:W2:Y:S01]  /*3c10*/  LDCU.64 UR6, c[0x0][0x388] ;  /* 0x00007100ff0677ac */ /* 0x000ea20008000a00 */
[----:B------:R-:W-:Y:S01]  /*3c20*/  IMAD.IADD R2, R3, 0x1, R17 ;  /* 0x0000000103027824 */ /* 0x000fe200078e0211 */
[----:B------:R-:W3:Y:S03]  /*3c30*/  S2R R21, SR_TID.X ;  /* 0x0000000000157919 */ /* 0x000ee60000002100 */
[----:B------:R-:W-:Y:S01]  /*3c40*/  IMAD.IADD R3, R4, 0x1, R2 ;  /* 0x0000000104037824 */ /* 0x000fe200078e0202 */
[----:B------:R-:W4:Y:S03]  /*3c50*/  S2R R26, SR_TID.X ;  /* 0x00000000001a7919 */ /* 0x000f260000002100 */
[----:B------:R-:W-:-:S04]  /*3c60*/  IMAD.IADD R4, R5, 0x1, R3 ;  /* 0x0000000105047824 */ /* 0x000fc800078e0203 */
[----:B------:R-:W-:-:S04]  /*3c70*/  IMAD.IADD R5, R6, 0x1, R4 ;  /* 0x0000000106057824 */ /* 0x000fc800078e0204 */
[----:B------:R-:W-:-:S04]  /*3c80*/  IMAD.IADD R6, R7, 0x1, R5 ;  /* 0x0000000107067824 */ /* 0x000fc800078e0205 */
[----:B------:R-:W-:-:S04]  /*3c90*/  IMAD.IADD R7, R8, 0x1, R6 ;  /* 0x0000000108077824 */ /* 0x000fc800078e0206 */
[----:B------:R-:W-:-:S04]  /*3ca0*/  IMAD.IADD R8, R9, 0x1, R7 ;  /* 0x0000000109087824 */ /* 0x000fc800078e0207 */
[----:B------:R-:W-:Y:S02]  /*3cb0*/  IMAD.IADD R9, R10, 0x1, R8 ;  /* 0x000000010a097824 */ /* 0x000fe400078e0208 */
[----:B0-----:R-:W-:Y:S01]  /*3cc0*/  IMAD R24, R20, 0x54, R37 ;  /* 0x0000005414187824 */ /* 0x001fe200078e0225 */
[----:B------:R-:W-:Y:S01]  /*3cd0*/  BAR.SYNC.DEFER_BLOCKING 0x0 ;  /* 0x0000000000007b1d */ /* 0x000fe20000010000 */
[----:B------:R-:W-:Y:S01]  /*3ce0*/  IMAD.IADD R10, R11, 0x1, R9 ;  /* 0x000000010b0a7824 */ /* 0x000fe200078e0209 */
[----:B---3--:R-:W-:-:S03]  /*3cf0*/  ISETP.NE.AND P0, PT, R21, RZ, PT ;  /* 0x000000ff1500720c */ /* 0x008fc60003f05270 */
        /* <DEDUP_REMOVED lines=13> */
[----:B------:R-:W-:Y:S03]  /*3dd0*/  STS.64 [R24+0x20], R8 ;  /* 0x0000200818007388 */ /* 0x000fe60000000a00 */
[----:B------:R-:W-:Y:S01]  /*3de0*/  IMAD.IADD R22, R33, 0x1, R21 ;  /* 0x0000000121167824 */ /* 0x000fe200078e0215 */
[----:B0-----:R-:W1:Y:S01]  /*3df0*/  LDC R2, c[0x0][0x398] ;  /* 0x0000e600ff027b82 */ /* 0x001e620000000800 */
[----:B------:R-:W-:Y:S02]  /*3e00*/  STS.64 [R24+0x28], R10 ;  /* 0x0000280a18007388 */ /* 0x000fe40000000a00 */
[----:B------:R-:W-:-:S02]  /*3e10*/  IMAD.IADD R23, R34, 0x1, R22 ;  /* 0x0000000122177824 */ /* 0x000fc400078e0216 */
[----:B------:R4:W-:Y:S04]  /*3e20*/  STS.64 [R24+0x30], R12 ;  /* 0x0000300c18007388 */ /* 0x0009e80000000a00 */
[----:B------:R-:W-:Y:S04]  /*3e30*/  STS.64 [R24+0x38], R14 ;  /* 0x0000380e18007388 */ /* 0x000fe80000000a00 */
[----:B------:R-:W-:Y:S04]  /*3e40*/  STS.64 [R24+0x40], R18 ;  /* 0x0000401218007388 */ /* 0x000fe80000000a00 */
[----:B------:R-:W-:Y:S01]  /*3e50*/  STS.64 [R24+0x48], R20 ;  /* 0x0000481418007388 */ /* 0x000fe20000000a00 */
[----:B----4-:R-:W-:-:S02]  /*3e60*/  LOP3.LUT R12, R26, 0x1f, RZ, 0xc0, !PT ;  /* 0x0000001f1a0c7812 */ /* 0x010fc400078ec0ff */
[----:B------:R-:W-:Y:S01]  /*3e70*/  LOP3.LUT R26, R26, 0x3e0, RZ, 0xc0, !PT ;  /* 0x000003e01a1a7812 */ /* 0x000fe200078ec0ff */
[----:B------:R-:W-:Y:S01]  /*3e80*/  STS.64 [R24+0x50], R22 ;  /* 0x0000501618007388 */ /* 0x000fe20000000a00 */
[----:B------:R-:W-:-:S03]  /*3e90*/  NOP ;  /* 0x0000000000007918 */ /* 0x000fc60000000000 */
[----:B------:R-:W-:Y:S01]  /*3ea0*/  LDS R16, [R37] ;  /* 0x0000000025107984 */ /* 0x000fe20000000800 */
[----:B-1----:R-:W-:Y:S02]  /*3eb0*/  VIADD R2, R2, UR5 ;  /* 0x0000000502027c36 */ /* 0x002fe40008000000 */
[----:B------:R-:W-:Y:S01]  /*3ec0*/  IMAD R26, R26, 0x16, R12 ;  /* 0x000000161a1a7824 */ /* 0x000fe200078e020c */
[----:B------:R-:W-:Y:S04]  /*3ed0*/  LDS R8, [R37+0x80] ;  /* 0x0000800025087984 */ /* 0x000fe80000000800 */
        /* <DEDUP_REMOVED lines=19> */
[----:B------:R0:W-:Y:S04]  /*4010*/  LDS R23, [R37+0xa80] ;  /* 0x000a800025177984 */ /* 0x0001e80000000800 */
[----:B------:R1:W-:Y:S01]  /*4020*/  @!P0 STS [UR4+0x8400], R0 ;  /* 0x00840000ff008988 */ /* 0x0003e20008000804 */
[----:B------:R-:W-:Y:S01]  /*4030*/  BAR.SYNC.DEFER_BLOCKING 0x0 ;  /* 0x0000000000007b1d */ /* 0x000fe20000010000 */
[----:B0-----:R-:W-:-:S02]  /*4040*/  VIADD R37, R26, 0x20 ;  /* 0x000000201a257836 */ /* 0x001fc40000000000 */
[----:B-1----:R-:W-:-:S03]  /*4050*/  IMAD R0, R2, 0x2100, RZ ;  /* 0x0000210002007824 */ /* 0x002fc600078e02ff */
[----:B------:R-:W0:Y:S02]  /*4060*/  S2R R3, SR_TID.X ;  /* 0x0000000000037919 */ /* 0x000e240000002100 */
[----:B------:R-:W-:-:S04]  /*4070*/  IADD3 R0, P0, PT, R0, R26, RZ ;  /* 0x0000001a00007210 */ /* 0x000fc80007f1e0ff */
[----:B--2---:R-:W-:Y:S01]  /*4080*/  LEA R2, P1, R0, UR6, 0x2 ;  /* 0x0000000600027c11 */ /* 0x004fe2000f8210ff */
[----:B------:R-:W1:Y:S01]  /*4090*/  LDS R4, [UR4+0x8400] ;  /* 0x00840004ff047984 */ /* 0x000e620008000800 */
[C---:B0-----:R-:W-:Y:S02]  /*40a0*/  LOP3.LUT R12, R3.reuse, 0x3e0, RZ, 0xc0, !PT ;  /* 0x000003e0030c7812 */ /* 0x041fe400078ec0ff */
[----:B------:R-:W-:-:S05]  /*40b0*/  LOP3.LUT R3, R3, 0x1f, RZ, 0xc0, !PT ;  /* 0x0000001f03037812 */ /* 0x000fca00078ec0ff */
[----:B------:R-:W-:Y:S02]  /*40c0*/  IMAD R12, R12, 0x16, R3 ;  /* 0x000000160c0c7824 */ /* 0x000fe400078e0203 */
[----:B------:R-:W-:-:S05]  /*40d0*/  IMAD.X R3, RZ, RZ, RZ, P0 ;  /* 0x000000ffff037224 */ /* 0x000fca00000e06ff */
[----:B------:R-:W-:Y:S02]  /*40e0*/  LEA.HI.X R3, R0, UR7, R3, 0x2, P1 ;  /* 0x0000000700037c11 */ /* 0x000fe400088f1403 */
[-C--:B-1----:R-:W-:Y:S02]  /*40f0*/  ISETP.GE.AND P6, PT, R26, R4.reuse, PT ;  /* 0x000000041a00720c */ /* 0x082fe40003fc6270 */
[-C--:B------:R-:W-:Y:S01]  /*4100*/  ISETP.GE.AND P5, PT, R37, R4.reuse, PT ;  /* 0x000000042500720c */ /* 0x080fe20003fa6270 */
[C---:B------:R-:W-:Y:S01]  /*4110*/  VIADD R37, R12.reuse, 0x80 ;  /* 0x000000800c257836 */ /* 0x040fe20000000000 */
[-C--:B------:R-:W-:Y:S01]  /*4120*/  ISETP.GE.AND P0, PT, R51, R4.reuse, PT ;  /* 0x000000043300720c */ /* 0x080fe20003f06270 */
[----:B------:R-:W-:Y:S01]  /*4130*/  VIADD R51, R12, 0xa0 ;  /* 0x000000a00c337836 */ /* 0x000fe20000000000 */
[-C--:B------:R-:W-:Y:S02]  /*4140*/  ISETP.GE.AND P4, PT, R50, R4.reuse, PT ;  /* 0x000000043200720c */ /* 0x080fe40003f86270 */
[-C--:B------:R-:W-:Y:S01]  /*4150*/  ISETP.GE.AND P3, PT, R37, R4.reuse, PT ;  /* 0x000000042500720c */ /* 0x080fe20003f66270 */
[----:B------:R-:W-:Y:S01]  /*4160*/  VIADD R37, R12, 0xe0 ;  /* 0x000000e00c257836 */ /* 0x000fe20000000000 */
[----:B------:R-:W-:-:S02]  /*4170*/  ISETP.GE.AND P2, PT, R51, R4, PT ;  /* 0x000000043300720c */ /* 0x000fc40003f46270 */
[-C--:B------:R-:W-:Y:S01]  /*4180*/  ISETP.GE.AND P1, PT, R49, R4.reuse, PT ;  /* 0x000000043100720c */ /* 0x080fe20003f26270 */
[----:B------:R-:W-:Y:S01]  /*4190*/  @!P6 STG.E desc[UR8][R2.64], R16 ;  /* 0x000000100200e986 */ /* 0x000fe2000c101908 */
[-C--:B------:R-:W-:Y:S01]  /*41a0*/  ISETP.GE.AND P6, PT, R37, R4.reuse, PT ;  /* 0x000000042500720c */ /* 0x080fe20003fc6270 */
[----:B------:R-:W-:Y:S02]  /*41b0*/  VIADD R37, R12, 0x120 ;  /* 0x000001200c257836 */ /* 0x000fe40000000000 */
[----:B------:R-:W-:Y:S01]  /*41c0*/  @!P5 STG.E desc[UR8][R2.64+0x80], R8 ;  /* 0x000080080200d986 */ /* 0x000fe2000c101908 */
[----:B------:R-:W-:-:S03]  /*41d0*/  ISETP.GE.AND P5, PT, R48, R4, PT ;  /* 0x000000043000720c */ /* 0x000fc60003fa6270 */
[----:B------:R-:W-:Y:S01]  /*41e0*/  @!P0 STG.E desc[UR8][R2.64+0x100], R10 ;  /* 0x0001000a02008986 */ /* 0x000fe2000c101908 */
[-C--:B------:R-:W-:Y:S01]  /*41f0*/  ISETP.GE.AND P0, PT, R37, R4.reuse, PT ;  /* 0x000000042500720c */ /* 0x080fe20003f06270 */
[----:B------:R-:W-:Y:S02]  /*4200*/  VIADD R37, R12, 0x1c0 ;  /* 0x000001c00c257836 */ /* 0x000fe40000000000 */
[----:B------:R-:W-:Y:S01]  /*4210*/  @!P4 STG.E desc[UR8][R2.64+0x180], R6 ;  /* 0x000180060200c986 */ /* 0x000fe2000c101908 */
[----:B------:R-:W-:-:S03]  /*4220*/  ISETP.GE.AND P4, PT, R47, R4, PT ;  /* 0x000000042f00720c */ /* 0x000fc60003f86270 */
[----:B------:R-:W-:Y:S01]  /*4230*/  @!P3 STG.E desc[UR8][R2.64+0x200], R53 ;  /* 0x000200350200b986 */ /* 0x000fe2000c101908 */
[----:B------:R-:W-:-:S03]  /*4240*/  ISETP.GE.AND P3, PT, R46, R4, PT ;  /* 0x000000042e00720c */ /* 0x000fc60003f66270 */
[----:B------:R-:W-:Y:S01]  /*4250*/  @!P2 STG.E desc[UR8][R2.64+0x280], R39 ;  /* 0x000280270200a986 */ /* 0x000fe2000c101908 */
[----:B------:R-:W-:-:S03]  /*4260*/  ISETP.GE.AND P2, PT, R45, R4, PT ;  /* 0x000000042d00720c */ /* 0x000fc60003f46270 */
[----:B------:R0:W-:Y:S01]  /*4270*/  @!P1 STG.E desc[UR8][R2.64+0x300], R33 ;  /* 0x0003002102009986 */ /* 0x0001e2000c101908 */
[-C--:B------:R-:W-:Y:S01]  /*4280*/  ISETP.GE.AND P1, PT, R43, R4.reuse, PT ;  /* 0x000000042b00720c */ /* 0x080fe20003f26270 */
[C---:B------:R-:W-:Y:S02]  /*4290*/  VIADD R43, R12.reuse, 0x220 ;  /* 0x000002200c2b7836 */ /* 0x040fe40000000000 */
[----:B------:R-:W-:Y:S01]  /*42a0*/  @!P6 STG.E desc[UR8][R2.64+0x380], R35 ;  /* 0x000380230200e986 */ /* 0x000fe2000c101908 */
[-C--:B------:R-:W-:Y:S01]  /*42b0*/  ISETP.GE.AND P6, PT, R37, R4.reuse, PT ;  /* 0x000000042500720c */ /* 0x080fe20003fc6270 */
[----:B------:R-:W-:Y:S02]  /*42c0*/  VIADD R37, R12, 0x200 ;  /* 0x000002000c257836 */ /* 0x000fe40000000000 */
[----:B------:R1:W-:Y:S01]  /*42d0*/  @!P5 STG.E desc[UR8][R2.64+0x400], R31 ;  /* 0x0004001f0200d986 */ /* 0x0003e2000c101908 */
[----:B------:R-:W-:Y:S01]  /*42e0*/  ISETP.GE.AND P5, PT, R42, R4, PT ;  /* 0x000000042a00720c */ /* 0x000fe20003fa6270 */
[----:B0-----:R-:W-:-:S02]  /*42f0*/  VIADD R33, R12, 0x260 ;  /* 0x000002600c217836 */ /* 0x001fc40000000000 */
[----:B------:R0:W-:Y:S01]  /*4300*/  @!P0 STG.E desc[UR8][R2.64+0x480], R25 ;  /* 0x0004801902008986 */ /* 0x0001e2000c101908 */
[----:B------:R-:W-:-:S03]  /*4310*/  ISETP.GE.AND P0, PT, R37, R4, PT ;  /* 0x000000042500720c */ /* 0x000fc60003f06270 */
[----:B------:R0:W-:Y:S01]  /*4320*/  @!P4 STG.E desc[UR8][R2.64+0x500], R27 ;  /* 0x0005001b0200c986 */ /* 0x0001e2000c101908 */
[-C--:B------:R-:W-:Y:S01]  /*4330*/  ISETP.GE.AND P4, PT, R43, R4.reuse, PT ;  /* 0x000000042b00720c */ /* 0x080fe20003f86270 */
[----:B-1----:R-:W-:Y:S02]  /*4340*/  VIADD R31, R12, 0x280 ;  /* 0x000002800c1f7836 */ /* 0x002fe40000000000 */
[----:B------:R0:W-:Y:S01]  /*4350*/  @!P3 STG.E desc[UR8][R2.64+0x580], R29 ;  /* 0x0005801d0200b986 */ /* 0x0001e2000c101908 */
[----:B------:R-:W-:-:S03]  /*4360*/  ISETP.GE.AND P3, PT, R41, R4, PT ;  /* 0x000000042900720c */ /* 0x000fc60003f66270 */
[----:B------:R0:W-:Y:S01]  /*4370*/  @!P2 STG.E desc[UR8][R2.64+0x600], R19 ;  /* 0x000600130200a986 */ /* 0x0001e2000c101908 */
[----:B------:R-:W-:-:S03]  /*4380*/  ISETP.GE.AND P2, PT, R33, R4, PT ;  /* 0x000000042100720c */ /* 0x000fc60003f46270 */
[----:B------:R0:W-:Y:S01]  /*4390*/  @!P1 STG.E desc[UR8][R2.64+0x680], R21 ;  /* 0x0006801502009986 */ /* 0x0001e2000c101908 */
[----:B------:R-:W-:-:S03]  /*43a0*/  ISETP.GE.AND P1, PT, R31, R4, PT ;  /* 0x000000041f00720c */ /* 0x000fc60003f26270 */
[----:B------:R0:W-:Y:S01]  /*43b0*/  @!P6 STG.E desc[UR8][R2.64+0x700], R17 ;  /* 0x000700110200e986 */ /* 0x0001e2000c101908 */
[----:B------:R-:W-:-:S03]  /*43c0*/  ISETP.GE.AND P6, PT, R40, R4, PT ;  /* 0x000000042800720c */ /* 0x000fc60003fc6270 */
[----:B------:R0:W-:Y:S04]  /*43d0*/  @!P5 STG.E desc[UR8][R2.64+0x780], R15 ;  /* 0x0007800f0200d986 */ /* 0x0001e8000c101908 */
[----:B------:R0:W-:Y:S04]  /*43e0*/  @!P0 STG.E desc[UR8][R2.64+0x800], R13 ;  /* 0x0008000d02008986 */ /* 0x0001e8000c101908 */
[----:B------:R0:W-:Y:S04]  /*43f0*/  @!P4 STG.E desc[UR8][R2.64+0x880], R11 ;  /* 0x0008800b0200c986 */ /* 0x0001e8000c101908 */
[----:B------:R0:W-:Y:S04]  /*4400*/  @!P3 STG.E desc[UR8][R2.64+0x900], R9 ;  /* 0x000900090200b986 */ /* 0x0001e8000c101908 */
[----:B------:R0:W-:Y:S04]  /*4410*/  @!P2 STG.E desc[UR8][R2.64+0x980], R7 ;  /* 0x000980070200a986 */ /* 0x0001e8000c101908 */
[----:B------:R0:W-:Y:S01]  /*4420*/  @!P1 STG.E desc[UR8][R2.64+0xa00], R5 ;  /* 0x000a000502009986 */ /* 0x0001e2000c101908 */
[----:B------:R-:W-:Y:S05]  /*4430*/  @P6 EXIT ;  /* 0x000000000000694d */ /* 0x000fea0003800000 */
[----:B------:R-:W-:Y:S01]  /*4440*/  STG.E desc[UR8][R2.64+0xa80], R23 ;  /* 0x000a801702007986 */ /* 0x000fe2000c101908 */
[----:B------:R-:W-:Y:S05]  /*4450*/  EXIT ;  /* 0x000000000000794d */ /* 0x000fea0003800000 */
.L_x_5:
[----:B------:R-:W-:Y:S01]  /*4460*/  BSSY B1, `(.L_x_32) ;  /* 0x0000006000017945 */ /* 0x000fe20003800000 */
[----:B------:R-:W-:Y:S01]  /*4470*/  PLOP3.LUT P0, PT, P0, PT, PT, 0x8, 0x80 ;  /* 0x000000000080781c */ /* 0x000fe2000070e170 */
[----:B------:R-:W-:-:S12]  /*4480*/  IMAD.MOV.U32 R19, RZ, RZ, -0x1 ;  /* 0xffffffffff137424 */ /* 0x000fd800078e00ff */
[----:B------:R-:W-:Y:S05]  /*4490*/  WARPSYNC.COLLECTIVE R19, `(.L_x_33) ;  /* 0x0000000013087348 */ /* 0x000fea0003c00000 */
[----:B------:R-:W-:Y:S01]  /*44a0*/  VOTE.ANY P0, P0 ;  /* 0x0000000000ff7806 */ /* 0x000fe20000000100 */
[----:B------:R-:W-:-:S12]  /*44b0*/  ENDCOLLECTIVE ;  /* 0x000000000000791b */ /* 0x000fd80003800000 */
.L_x_33:
[----:B------:R-:W-:Y:S05]  /*44c0*/  BSYNC B1 ;  /* 0x0000000000017941 */ /* 0x000fea0003800000 */
.L_x_32:
[----:B------:R-:W-:Y:S05]  /*44d0*/  BRA `(.L_x_34) ;  /* 0xffffffc800a87947 */ /* 0x000fea000383ffff */
.L_x_7:
[----:B------:R-:W-:Y:S01]  /*44e0*/  BSSY B1, `(.L_x_35) ;  /* 0x0000006000017945 */ /* 0x000fe20003800000 */
[----:B------:R-:W-:Y:S01]  /*44f0*/  PLOP3.LUT P0, PT, P0, PT, PT, 0x8, 0x80 ;  /* 0x000000000080781c */ /* 0x000fe2000070e170 */
[----:B------:R-:W-:-:S12]  /*4500*/  IMAD.MOV.U32 R19, RZ, RZ, -0x1 ;  /* 0xffffffffff137424 */ /* 0x000fd800078e00ff */
[----:B------:R-:W-:Y:S05]  /*4510*/  WARPSYNC.COLLECTIVE R19, `(.L_x_36) ;  /* 0x0000000013087348 */ /* 0x000fea0003c00000 */
[----:B------:R-:W-:Y:S01]  /*4520*/  VOTE.ANY P0, P0 ;  /* 0x0000000000ff7806 */ /* 0x000fe20000000100 */
[----:B------:R-:W-:-:S12]  /*4530*/  ENDCOLLECTIVE ;  /* 0x000000000000791b */ /* 0x000fd80003800000 */
.L_x_36:
[----:B------:R-:W-:Y:S05]  /*4540*/  BSYNC B1 ;  /* 0x0000000000017941 */ /* 0x000fea0003800000 */
.L_x_35:
[----:B------:R-:W-:Y:S05]  /*4550*/  BRA `(.L_x_37) ;  /* 0xffffffc800fc7947 */ /* 0x000fea000383ffff */
.L_x_9:
[----:B------:R-:W0:Y:S01]  /*4560*/  S2R R48, SR_GEMASK ;  /* 0x0000000000307919 */ /* 0x000e220000003c00 */
[----:B------:R-:W-:Y:S01]  /*4570*/  BSSY B1, `(.L_x_38) ;  /* 0x0000006000017945 */ /* 0x000fe20003800000 */
[----:B------:R-:W-:Y:S01]  /*4580*/  PLOP3.LUT P0, PT, P0, PT, PT, 0x8, 0x80 ;  /* 0x000000000080781c */ /* 0x000fe2000070e170 */
[----:B------:R-:W-:-:S12]  /*4590*/  IMAD.MOV.U32 R19, RZ, RZ, -0x1 ;  /* 0xffffffffff137424 */ /* 0x000fd800078e00ff */
[----:B0-----:R-:W-:Y:S05]  /*45a0*/  WARPSYNC.COLLECTIVE R19, `(.L_x_39) ;  /* 0x0000000013087348 */ /* 0x001fea0003c00000 */
[----:B------:R-:W-:Y:S01]  /*45b0*/  VOTE.ANY R19, PT, P0 ;  /* 0x0000000000137806 */ /* 0x000fe200000e0100 */
[----:B0-----:R-:W-:Y:S06]  /*45c0*/  ENDCOLLECTIVE ;  /* 0x000000000000791b */ /* 0x001fec0003800000 */
.L_x_39:
[----:B------:R-:W-:Y:S05]  /*45d0*/  BSYNC B1 ;  /* 0x0000000000017941 */ /* 0x000fea0003800000 */
.L_x_38:
[----:B------:R-:W-:Y:S01]  /*45e0*/  LOP3.LUT R19, R19, 0x80000000, R48, 0xec, !PT ;  /* 0x8000000013137812 */ /* 0x000fe200078eec30 */
[----:B------:R-:W-:Y:S01]  /*45f0*/  IMAD.MOV.U32 R18, RZ, RZ, R41 ;  /* 0x000000ffff127224 */ /* 0x000fe200078e0029 */
[----:B------:R-:W0:Y:S01]  /*4600*/  LDC.64 R42, c[0x0][0x390] ;  /* 0x0000e400ff2a7b82 */ /* 0x000e220000000a00 */
[----:B------:R-:W-:Y:S02]  /*4610*/  IMAD.MOV.U32 R17, RZ, RZ, 0x1 ;  /* 0x00000001ff117424 */ /* 0x000fe400078e00ff */
[----:B------:R-:W-:Y:S02]  /*4620*/  VIADD R16, R19, 0xffffffff ;  /* 0xffffffff13107836 */ /* 0x000fe40000000000 */
[C---:B------:R-:W-:Y:S02]  /*4630*/  VIADD R23, R47.reuse, 0x4 ;  /* 0x000000042f177836 */ /* 0x040fe40000000000 */
[----:B------:R-:W-:Y:S01]  /*4640*/  VIADD R26, R47, 0x8 ;  /* 0x000000082f1a7836 */ /* 0x000fe20000000000 */
[----:B------:R-:W-:Y:S01]  /*4650*/  LOP3.LUT R22, R19, R16, RZ, 0xc, !PT ;  /* 0x0000001013167212 */ /* 0x000fe200078e0cff */
[----:B------:R-:W-:-:S03]  /*4660*/  IMAD.MOV.U32 R19, RZ, RZ, -0x1 ;  /* 0xffffffffff137424 */ /* 0x000fc600078e00ff */
[----:B------:R1:W2:Y:S02]  /*4670*/  POPC R16, R22 ;  /* 0x0000001600107309 */ /* 0x0002a40000000000 */
[----:B-1----:R-:W-:Y:S01]  /*4680*/  VIADD R22, R47, 0x2 ;  /* 0x000000022f167836 */ /* 0x002fe20000000000 */
[----:B0-2---:R-:W-:-:S13]  /*4690*/  IADD3 R42, P3, PT, R42, 0x100, RZ ;  /* 0x000001002a2a7810 */ /* 0x005fda0007f7e0ff */
[----:B------:R-:W-:Y:S05]  /*46a0*/  WARPSYNC.COLLECTIVE R19, `(.L_x_40) ;  /* 0x0000000013087348 */ /* 0x000fea0003c00000 */
[----:B------:R0:W1:Y:S02]  /*46b0*/  SHFL.DOWN P2, R20, R18, R17, R16 ;  /* 0x0800001112147389 */ /* 0x0000640000040010 */
[----:B01----:R-:W-:Y:S05]  /*46c0*/  ENDCOLLECTIVE ;  /* 0x000000000000791b */ /* 0x003fea0003800000 */
.L_x_40:
[-C--:B------:R-:W-:Y:S01]  /*46d0*/  ISETP.GE.AND P0, PT, R47, R16.reuse, PT ;  /* 0x000000102f00720c */ /* 0x080fe20003f06270 */
[----:B------:R-:W-:Y:S02]  /*46e0*/  IMAD.X R43, RZ, RZ, R43, P3 ;  /* 0x000000ffff2b7224 */ /* 0x000fe400018e062b */
[----:B------:R-:W-:Y:S01]  /*46f0*/  IMAD.MOV.U32 R17, RZ, RZ, 0x2 ;  /* 0x00000002ff117424 */ /* 0x000fe200078e00ff */
[----:B------:R-:W-:Y:S02]  /*4700*/  SEL R20, R20, RZ, !P0 ;  /* 0x000000ff14147207 */ /* 0x000fe40004000000 */
[----:B------:R-:W-:-:S03]  /*4710*/  ISETP.GT.AND P0, PT, R22, R16, PT ;  /* 0x000000101600720c */ /* 0x000fc60003f04270 */
[----:B------:R-:W-:-:S04]  /*4720*/  IMAD.IADD R37, R20, 0x1, R41 ;  /* 0x0000000114257824 */ /* 0x000fc800078e0229 */
[----:B------:R-:W-:-:S07]  /*4730*/  IMAD.MOV.U32 R18, RZ, RZ, R37 ;  /* 0x000000ffff127224 */ /* 0x000fce00078e0025 */
[----:B------:R-:W-:Y:S05]  /*4740*/  WARPSYNC.COLLECTIVE R19, `(.L_x_41) ;  /* 0x0000000013087348 */ /* 0x000fea0003c00000 */
[----:B------:R0:W1:Y:S02]  /*4750*/  SHFL.DOWN P2, R20, R18, R17, R16 ;  /* 0x0800001112147389 */ /* 0x0000640000040010 */
[----:B01----:R-:W-:Y:S05]  /*4760*/  ENDCOLLECTIVE ;  /* 0x000000000000791b */ /* 0x003fea0003800000 */
.L_x_41:
[----:B------:R-:W-:Y:S01]  /*4770*/  IMAD.MOV.U32 R17, RZ, RZ, 0x4 ;  /* 0x00000004ff117424 */ /* 0x000fe200078e00ff */
[----:B------:R-:W-:Y:S02]  /*4780*/  SEL R20, R20, RZ, !P0 ;  /* 0x000000ff14147207 */ /* 0x000fe40004000000 */
[----:B------:R-:W-:-:S03]  /*4790*/  ISETP.GT.AND P0, PT, R23, R16, PT ;  /* 0x000000101700720c */ /* 0x000fc60003f04270 */
[----:B------:R-:W-:Y:S02]  /*47a0*/  IMAD.IADD R39, R37, 0x1, R20 ;  /* 0x0000000125277824 */ /* 0x000fe400078e0214 */
[----:B------:R-:W-:Y:S02]  /*47b0*/  VIADD R37, R47, 0x10 ;  /* 0x000000102f257836 */ /* 0x000fe40000000000 */
[----:B------:R-:W-:-:S07]  /*47c0*/  IMAD.MOV.U32 R18, RZ, RZ, R39 ;  /* 0x000000ffff127224 */ /* 0x000fce00078e0027 */
[----:B------:R-:W-:Y:S05]  /*47d0*/  WARPSYNC.COLLECTIVE R19, `(.L_x_42) ;  /* 0x0000000013087348 */ /* 0x000fea0003c00000 */
[----:B------:R0:W1:Y:S02]  /*47e0*/  SHFL.DOWN P2, R20, R18, R17, R16 ;  /* 0x0800001112147389 */ /* 0x0000640000040010 */
[----:B01----:R-:W-:Y:S05]  /*47f0*/  ENDCOLLECTIVE ;  /* 0x000000000000791b */ /* 0x003fea0003800000 */
.L_x_42:
        /* <DEDUP_REMOVED lines=8> */
.L_x_43:
[----:B------:R-:W-:Y:S01]  /*4880*/  IMAD.MOV.U32 R17, RZ, RZ, 0x10 ;  /* 0x00000010ff117424 */ /* 0x000fe200078e00ff */
[----:B------:R-:W-:Y:S02]  /*4890*/  SEL R20, R20, RZ, !P0 ;  /* 0x000000ff14147207 */ /* 0x000fe40004000000 */
[----:B------:R-:W-:-:S03]  /*48a0*/  ISETP.NE.AND P0, PT, R40, 0x65, PT ;  /* 0x000000652800780c */ /* 0x000fc60003f05270 */
[----:B------:R-:W-:-:S04]  /*48b0*/  IMAD.IADD R41, R51, 0x1, R20 ;  /* 0x0000000133297824 */ /* 0x000fc800078e0214 */
[----:B------:R-:W-:-:S07]  /*48c0*/  IMAD.MOV.U32 R18, RZ, RZ, R41 ;  /* 0x000000ffff127224 */ /* 0x000fce00078e0029 */
[----:B------:R-:W-:Y:S05]  /*48d0*/  WARPSYNC.COLLECTIVE R19, `(.L_x_44) ;  /* 0x0000000013087348 */ /* 0x000fea0003c00000 */
[----:B------:R0:W1:Y:S02]  /*48e0*/  SHFL.DOWN P2, R20, R18, R17, R16 ;  /* 0x0800001112147389 */ /* 0x0000640000040010 */
[----:B01----:R-:W-:Y:S05]  /*48f0*/  ENDCOLLECTIVE ;  /* 0x000000000000791b */ /* 0x003fea0003800000 */
.L_x_44:
[----:B------:R-:W-:Y:S05]  /*4900*/  WARPSYNC.COLLECTIVE R19, `(.L_x_45) ;  /* 0x0000000013087348 */ /* 0x000fea0003c00000 */
[----:B------:R-:W-:Y:S01]  /*4910*/  VOTE.ALL P0, P0 ;  /* 0x0000000000ff7806 */ /* 0x000fe20000000000 */
[----:B------:R-:W-:-:S12]  /*4920*/  ENDCOLLECTIVE ;  /* 0x000000000000791b */ /* 0x000fd80003800000 */
.L_x_45:
[----:B------:R-:W-:-:S04]  /*4930*/  ISETP.GT.AND P2, PT, R37, R16, PT ;  /* 0x000000102500720c */ /* 0x000fc80003f44270 */
[----:B------:R-:W-:-:S05]  /*4940*/  SEL R20, R20, RZ, !P2 ;  /* 0x000000ff14147207 */ /* 0x000fca0005000000 */
[----:B------:R-:W-:Y:S01]  /*4950*/  IMAD.IADD R39, R41, 0x1, R20 ;  /* 0x0000000129277824 */ /* 0x000fe200078e0214 */
[----:B------:R-:W-:Y:S06]  /*4960*/  BRA `(.L_x_46) ;  /* 0xffffffc800947947 */ /* 0x000fec000383ffff */
.L_x_11:
[----:B------:R-:W-:Y:S01]  /*4970*/  BSSY B1, `(.L_x_47) ;  /* 0x0000006000017945 */ /* 0x000fe20003800000 */
[----:B------:R-:W-:Y:S01]  /*4980*/  PLOP3.LUT P0, PT, P0, PT, PT, 0x8, 0x80 ;  /* 0x000000000080781c */ /* 0x000fe2000070e170 */
[----:B------:R-:W-:-:S12]  /*4990*/  IMAD.MOV.U32 R19, RZ, RZ, -0x1 ;  /* 0xffffffffff137424 */ /* 0x000fd800078e00ff */
[----:B------:R-:W-:Y:S05]  /*49a0*/  WARPSYNC.COLLECTIVE R19, `(.L_x_48) ;  /* 0x0000000013087348 */ /* 0x000fea0003c00000 */
[----:B------:R-:W-:Y:S01]  /*49b0*/  VOTE.ANY P0, P0 ;  /* 0x0000000000ff7806 */ /* 0x000fe20000000100 */
[----:B------:R-:W-:-:S12]  /*49c0*/  ENDCOLLECTIVE ;  /* 0x000000000000791b */ /* 0x000fd80003800000 */
.L_x_48:
[----:B------:R-:W-:Y:S05]  /*49d0*/  BSYNC B1 ;  /* 0x0000000000017941 */ /* 0x000fea0003800000 */
.L_x_47:
[----:B------:R-:W-:Y:S05]  /*49e0*/  BRA `(.L_x_49) ;  /* 0xffffffc800a47947 */ /* 0x000fea000383ffff */
.L_x_13:
[----:B------:R-:W-:Y:S01]  /*49f0*/  BSSY B1, `(.L_x_50) ;  /* 0x0000006000017945 */ /* 0x000fe20003800000 */
[----:B------:R-:W-:Y:S01]  /*4a00*/  PLOP3.LUT P0, PT, P0, PT, PT, 0x8, 0x80 ;  /* 0x000000000080781c */ /* 0x000fe2000070e170 */
[----:B------:R-:W-:-:S12]  /*4a10*/  IMAD.MOV.U32 R19, RZ, RZ, -0x1 ;  /* 0xffffffffff137424 */ /* 0x000fd800078e00ff */
[----:B------:R-:W-:Y:S05]  /*4a20*/  WARPSYNC.COLLECTIVE R19, `(.L_x_51) ;  /* 0x0000000013087348 */ /* 0x000fea0003c00000 */
[----:B------:R-:W-:Y:S01]  /*4a30*/  VOTE.ANY P0, P0 ;  /* 0x0000000000ff7806 */ /* 0x000fe20000000100 */
[----:B------:R-:W-:-:S12]  /*4a40*/  ENDCOLLECTIVE ;  /* 0x000000000000791b */ /* 0x000fd80003800000 */
.L_x_51:
[----:B------:R-:W-:Y:S05]  /*4a50*/  BSYNC B1 ;  /* 0x0000000000017941 */ /* 0x000fea0003800000 */
.L_x_50:
[----:B------:R-:W-:Y:S05]  /*4a60*/  BRA `(.L_x_52) ;  /* 0xffffffc800f87947 */ /* 0x000fea000383ffff */
.L_x_15:
[----:B------:R-:W-:Y:S01]  /*4a70*/  BSSY B1, `(.L_x_53) ;  /* 0x0000006000017945 */ /* 0x000fe20003800000 */
[----:B------:R-:W-:Y:S01]  /*4a80*/  PLOP3.LUT P0, PT, P0, PT, PT, 0x8, 0x80 ;  /* 0x000000000080781c */ /* 0x000fe2000070e170 */
[----:B------:R-:W-:-:S12]  /*4a90*/  IMAD.MOV.U32 R19, RZ, RZ, -0x1 ;  /* 0xffffffffff137424 */ /* 0x000fd800078e00ff */
[----:B------:R-:W-:Y:S05]  /*4aa0*/  WARPSYNC.COLLECTIVE R19, `(.L_x_54) ;  /* 0x0000000013087348 */ /* 0x000fea0003c00000 */
[----:B------:R-:W-:Y:S01]  /*4ab0*/  VOTE.ANY R19, PT, P0 ;  /* 0x0000000000137806 */ /* 0x000fe200000e0100 */
[----:B------:R-:W-:Y:S06]  /*4ac0*/  ENDCOLLECTIVE ;  /* 0x000000000000791b */ /* 0x000fec0003800000 */
.L_x_54:
[----:B------:R-:W-:Y:S05]  /*4ad0*/  BSYNC B1 ;  /* 0x0000000000017941 */ /* 0x000fea0003800000 */
.L_x_53:
[----:B------:R-:W-:Y:S01]  /*4ae0*/  LOP3.LUT R19, R19, 0x80000000, R48, 0xec, !PT ;  /* 0x8000000013137812 */ /* 0x000fe200078eec30 */
[----:B------:R-:W-:Y:S02]  /*4af0*/  IMAD.MOV.U32 R18, RZ, RZ, R41 ;  /* 0x000000ffff127224 */ /* 0x000fe400078e0029 */
[----:B------:R-:W-:Y:S02]  /*4b00*/  IMAD.MOV.U32 R17, RZ, RZ, 0x1 ;  /* 0x00000001ff117424 */ /* 0x000fe400078e00ff */
[----:B------:R-:W-:Y:S02]  /*4b10*/  VIADD R16, R19, 0xffffffff ;  /* 0xffffffff13107836 */ /* 0x000fe40000000000 */
[----:B------:R-:W-:-:S03]  /*4b20*/  VIADD R21, R21, 0xffffffe0 ;  /* 0xffffffe015157836 */ /* 0x000fc60000000000 */
[----:B------:R-:W-:Y:S01]  /*4b30*/  LOP3.LUT R50, R19, R16, RZ, 0xc, !PT ;  /* 0x0000001013327212 */ /* 0x000fe200078e0cff */
[----:B------:R-:W-:-:S03]  /*4b40*/  IMAD.MOV.U32 R19, RZ, RZ, -0x1 ;  /* 0xffffffffff137424 */ /* 0x000fc600078e00ff */
[----:B------:R0:W1:Y:S04]  /*4b50*/  POPC R16, R50 ;  /* 0x0000003200107309 */ /* 0x0000680000000000 */
[----:B01----:R-:W-:Y:S05]  /*4b60*/  WARPSYNC.COLLECTIVE R19, `(.L_x_55) ;  /* 0x0000000013087348 */ /* 0x003fea0003c00000 */
[----:B-1----:R1:W2:Y:S02]  /*4b70*/  SHFL.DOWN P2, R20, R18, R17, R16 ;  /* 0x0800001112147389 */ /* 0x0022a40000040010 */
[----:B012---:R-:W-:Y:S05]  /*4b80*/  ENDCOLLECTIVE ;  /* 0x000000000000791b */ /* 0x007fea0003800000 */
.L_x_55:
[----:B------:R-:W-:Y:S01]  /*4b90*/  ISETP.GE.AND P0, PT, R47, R16, PT ;  /* 0x000000102f00720c */ /* 0x000fe20003f06270 */
[----:B------:R-:W-:-:S03]  /*4ba0*/  IMAD.MOV.U32 R17, RZ, RZ, 0x2 ;  /* 0x00000002ff117424 */ /* 0x000fc600078e00ff */
[----:B------:R-:W-:Y:S02]  /*4bb0*/  SEL R20, R20, RZ, !P0 ;  /* 0x000000ff14147207 */ /* 0x000fe40004000000 */
[----:B------:R-:W-:-:S03]  /*4bc0*/  ISETP.GT.AND P0, PT, R22, R16, PT ;  /* 0x000000101600720c */ /* 0x000fc60003f04270 */
[----:B------:R-:W-:-:S04]  /*4bd0*/  IMAD.IADD R51, R20, 0x1, R41 ;  /* 0x0000000114337824 */ /* 0x000fc800078e0229 */
[----:B------:R-:W-:-:S07]  /*4be0*/  IMAD.MOV.U32 R18, RZ, RZ, R51 ;  /* 0x000000ffff127224 */ /* 0x000fce00078e0033 */
[----:B------:R-:W-:Y:S05]  /*4bf0*/  WARPSYNC.COLLECTIVE R19, `(.L_x_56) ;  /* 0x0000000013087348 */ /* 0x000fea0003c00000 */
[----:B------:R0:W1:Y:S02]  /*4c00*/  SHFL.DOWN P2, R20, R18, R17, R16 ;  /* 0x0800001112147389 */ /* 0x0000640000040010 */
[----:B01----:R-:W-:Y:S05]  /*4c10*/  ENDCOLLECTIVE ;  /* 0x000000000000791b */ /* 0x003fea0003800000 */
.L_x_56:
        /* <DEDUP_REMOVED lines=8> */
.L_x_57:
        /* <DEDUP_REMOVED lines=8> */
.L_x_58:
        /* <DEDUP_REMOVED lines=8> */
.L_x_59:
[----:B------:R-:W-:Y:S05]  /*4da0*/  WARPSYNC.COLLECTIVE R19, `(.L_x_60) ;  /* 0x0000000013087348 */ /* 0x000fea0003c00000 */
[----:B------:R-:W-:Y:S01]  /*4db0*/  VOTE.ALL P0, P0 ;  /* 0x0000000000ff7806 */ /* 0x000fe20000000000 */
[----:B------:R-:W-:-:S12]  /*4dc0*/  ENDCOLLECTIVE ;  /* 0x000000000000791b */ /* 0x000fd80003800000 */
.L_x_60:
[----:B------:R-:W-:-:S04]  /*4dd0*/  ISETP.GT.AND P2, PT, R37, R16, PT ;  /* 0x000000102500720c */ /* 0x000fc80003f44270 */
[----:B------:R-:W-:-:S04]  /*4de0*/  SEL R20, R20, RZ, !P2 ;  /* 0x000000ff14147207 */ /* 0x000fc80005000000 */
[----:B------:R-:W-:Y:S01]  /*4df0*/  IADD3 R39, PT, PT, R50, R20, R39 ;  /* 0x0000001432277210 */ /* 0x000fe20007ffe027 */
[----:B------:R-:W-:Y:S06]  /*4e00*/  BRA `(.L_x_61) ;  /* 0xffffffc800907947 */ /* 0x000fec000383ffff */
.L_x_20:
[----:B------:R-:W-:Y:S01]  /*4e10*/  BSSY B0, `(.L_x_62) ;  /* 0x0000006000007945 */ /* 0x000fe20003800000 */
[----:B------:R-:W-:Y:S01]  /*4e20*/  PLOP3.LUT P0, PT, P0, PT, PT, 0x8, 0x80 ;  /* 0x000000000080781c */ /* 0x000fe2000070e170 */
[----:B------:R-:W-:-:S12]  /*4e30*/  IMAD.MOV.U32 R19, RZ, RZ, -0x1 ;  /* 0xffffffffff137424 */ /* 0x000fd800078e00ff */
[----:B------:R-:W-:Y:S05]  /*4e40*/  WARPSYNC.COLLECTIVE R19, `(.L_x_63) ;  /* 0x0000000013087348 */ /* 0x000fea0003c00000 */
[----:B------:R-:W-:Y:S01]  /*4e50*/  VOTE.ANY P0, P0 ;  /* 0x0000000000ff7806 */ /* 0x000fe20000000100 */
[----:B------:R-:W-:-:S12]  /*4e60*/  ENDCOLLECTIVE ;  /* 0x000000000000791b */ /* 0x000fd80003800000 */
.L_x_63:
[----:B------:R-:W-:Y:S05]  /*4e70*/  BSYNC B0 ;  /* 0x0000000000007941 */ /* 0x000fea0003800000 */
.L_x_62:
[----:B------:R-:W-:Y:S05]  /*4e80*/  BRA `(.L_x_64) ;  /* 0xffffffe000a87947 */ /* 0x000fea000383ffff */
.L_x_22:
[----:B------:R-:W-:Y:S01]  /*4e90*/  BSSY B0, `(.L_x_65) ;  /* 0x0000006000007945 */ /* 0x000fe20003800000 */
[----:B------:R-:W-:Y:S01]  /*4ea0*/  PLOP3.LUT P0, PT, P0, PT, PT, 0x8, 0x80 ;  /* 0x000000000080781c */ /* 0x000fe2000070e170 */
[----:B------:R-:W-:-:S12]  /*4eb0*/  IMAD.MOV.U32 R19, RZ, RZ, -0x1 ;  /* 0xffffffffff137424 */ /* 0x000fd800078e00ff */
[----:B------:R-:W-:Y:S05]  /*4ec0*/  WARPSYNC.COLLECTIVE R19, `(.L_x_66) ;  /* 0x0000000013087348 */ /* 0x000fea0003c00000 */
[----:B------:R-:W-:Y:S01]  /*4ed0*/  VOTE.ANY P0, P0 ;  /* 0x0000000000ff7806 */ /* 0x000fe20000000100 */
[----:B------:R-:W-:-:S12]  /*4ee0*/  ENDCOLLECTIVE ;  /* 0x000000000000791b */ /* 0x000fd80003800000 */
.L_x_66:
[----:B------:R-:W-:Y:S05]  /*4ef0*/  BSYNC B0 ;  /* 0x0000000000007941 */ /* 0x000fea0003800000 */
.L_x_65:
[----:B------:R-:W-:Y:S05]  /*4f00*/  BRA `(.L_x_67) ;  /* 0xffffffe000fc7947 */ /* 0x000fea000383ffff */
.L_x_24:
[----:B------:R-:W0:Y:S01]  /*4f10*/  S2R R53, SR_GEMASK ;  /* 0x0000000000357919 */ /* 0x000e220000003c00 */
[----:B------:R-:W-:Y:S01]  /*4f20*/  BSSY B0, `(.L_x_68) ;  /* 0x0000006000007945 */ /* 0x000fe20003800000 */
[----:B------:R-:W-:Y:S01]  /*4f30*/  PLOP3.LUT P0, PT, P0, PT, PT, 0x8, 0x80 ;  /* 0x000000000080781c */ /* 0x000fe2000070e170 */
[----:B------:R-:W-:-:S12]  /*4f40*/  IMAD.MOV.U32 R19, RZ, RZ, -0x1 ;  /* 0xffffffffff137424 */ /* 0x000fd800078e00ff */
[----:B0-----:R-:W-:Y:S05]  /*4f50*/  WARPSYNC.COLLECTIVE R19, `(.L_x_69) ;  /* 0x0000000013087348 */ /* 0x001fea0003c00000 */
[----:B------:R-:W-:Y:S01]  /*4f60*/  VOTE.ANY R19, PT, P0 ;  /* 0x0000000000137806 */ /* 0x000fe200000e0100 */
[----:B0-----:R-:W-:Y:S06]  /*4f70*/  ENDCOLLECTIVE ;  /* 0x000000000000791b */ /* 0x001fec0003800000 */
.L_x_69:
[----:B------:R-:W-:Y:S05]  /*4f80*/  BSYNC B0 ;  /* 0x0000000000007941 */ /* 0x000fea0003800000 */
.L_x_68:
[----:B------:R-:W-:Y:S01]  /*4f90*/  LOP3.LUT R19, R19, 0x80000000, R53, 0xec, !PT ;  /* 0x8000000013137812 */ /* 0x000fe200078eec35 */
[----:B------:R-:W-:Y:S02]  /*4fa0*/  IMAD.MOV.U32 R18, RZ, RZ, R25 ;  /* 0x000000ffff127224 */ /* 0x000fe400078e0019 */
[----:B------:R-:W-:Y:S02]  /*4fb0*/  IMAD.MOV.U32 R17, RZ, RZ, 0x1 ;  /* 0x00000001ff117424 */ /* 0x000fe400078e00ff */
[----:B------:R-:W-:-:S05]  /*4fc0*/  VIADD R16, R19, 0xffffffff ;  /* 0xffffffff13107836 */ /* 0x000fca0000000000 */
[----:B------:R-:W-:Y:S01]  /*4fd0*/  LOP3.LUT R44, R19, R16, RZ, 0xc, !PT ;  /* 0x00000010132c7212 */ /* 0x000fe200078e0cff */
[----:B------:R-:W-:-:S05]  /*4fe0*/  IMAD.MOV.U32 R19, RZ, RZ, -0x1 ;  /* 0xffffffffff137424 */ /* 0x000fca00078e00ff */
[----:B------:R-:W0:Y:S02]  /*4ff0*/  POPC R44, R44 ;  /* 0x0000002c002c7309 */ /* 0x000e240000000000 */
[----:B0-----:R-:W-:Y:S01]  /*5000*/  IMAD.MOV.U32 R16, RZ, RZ, R44 ;  /* 0x000000ffff107224 */ /* 0x001fe200078e002c */
[----:B------:R-:W-:-:S13]  /*5010*/  ISETP.GE.AND P0, PT, R36, R44, PT ;  /* 0x0000002c2400720c */ /* 0x000fda0003f06270 */
[----:B------:R-:W-:Y:S05]  /*5020*/  WARPSYNC.COLLECTIVE R19, `(.L_x_70) ;  /* 0x0000000013087348 */ /* 0x000fea0003c00000 */
[----:B------:R0:W1:Y:S02]  /*5030*/  SHFL.DOWN P2, R20, R18, R17, R16 ;  /* 0x0800001112147389 */ /* 0x0000640000040010 */
[----:B01----:R-:W-:Y:S05]  /*5040*/  ENDCOLLECTIVE ;  /* 0x000000000000791b */ /* 0x003fea0003800000 */
.L_x_70:
[----:B------:R-:W-:Y:S01]  /*5050*/  IMAD.MOV.U32 R17, RZ, RZ, 0x2 ;  /* 0x00000002ff117424 */ /* 0x000fe200078e00ff */
[----:B------:R-:W-:-:S05]  /*5060*/  SEL R20, R20, RZ, !P0 ;  /* 0x000000ff14147207 */ /* 0x000fca0004000000 */
[----:B------:R-:W-:Y:S02]  /*5070*/  IMAD.IADD R35, R20, 0x1, R25 ;  /* 0x0000000114237824 */ /* 0x000fe400078e0219 */
[----:B------:R-:W-:Y:S02]  /*5080*/  VIADD R25, R36, 0x2 ;  /* 0x0000000224197836 */ /* 0x000fe40000000000 */
[----:B------:R-:W-:-:S03]  /*5090*/  IMAD.MOV.U32 R18, RZ, RZ, R35 ;  /* 0x000000ffff127224 */ /* 0x000fc600078e0023 */
[----:B------:R-:W-:Y:S01]  /*50a0*/  ISETP.GT.AND P0, PT, R25, R44, PT ;  /* 0x0000002c1900720c */ /* 0x000fe20003f04270 */
[----:B------:R-:W-:-:S12]  /*50b0*/  VIADD R25, R36, 0x4 ;  /* 0x0000000424197836 */ /* 0x000fd80000000000 */
[----:B------:R-:W-:Y:S05]  /*50c0*/  WARPSYNC.COLLECTIVE R19, `(.L_x_71) ;  /* 0x0000000013087348 */ /* 0x000fea0003c00000 */
[----:B------:R0:W1:Y:S02]  /*50d0*/  SHFL.DOWN P2, R20, R18, R17, R16 ;  /* 0x0800001112147389 */ /* 0x0000640000040010 */
[----:B01----:R-:W-:Y:S05]  /*50e0*/  ENDCOLLECTIVE ;  /* 0x000000000000791b */ /* 0x003fea0003800000 */
.L_x_71:
        /* <DEDUP_REMOVED lines=9> */
.L_x_72:
        /* <DEDUP_REMOVED lines=8> */
.L_x_73:
[----:B------:R-:W-:Y:S01]  /*5200*/  IMAD.MOV.U32 R17, RZ, RZ, 0x10 ;  /* 0x00000010ff117424 */ /* 0x000fe200078e00ff */
[----:B------:R-:W-:Y:S02]  /*5210*/  SEL R20, R20, RZ, !P0 ;  /* 0x000000ff14147207 */ /* 0x000fe40004000000 */
[----:B------:R-:W-:-:S03]  /*5220*/  ISETP.NE.AND P0, PT, R24, 0x65, PT ;  /* 0x000000651800780c */ /* 0x000fc60003f05270 */
[----:B------:R-:W-:Y:S02]  /*5230*/  IMAD.IADD R26, R25, 0x1, R20 ;  /* 0x00000001191a7824 */ /* 0x000fe400078e0214 */
[----:B------:R-:W-:Y:S02]  /*5240*/  VIADD R25, R36, 0x10 ;  /* 0x0000001024197836 */ /* 0x000fe40000000000 */
[----:B------:R-:W-:-:S03]  /*5250*/  IMAD.MOV.U32 R18, RZ, RZ, R26 ;  /* 0x000000ffff127224 */ /* 0x000fc600078e001a */
[----:B------:R-:W-:-:S13]  /*5260*/  ISETP.GT.AND P3, PT, R25, R44, PT ;  /* 0x0000002c1900720c */ /* 0x000fda0003f64270 */
[----:B------:R-:W-:Y:S05]  /*5270*/  WARPSYNC.COLLECTIVE R19, `(.L_x_74) ;  /* 0x0000000013087348 */ /* 0x000fea0003c00000 */
[----:B------:R0:W1:Y:S02]  /*5280*/  SHFL.DOWN P2, R20, R18, R17, R16 ;  /* 0x0800001112147389 */ /* 0x0000640000040010 */
[----:B01----:R-:W-:Y:S05]  /*5290*/  ENDCOLLECTIVE ;  /* 0x000000000000791b */ /* 0x003fea0003800000 */
.L_x_74:
[----:B------:R-:W-:Y:S05]  /*52a0*/  WARPSYNC.COLLECTIVE R19, `(.L_x_75) ;  /* 0x0000000013087348 */ /* 0x000fea0003c00000 */
[----:B------:R-:W-:Y:S01]  /*52b0*/  VOTE.ALL P0, P0 ;  /* 0x0000000000ff7806 */ /* 0x000fe20000000000 */
[----:B------:R-:W-:-:S12]  /*52c0*/  ENDCOLLECTIVE ;  /* 0x000000000000791b */ /* 0x000fd80003800000 */
.L_x_75:
[----:B------:R-:W0:Y:S01]  /*52d0*/  LDC.64 R16, c[0x0][0x390] ;  /* 0x0000e400ff107b82 */ /* 0x000e220000000a00 */
[----:B------:R-:W-:-:S05]  /*52e0*/  SEL R25, R20, RZ, !P3 ;  /* 0x000000ff14197207 */ /* 0x000fca0005800000 */
[----:B------:R-:W-:Y:S01]  /*52f0*/  IMAD.IADD R26, R26, 0x1, R25 ;  /* 0x000000011a1a7824 */ /* 0x000fe200078e0219 */
[----:B0-----:R-:W-:-:S05]  /*5300*/  IADD3 R35, P2, PT, R16, 0x100, RZ ;  /* 0x0000010010237810 */ /* 0x001fca0007f5e0ff */
[----:B------:R-:W-:Y:S01]  /*5310*/  IMAD.X R39, RZ, RZ, R17, P2 ;  /* 0x000000ffff277224 */ /* 0x000fe200010e0611 */
[----:B------:R-:W-:Y:S07]  /*5320*/  BRA `(.L_x_76) ;  /* 0xffffffe000907947 */ /* 0x000fee000383ffff */
.L_x_26:
[----:B------:R-:W-:Y:S01]  /*5330*/  BSSY B0, `(.L_x_77) ;  /* 0x0000006000007945 */ /* 0x000fe20003800000 */
[----:B------:R-:W-:Y:S01]  /*5340*/  PLOP3.LUT P0, PT, P0, PT, PT, 0x8, 0x80 ;  /* 0x000000000080781c */ /* 0x000fe2000070e170 */
[----:B------:R-:W-:-:S12]  /*5350*/  IMAD.MOV.U32 R19, RZ, RZ, -0x1 ;  /* 0xffffffffff137424 */ /* 0x000fd800078e00ff */
[----:B------:R-:W-:Y:S05]  /*5360*/  WARPSYNC.COLLECTIVE R19, `(.L_x_78) ;  /* 0x0000000013087348 */ /* 0x000fea0003c00000 */
[----:B------:R-:W-:Y:S01]  /*5370*/  VOTE.ANY P0, P0 ;  /* 0x0000000000ff7806 */ /* 0x000fe20000000100 */
[----:B------:R-:W-:-:S12]  /*5380*/  ENDCOLLECTIVE ;  /* 0x000000000000791b */ /* 0x000fd80003800000 */
.L_x_78:
[----:B------:R-:W-:Y:S05]  /*5390*/  BSYNC B0 ;  /* 0x0000000000007941 */ /* 0x000fea0003800000 */
.L_x_77:
[----:B------:R-:W-:Y:S05]  /*53a0*/  BRA `(.L_x_79) ;  /* 0xffffffe000a07947 */ /* 0x000fea000383ffff */
.L_x_28:
[----:B------:R-:W-:Y:S01]  /*53b0*/  BSSY B0, `(.L_x_80) ;  /* 0x0000006000007945 */ /* 0x000fe20003800000 */
[----:B------:R-:W-:Y:S01]  /*53c0*/  PLOP3.LUT P0, PT, P0, PT, PT, 0x8, 0x80 ;  /* 0x000000000080781c */ /* 0x000fe2000070e170 */
[----:B------:R-:W-:-:S12]  /*53d0*/  IMAD.MOV.U32 R19, RZ, RZ, -0x1 ;  /* 0xffffffffff137424 */ /* 0x000fd800078e00ff */
[----:B------:R-:W-:Y:S05]  /*53e0*/  WARPSYNC.COLLECTIVE R19, `(.L_x_81) ;  /* 0x0000000013087348 */ /* 0x000fea0003c00000 */
[----:B------:R-:W-:Y:S01]  /*53f0*/  VOTE.ANY P0, P0 ;  /* 0x0000000000ff7806 */ /* 0x000fe20000000100 */
[----:B------:R-:W-:-:S12]  /*5400*/  ENDCOLLECTIVE ;  /* 0x000000000000791b */ /* 0x000fd80003800000 */
.L_x_81:
[----:B------:R-:W-:Y:S05]  /*5410*/  BSYNC B0 ;  /* 0x0000000000007941 */ /* 0x000fea0003800000 */
.L_x_80:
[----:B------:R-:W-:Y:S05]  /*5420*/  BRA `(.L_x_82) ;  /* 0xffffffe000f47947 */ /* 0x000fea000383ffff */
.L_x_30:
[----:B------:R-:W-:Y:S01]  /*5430*/  BSSY B0, `(.L_x_83) ;  /* 0x0000006000007945 */ /* 0x000fe20003800000 */
[----:B------:R-:W-:Y:S01]  /*5440*/  PLOP3.LUT P0, PT, P0, PT, PT, 0x8, 0x80 ;  /* 0x000000000080781c */ /* 0x000fe2000070e170 */
[----:B------:R-:W-:-:S12]  /*5450*/  IMAD.MOV.U32 R19, RZ, RZ, -0x1 ;  /* 0xffffffffff137424 */ /* 0x000fd800078e00ff */
[----:B------:R-:W-:Y:S05]  /*5460*/  WARPSYNC.COLLECTIVE R19, `(.L_x_84) ;  /* 0x0000000013087348 */ /* 0x000fea0003c00000 */
[----:B------:R-:W-:Y:S01]  /*5470*/  VOTE.ANY R19, PT, P0 ;  /* 0x0000000000137806 */ /* 0x000fe200000e0100 */
[----:B------:R-:W-:Y:S06]  /*5480*/  ENDCOLLECTIVE ;  /* 0x000000000000791b */ /* 0x000fec0003800000 */
.L_x_84:
[----:B------:R-:W-:Y:S05]  /*5490*/  BSYNC B0 ;  /* 0x0000000000007941 */ /* 0x000fea0003800000 */
.L_x_83:
[----:B------:R-:W-:Y:S01]  /*54a0*/  LOP3.LUT R19, R19, 0x80000000, R53, 0xec, !PT ;  /* 0x8000000013137812 */ /* 0x000fe200078eec35 */
[----:B------:R-:W-:Y:S02]  /*54b0*/  IMAD.MOV.U32 R18, RZ, RZ, R25 ;  /* 0x000000ffff127224 */ /* 0x000fe400078e0019 */
[----:B------:R-:W-:Y:S02]  /*54c0*/  IMAD.MOV.U32 R17, RZ, RZ, 0x1 ;  /* 0x00000001ff117424 */ /* 0x000fe400078e00ff */
[----:B------:R-:W-:Y:S02]  /*54d0*/  VIADD R16, R19, 0xffffffff ;  /* 0xffffffff13107836 */ /* 0x000fe40000000000 */
[----:B------:R-:W-:-:S03]  /*54e0*/  VIADD R21, R21, 0xffffffe0 ;  /* 0xffffffe015157836 */ /* 0x000fc60000000000 */
[----:B------:R-:W-:Y:S01]  /*54f0*/  LOP3.LUT R16, R19, R16, RZ, 0xc, !PT ;  /* 0x0000001013107212 */ /* 0x000fe200078e0cff */
[----:B------:R-:W-:-:S05]  /*5500*/  IMAD.MOV.U32 R19, RZ, RZ, -0x1 ;  /* 0xffffffffff137424 */ /* 0x000fca00078e00ff */
[----:B------:R-:W0:Y:S02]  /*5510*/  POPC R16, R16 ;  /* 0x0000001000107309 */ /* 0x000e240000000000 */
[----:B0-----:R-:W-:Y:S05]  /*5520*/  WARPSYNC.COLLECTIVE R19, `(.L_x_85) ;  /* 0x0000000013087348 */ /* 0x001fea0003c00000 */
[----:B0-----:R0:W1:Y:S02]  /*5530*/  SHFL.DOWN P2, R20, R18, R17, R16 ;  /* 0x0800001112147389 */ /* 0x0010640000040010 */
[----:B01----:R-:W-:Y:S05]  /*5540*/  ENDCOLLECTIVE ;  /* 0x000000000000791b */ /* 0x003fea0003800000 */
.L_x_85:
[----:B------:R-:W-:Y:S01]  /*5550*/  ISETP.GE.AND P0, PT, R36, R16, PT ;  /* 0x000000102400720c */ /* 0x000fe20003f06270 */
[----:B------:R-:W-:-:S03]  /*5560*/  IMAD.MOV.U32 R17, RZ, RZ, 0x2 ;  /* 0x00000002ff117424 */ /* 0x000fc600078e00ff */
[----:B------:R-:W-:-:S05]  /*5570*/  SEL R20, R20, RZ, !P0 ;  /* 0x000000ff14147207 */ /* 0x000fca0004000000 */
[----:B------:R-:W-:Y:S02]  /*5580*/  IMAD.IADD R25, R20, 0x1, R25 ;  /* 0x0000000114197824 */ /* 0x000fe400078e0219 */
[----:B------:R-:W-:Y:S02]  /*5590*/  VIADD R20, R36, 0x2 ;  /* 0x0000000224147836 */ /* 0x000fe40000000000 */
[----:B------:R-:W-:-:S03]  /*55a0*/  IMAD.MOV.U32 R18, RZ, RZ, R25 ;  /* 0x000000ffff127224 */ /* 0x000fc600078e0019 */
[----:B------:R-:W-:-:S13]  /*55b0*/  ISETP.GT.AND P0, PT, R20, R16, PT ;  /* 0x000000101400720c */ /* 0x000fda0003f04270 */
[----:B------:R-:W-:Y:S05]  /*55c0*/  WARPSYNC.COLLECTIVE R19, `(.L_x_86) ;  /* 0x0000000013087348 */ /* 0x000fea0003c00000 */
[----:B------:R0:W1:Y:S02]  /*55d0*/  SHFL.DOWN P2, R20, R18, R17, R16 ;  /* 0x0800001112147389 */ /* 0x0000640000040010 */
[----:B01----:R-:W-:Y:S05]  /*55e0*/  ENDCOLLECTIVE ;  /* 0x000000000000791b */ /* 0x003fea0003800000 */
.L_x_86:
[----:B------:R-:W-:Y:S01]  /*55f0*/  IMAD.MOV.U32 R17, RZ, RZ, 0x4 ;  /* 0x00000004ff117424 */ /* 0x000fe200078e00ff */
        /* <DEDUP_REMOVED lines=8> */
.L_x_87:
        /* <DEDUP_REMOVED lines=9> */
.L_x_88:
[----:B------:R-:W-:Y:S01]  /*5710*/  IMAD.MOV.U32 R17, RZ, RZ, 0x10 ;  /* 0x00000010ff117424 */ /* 0x000fe200078e00ff */
[----:B------:R-:W-:-:S05]  /*5720*/  SEL R20, R20, RZ, !P0 ;  /* 0x000000ff14147207 */ /* 0x000fca0004000000 */
[----:B------:R-:W-:-:S04]  /*5730*/  IMAD.IADD R25, R25, 0x1, R20 ;  /* 0x0000000119197824 */ /* 0x000fc800078e0214 */
[----:B------:R-:W-:-:S07]  /*5740*/  IMAD.MOV.U32 R18, RZ, RZ, R25 ;  /* 0x000000ffff127224 */ /* 0x000fce00078e0019 */
[----:B------:R-:W-:Y:S05]  /*5750*/  WARPSYNC.COLLECTIVE R19, `(.L_x_89) ;  /* 0x0000000013087348 */ /* 0x000fea0003c00000 */
[----:B------:R0:W1:Y:S02]  /*5760*/  SHFL.DOWN P2, R20, R18, R17, R16 ;  /* 0x0800001112147389 */ /* 0x0000640000040010 */
[----:B01----:R-:W-:Y:S05]  /*5770*/  ENDCOLLECTIVE ;  /* 0x000000000000791b */ /* 0x003fea0003800000 */
.L_x_89:
[----:B------:R-:W-:-:S05]  /*5780*/  VIADD R17, R36, 0x10 ;  /* 0x0000001024117836 */ /* 0x000fca0000000000 */
[----:B------:R-:W-:-:S04]  /*5790*/  ISETP.GT.AND P0, PT, R17, R16, PT ;  /* 0x000000101100720c */ /* 0x000fc80003f04270 */
[----:B------:R-:W-:Y:S02]  /*57a0*/  SEL R20, R20, RZ, !P0 ;  /* 0x000000ff14147207 */ /* 0x000fe40004000000 */
[----:B------:R-:W-:Y:S02]  /*57b0*/  ISETP.NE.AND P0, PT, R24, 0x65, PT ;  /* 0x000000651800780c */ /* 0x000fe40003f05270 */
[----:B------:R-:W-:-:S11]  /*57c0*/  IADD3 R26, PT, PT, R25, R20, R26 ;  /* 0x00000014191a7210 */ /* 0x000fd60007ffe01a */
[----:B------:R-:W-:Y:S05]  /*57d0*/  WARPSYNC.COLLECTIVE R19, `(.L_x_90) ;  /* 0x0000000013087348 */ /* 0x000fea0003c00000 */
[----:B------:R-:W-:Y:S01]  /*57e0*/  VOTE.ALL P0, P0 ;  /* 0x0000000000ff7806 */ /* 0x000fe20000000000 */
[----:B------:R-:W-:-:S12]  /*57f0*/  ENDCOLLECTIVE ;  /* 0x000000000000791b */ /* 0x000fd80003800000 */
.L_x_90:
[----:B------:R-:W-:Y:S05]  /*5800*/  BRA `(.L_x_91) ;  /* 0xffffffe0008c7947 */ /* 0x000fea000383ffff */
.L_x_92:
[----:B------:R-:W-:-:S00]  /*5810*/  BRA `(.L_x_92) ;  /* 0xfffffffc00fc7947 */ /* 0x000fc0000383ffff */
[----:B------:R-:W-:-:S00]  /*5820*/  NOP ;  /* 0x0000000000007918 */ /* 0x000fc00000000000 */
        /* <DEDUP_REMOVED lines=13> */
.L_x_191:


//--------------------- .text._ZN3cub18CUB_300001_SM_10006detail4scan20DeviceScanInitKernelINS0_13ScanTileStateIjLb1EEEEEvT_i --------------------------
	.section	.text._ZN3cub18CUB_300001_SM_10006detail4scan20DeviceScanInitKernelINS0_13ScanTileStateIjLb1EEEEEvT_i,"ax",@progbits
	.align	128
        .global         _ZN3cub18CUB_300001_SM_10006detail4scan20DeviceScanInitKernelINS0_13ScanTileStateIjLb1EEEEEvT_i
        .type           _ZN3cub18CUB_300001_SM_10006detail4scan20DeviceScanInitKernelINS0_13ScanTileStateIjLb1EEEEEvT_i,@function
        .size           _ZN3cub18CUB_300001_SM_10006detail4scan20DeviceScanInitKernelINS0_13ScanTileStateIjLb1EEEEEvT_i,(.L_x_192 - _ZN3cub18CUB_300001_SM_10006detail4scan20DeviceScanInitKernelINS0_13ScanTileStateIjLb1EEEEEvT_i)
        .other          _ZN3cub18CUB_300001_SM_10006detail4scan20DeviceScanInitKernelINS0_13ScanTileStateIjLb1EEEEEvT_i,@"STO_CUDA_ENTRY STV_DEFAULT"
_ZN3cub18CUB_300001_SM_10006detail4scan20DeviceScanInitKernelINS0_13ScanTileStateIjLb1EEEEEvT_i:
.text._ZN3cub18CUB_300001_SM_10006detail4scan20DeviceScanInitKernelINS0_13ScanTileStateIjLb1EEEEEvT_i:
[----:B------:R-:W-:Y:S01]  /*0000*/  LDC R1, c[0x0][0x37c] ;  /* 0x0000df00ff017b82 */ /* 0x000fe20000000800 */
[----:B------:R-:W0:Y:S07]  /*0010*/  S2R R0, SR_TID.X ;  /* 0x0000000000007919 */ /* 0x000e2e0000002100 */
[----:B------:R-:W1:Y:S01]  /*0020*/  S2UR UR6, SR_CTAID.X ;  /* 0x00000000000679c3 */ /* 0x000e620000002500 */
[----:B------:R-:W2:Y:S07]  /*0030*/  LDCU UR4, c[0x0][0x388] ;  /* 0x00007100ff0477ac */ /* 0x000eae0008000800 */
[----:B------:R-:W1:Y:S01]  /*0040*/  LDC R5, c[0x0][0x360] ;  /* 0x0000d800ff057b82 */ /* 0x000e620000000800 */
[----:B0-----:R-:W-:Y:S01]  /*0050*/  ISETP.GT.U32.AND P0, PT, R0, 0x1f, PT ;  /* 0x0000001f0000780c */ /* 0x001fe20003f04070 */
[----:B-1----:R-:W-:-:S03]  /*0060*/  IMAD R5, R5, UR6, R0 ;  /* 0x0000000605057c24 */ /* 0x002fc6000f8e0200 */
[----:B------:R-:W-:Y:S02]  /*0070*/  ISETP.NE.OR P0, PT, RZ, UR6, P0 ;  /* 0x00000006ff007c0c */ /* 0x000fe40008705670 */
[----:B--2---:R-:W-:Y:S01]  /*0080*/  ISETP.GE.AND P1, PT, R5, UR4, PT ;  /* 0x0000000405007c0c */ /* 0x004fe2000bf26270 */
[----:B------:R-:W0:-:S12]  /*0090*/  LDCU.64 UR4, c[0x0][0x358] ;  /* 0x00006b00ff0477ac */ /* 0x000e180008000a00 */
[----:B------:R-:W1:Y:S01]  /*00a0*/  @!P1 LDC.64 R2, c[0x0][0x380] ;  /* 0x0000e000ff029b82 */ /* 0x000e620000000a00 */
[----:B------:R-:W-:Y:S01]  /*00b0*/  @!P1 MOV R4, 0x63 ;  /* 0x0000006300049802 */ /* 0x000fe20000000f00 */
[----:B-1----:R-:W-:-:S04]  /*00c0*/  @!P1 IMAD.WIDE R2, R5, 0x8, R2 ;  /* 0x0000000805029825 */ /* 0x002fc800078e0202 */
[----:B------:R-:W-:-:S05]  /*00d0*/  HFMA2 R5, -RZ, RZ, 0, 0 ;  /* 0x00000000ff057431 */ /* 0x000fca00000001ff */
[----:B0-----:R0:W-:Y:S01]  /*00e0*/  @!P1 STG.E.64 desc[UR4][R2.64+0x100], R4 ;  /* 0x0001000402009986 */ /* 0x0011e2000c101b04 */
[----:B------:R-:W-:Y:S05]  /*00f0*/  @P0 EXIT ;  /* 0x000000000000094d */ /* 0x000fea0003800000 */
[----:B0-----:R-:W0:Y:S02]  /*0100*/  LDC.64 R2, c[0x0][0x380] ;  /* 0x0000e000ff027b82 */ /* 0x001e240000000a00 */
[----:B0-----:R-:W-:-:S05]  /*0110*/  IMAD.WIDE.U32 R2, R0, 0x8, R2 ;  /* 0x0000000800027825 */ /* 0x001fca00078e0002 */
[----:B------:R-:W-:Y:S01]  /*0120*/  STG.E.64 desc[UR4][R2.64], RZ ;  /* 0x000000ff02007986 */ /* 0x000fe2000c101b04 */
[----:B------:R-:W-:Y:S05]  /*0130*/  EXIT ;  /* 0x000000000000794d */ /* 0x000fea0003800000 */
.L_x_93:
        /* <DEDUP_REMOVED lines=12> */
.L_x_192:


//--------------------- .text._ZN3cub18CUB_300001_SM_10006detail11EmptyKernelIvEEvv --------------------------
	.section	.text._ZN3cub18CUB_300001_SM_10006detail11EmptyKernelIvEEvv,"ax",@progbits
	.align	128
        .global         _ZN3cub18CUB_300001_SM_10006detail11EmptyKernelIvEEvv
        .type           _ZN3cub18CUB_300001_SM_10006detail11EmptyKernelIvEEvv,@function
        .size           _ZN3cub18CUB_300001_SM_10006detail11EmptyKernelIvEEvv,(.L_x_193 - _ZN3cub18CUB_300001_SM_10006detail11EmptyKernelIvEEvv)
        .other          _ZN3cub18CUB_300001_SM_10006detail11EmptyKernelIvEEvv,@"STO_CUDA_ENTRY STV_DEFAULT"
_ZN3cub18CUB_300001_SM_10006detail11EmptyKernelIvEEvv:
.text._ZN3cub18CUB_300001_SM_10006detail11EmptyKernelIvEEvv:
[----:B------:R-:W-:Y:S01]  /*0000*/  LDC R1, c[0x0][0x37c] ;  /* 0x0000df00ff017b82 */ /* 0x000fe20000000800 */
[----:B------:R-:W-:Y:S05]  /*0010*/  EXIT ;  /* 0x000000000000794d */ /* 0x000fea0003800000 */
.L_x_94:
        /* <DEDUP_REMOVED lines=14> */
.L_x_193:


//--------------------- .text._Z16leftshift_kernelIlEvPKT_PS0_ji --------------------------
	.section	.text._Z16leftshift_kernelIlEvPKT_PS0_ji,"ax",@progbits
	.align	128
        .global         _Z16leftshift_kernelIlEvPKT_PS0_ji
        .type           _Z16leftshift_kernelIlEvPKT_PS0_ji,@function
        .size           _Z16leftshift_kernelIlEvPKT_PS0_ji,(.L_x_194 - _Z16leftshift_kernelIlEvPKT_PS0_ji)
        .other          _Z16leftshift_kernelIlEvPKT_PS0_ji,@"STO_CUDA_ENTRY STV_DEFAULT"
_Z16leftshift_kernelIlEvPKT_PS0_ji:
.text._Z16leftshift_kernelIlEvPKT_PS0_ji:
[----:B------:R-:W-:Y:S01]  /*0000*/  LDC R1, c[0x0][0x37c] ;  /* 0x0000df00ff017b82 */ /* 0x000fe20000000800 */
[----:B------:R-:W0:Y:S07]  /*0010*/  S2R R0, SR_TID.X ;  /* 0x0000000000007919 */ /* 0x000e2e0000002100 */
[----:B------:R-:W0:Y:S01]  /*0020*/  S2UR UR4, SR_CTAID.X ;  /* 0x00000000000479c3 */ /* 0x000e220000002500 */
[----:B------:R-:W1:Y:S07]  /*0030*/  LDCU UR5, c[0x0][0x390] ;  /* 0x00007200ff0577ac */ /* 0x000e6e0008000800 */
[----:B------:R-:W0:Y:S02]  /*0040*/  LDC R9, c[0x0][0x360] ;  /* 0x0000d800ff097b82 */ /* 0x000e240000000800 */
[----:B0-----:R-:W-:-:S05]  /*0050*/  IMAD R9, R9, UR4, R0 ;  /* 0x0000000409097c24 */ /* 0x001fca000f8e0200 */
[----:B-1----:R-:W-:-:S13]  /*0060*/  ISETP.GE.U32.AND P0, PT, R9, UR5, PT ;  /* 0x0000000509007c0c */ /* 0x002fda000bf06070 */
[----:B------:R-:W-:Y:S05]  /*0070*/  @P0 EXIT ;  /* 0x000000000000094d */ /* 0x000fea0003800000 */
[----:B------:R-:W0:Y:S01]  /*0080*/  LDC.64 R2, c[0x0][0x380] ;  /* 0x0000e000ff027b82 */ /* 0x000e220000000a00 */
[----:B------:R-:W1:Y:S01]  /*0090*/  LDCU.64 UR4, c[0x0][0x358] ;  /* 0x00006b00ff0477ac */ /* 0x000e620008000a00 */
[----:B------:R-:W2:Y:S06]  /*00a0*/  LDCU UR6, c[0x0][0x394] ;  /* 0x00007280ff0677ac */ /* 0x000eac0008000800 */
[----:B------:R-:W3:Y:S01]  /*00b0*/  LDC.64 R4, c[0x0][0x388] ;  /* 0x0000e200ff047b82 */ /* 0x000ee20000000a00 */
[----:B0-----:R-:W-:-:S06]  /*00c0*/  IMAD.WIDE R2, R9, 0x8, R2 ;  /* 0x0000000809027825 */ /* 0x001fcc00078e0202 */
[----:B-1----:R-:W2:Y:S01]  /*00d0*/  LDG.E.64 R2, desc[UR4][R2.64] ;  /* 0x0000000402027981 */ /* 0x002ea2000c1e1b00 */
[----:B---3--:R-:W-:Y:S01]  /*00e0*/  IMAD.WIDE R4, R9, 0x8, R4 ;  /* 0x0000000809047825 */ /* 0x008fe200078e0204 */
[C---:B--2---:R-:W-:Y:S02]  /*00f0*/  SHF.L.U64.HI R7, R2.reuse, UR6, R3 ;  /* 0x0000000602077c19 */ /* 0x044fe40008010203 */
[----:B------:R-:W-:-:S05]  /*0100*/  SHF.L.U32 R6, R2, UR6, RZ ;  /* 0x0000000602067c19 */ /* 0x000fca00080006ff */
[----:B------:R-:W-:Y:S01]  /*0110*/  STG.E.64 desc[UR4][R4.64], R6 ;  /* 0x0000000604007986 */ /* 0x000fe2000c101b04 */
[----:B------:R-:W-:Y:S05]  /*0120*/  EXIT ;  /* 0x000000000000794d */ /* 0x000fea0003800000 */
.L_x_95:
        /* <DEDUP_REMOVED lines=13> */
.L_x_194:


//--------------------- .text._Z16leftshift_kernelIjEvPKT_PS0_ji --------------------------
	.section	.text._Z16leftshift_kernelIjEvPKT_PS0_ji,"ax",@progbits
	.align	128
        .global         _Z16leftshift_kernelIjEvPKT_PS0_ji
        .type           _Z16leftshift_kernelIjEvPKT_PS0_ji,@function
        .size           _Z16leftshift_kernelIjEvPKT_PS0_ji,(.L_x_195 - _Z16leftshift_kernelIjEvPKT_PS0_ji)
        .other          _Z16leftshift_kernelIjEvPKT_PS0_ji,@"STO_CUDA_ENTRY STV_DEFAULT"
_Z16leftshift_kernelIjEvPKT_PS0_ji:
.text._Z16leftshift_kernelIjEvPKT_PS0_ji:
        /* <DEDUP_REMOVED lines=13> */
[----:B-1----:R-:W2:Y:S01]  /*00d0*/  LDG.E R2, desc[UR4][R2.64] ;  /* 0x0000000402027981 */ /* 0x002ea2000c1e1900 */
[----:B---3--:R-:W-:Y:S01]  /*00e0*/  IMAD.WIDE R4, R7, 0x4, R4 ;  /* 0x0000000407047825 */ /* 0x008fe200078e0204 */
[----:B--2---:R-:W-:-:S05]  /*00f0*/  SHF.L.U32 R7, R2, UR6, RZ ;  /* 0x0000000602077c19 */ /* 0x004fca00080006ff */
[----:B------:R-:W-:Y:S01]  /*0100*/  STG.E desc[UR4][R4.64], R7 ;  /* 0x0000000704007986 */ /* 0x000fe2000c101904 */
[----:B------:R-:W-:Y:S05]  /*0110*/  EXIT ;  /* 0x000000000000794d */ /* 0x000fea0003800000 */
.L_x_96:
        /* <DEDUP_REMOVED lines=14> */
.L_x_195:


//--------------------- .text._Z16leftshift_kernelIiEvPKT_PS0_ji --------------------------
	.section	.text._Z16leftshift_kernelIiEvPKT_PS0_ji,"ax",@progbits
	.align	128
        .global         _Z16leftshift_kernelIiEvPKT_PS0_ji
        .type           _Z16leftshift_kernelIiEvPKT_PS0_ji,@function
        .size           _Z16leftshift_kernelIiEvPKT_PS0_ji,(.L_x_196 - _Z16leftshift_kernelIiEvPKT_PS0_ji)
        .other          _Z16leftshift_kernelIiEvPKT_PS0_ji,@"STO_CUDA_ENTRY STV_DEFAULT"
_Z16leftshift_kernelIiEvPKT_PS0_ji:
.text._Z16leftshift_kernelIiEvPKT_PS0_ji:
        /* <DEDUP_REMOVED lines=18> */
.L_x_97:
        /* <DEDUP_REMOVED lines=14> */
.L_x_196:


//--------------------- .text._Z16leftshift_kernelIhEvPKT_PS0_ji --------------------------
	.section	.text._Z16leftshift_kernelIhEvPKT_PS0_ji,"ax",@progbits
	.align	128
        .global         _Z16leftshift_kernelIhEvPKT_PS0_ji
        .type           _Z16leftshift_kernelIhEvPKT_PS0_ji,@function
        .size           _Z16leftshift_kernelIhEvPKT_PS0_ji,(.L_x_197 - _Z16leftshift_kernelIhEvPKT_PS0_ji)
        .other          _Z16leftshift_kernelIhEvPKT_PS0_ji,@"STO_CUDA_ENTRY STV_DEFAULT"
_Z16leftshift_kernelIhEvPKT_PS0_ji:
.text._Z16leftshift_kernelIhEvPKT_PS0_ji:
        /* <DEDUP_REMOVED lines=8> */
[----:B------:R-:W0:Y:S01]  /*0080*/  LDCU.128 UR8, c[0x0][0x380] ;  /* 0x00007000ff0877ac */ /* 0x000e220008000c00 */
[----:B------:R-:W-:Y:S01]  /*0090*/  SHF.R.S32.HI R0, RZ, 0x1f, R4 ;  /* 0x0000001fff007819 */ /* 0x000fe20000011404 */
[----:B------:R-:W1:Y:S01]  /*00a0*/  LDCU.64 UR4, c[0x0][0x358] ;  /* 0x00006b00ff0477ac */ /* 0x000e620008000a00 */
[----:B------:R-:W2:Y:S01]  /*00b0*/  LDCU UR6, c[0x0][0x394] ;  /* 0x00007280ff0677ac */ /* 0x000ea20008000800 */
[----:B0-----:R-:W-:-:S04]  /*00c0*/  IADD3 R2, P0, PT, R4, UR8, RZ ;  /* 0x0000000804027c10 */ /* 0x001fc8000ff1e0ff */
[----:B------:R-:W-:-:S05]  /*00d0*/  IADD3.X R3, PT, PT, R0, UR9, RZ, P0, !PT ;  /* 0x0000000900037c10 */ /* 0x000fca00087fe4ff */
[----:B-1----:R-:W2:Y:S01]  /*00e0*/  LDG.E.U8 R2, desc[UR4][R2.64] ;  /* 0x0000000402027981 */ /* 0x002ea2000c1e1100 */
[----:B------:R-:W-:-:S04]  /*00f0*/  IADD3 R4, P0, PT, R4, UR10, RZ ;  /* 0x0000000a04047c10 */ /* 0x000fc8000ff1e0ff */
[----:B------:R-:W-:Y:S02]  /*0100*/  IADD3.X R5, PT, PT, R0, UR11, RZ, P0, !PT ;  /* 0x0000000b00057c10 */ /* 0x000fe400087fe4ff */
[----:B--2---:R-:W-:-:S05]  /*0110*/  SHF.L.U32 R7, R2, UR6, RZ ;  /* 0x0000000602077c19 */ /* 0x004fca00080006ff */
[----:B------:R-:W-:Y:S01]  /*0120*/  STG.E.U8 desc[UR4][R4.64], R7 ;  /* 0x0000000704007986 */ /* 0x000fe2000c101104 */
[----:B------:R-:W-:Y:S05]  /*0130*/  EXIT ;  /* 0x000000000000794d */ /* 0x000fea0003800000 */
.L_x_98:
        /* <DEDUP_REMOVED lines=12> */
.L_x_197:


//--------------------- .text._Z19bitwise_xor__kernelIiEvPKT_S2_PS0_j --------------------------
	.section	.text._Z19bitwise_xor__kernelIiEvPKT_S2_PS0_j,"ax",@progbits
	.align	128
        .global         _Z19bitwise_xor__kernelIiEvPKT_S2_PS0_j
        .type           _Z19bitwise_xor__kernelIiEvPKT_S2_PS0_j,@function
        .size           _Z19bitwise_xor__kernelIiEvPKT_S2_PS0_j,(.L_x_198 - _Z19bitwise_xor__kernelIiEvPKT_S2_PS0_j)
        .other          _Z19bitwise_xor__kernelIiEvPKT_S2_PS0_j,@"STO_CUDA_ENTRY STV_DEFAULT"
_Z19bitwise_xor__kernelIiEvPKT_S2_PS0_j:
.text._Z19bitwise_xor__kernelIiEvPKT_S2_PS0_j:
        /* <DEDUP_REMOVED lines=9> */
[----:B------:R-:W1:Y:S07]  /*0090*/  LDCU.64 UR4, c[0x0][0x358] ;  /* 0x00006b00ff0477ac */ /* 0x000e6e0008000a00 */
[----:B------:R-:W2:Y:S08]  /*00a0*/  LDC.64 R4, c[0x0][0x388] ;  /* 0x0000e200ff047b82 */ /* 0x000eb00000000a00 */
[----:B------:R-:W3:Y:S01]  /*00b0*/  LDC.64 R6, c[0x0][0x390] ;  /* 0x0000e400ff067b82 */ /* 0x000ee20000000a00 */
[----:B0-----:R-:W-:-:S06]  /*00c0*/  IMAD.WIDE R2, R9, 0x4, R2 ;  /* 0x0000000409027825 */ /* 0x001fcc00078e0202 */
[----:B-1----:R-:W4:Y:S01]  /*00d0*/  LDG.E R2, desc[UR4][R2.64] ;  /* 0x0000000402027981 */ /* 0x002f22000c1e1900 */
[----:B--2---:R-:W-:-:S06]  /*00e0*/  IMAD.WIDE R4, R9, 0x4, R4 ;  /* 0x0000000409047825 */ /* 0x004fcc00078e0204 */
[----:B------:R-:W4:Y:S01]  /*00f0*/  LDG.E R5, desc[UR4][R4.64] ;  /* 0x0000000404057981 */ /* 0x000f22000c1e1900 */
[----:B---3--:R-:W-:Y:S01]  /*0100*/  IMAD.WIDE R6, R9, 0x4, R6 ;  /* 0x0000000409067825 */ /* 0x008fe200078e0206 */
[----:B----4-:R-:W-:-:S05]  /*0110*/  LOP3.LUT R9, R5, R2, RZ, 0x3c, !PT ;  /* 0x0000000205097212 */ /* 0x010fca00078e3cff */
[----:B------:R-:W-:Y:S01]  /*0120*/  STG.E desc[UR4][R6.64], R9 ;  /* 0x0000000906007986 */ /* 0x000fe2000c101904 */
[----:B------:R-:W-:Y:S05]  /*0130*/  EXIT ;  /* 0x000000000000794d */ /* 0x000fea0003800000 */
.L_x_99:
        /* <DEDUP_REMOVED lines=12> */
.L_x_198:


//--------------------- .text._Z18bitwise_or__kernelIiEvPKT_S2_PS0_j --------------------------
	.section	.text._Z18bitwise_or__kernelIiEvPKT_S2_PS0_j,"ax",@progbits
	.align	128
        .global         _Z18bitwise_or__kernelIiEvPKT_S2_PS0_j
        .type           _Z18bitwise_or__kernelIiEvPKT_S2_PS0_j,@function
        .size           _Z18bitwise_or__kernelIiEvPKT_S2_PS0_j,(.L_x_199 - _Z18bitwise_or__kernelIiEvPKT_S2_PS0_j)
        .other          _Z18bitwise_or__kernelIiEvPKT_S2_PS0_j,@"STO_CUDA_ENTRY STV_DEFAULT"
_Z18bitwise_or__kernelIiEvPKT_S2_PS0_j:
.text._Z18bitwise_or__kernelIiEvPKT_S2_PS0_j:
        /* <DEDUP_REMOVED lines=20> */
.L_x_100:
        /* <DEDUP_REMOVED lines=12> */
.L_x_199:


//--------------------- .text._Z19bitwise_and__kernelIiEvPKT_S2_PS0_j --------------------------
	.section	.text._Z19bitwise_and__kernelIiEvPKT_S2_PS0_j,"ax",@progbits
	.align	128
        .global         _Z19bitwise_and__kernelIiEvPKT_S2_PS0_j
        .type           _Z19bitwise_and__kernelIiEvPKT_S2_PS0_j,@function
        .size           _Z19bitwise_and__kernelIiEvPKT_S2_PS0_j,(.L_x_200 - _Z19bitwise_and__kernelIiEvPKT_S2_PS0_j)
        .other          _Z19bitwise_and__kernelIiEvPKT_S2_PS0_j,@"STO_CUDA_ENTRY STV_DEFAULT"
_Z19bitwise_and__kernelIiEvPKT_S2_PS0_j:
.text._Z19bitwise_and__kernelIiEvPKT_S2_PS0_j:
        /* <DEDUP_REMOVED lines=20> */
.L_x_101:
        /* <DEDUP_REMOVED lines=12> */
.L_x_200:


//--------------------- .text._Z19bitwise_xor__kernelIlEvPKT_S2_PS0_j --------------------------
	.section	.text._Z19bitwise_xor__kernelIlEvPKT_S2_PS0_j,"ax",@progbits
	.align	128
        .global         _Z19bitwise_xor__kernelIlEvPKT_S2_PS0_j
        .type           _Z19bitwise_xor__kernelIlEvPKT_S2_PS0_j,@function
        .size           _Z19bitwise_xor__kernelIlEvPKT_S2_PS0_j,(.L_x_201 - _Z19bitwise_xor__kernelIlEvPKT_S2_PS0_j)
        .other          _Z19bitwise_xor__kernelIlEvPKT_S2_PS0_j,@"STO_CUDA_ENTRY STV_DEFAULT"
_Z19bitwise_xor__kernelIlEvPKT_S2_PS0_j:
.text._Z19bitwise_xor__kernelIlEvPKT_S2_PS0_j:
        /* <DEDUP_REMOVED lines=13> */
[----:B-1----:R-:W4:Y:S01]  /*00d0*/  LDG.E.64 R2, desc[UR4][R2.64] ;  /* 0x0000000402027981 */ /* 0x002f22000c1e1b00 */
[----:B--2---:R-:W-:-:S06]  /*00e0*/  IMAD.WIDE R4, R11, 0x8, R4 ;  /* 0x000000080b047825 */ /* 0x004fcc00078e0204 */
[----:B------:R-:W4:Y:S01]  /*00f0*/  LDG.E.64 R4, desc[UR4][R4.64] ;  /* 0x0000000404047981 */ /* 0x000f22000c1e1b00 */
[----:B---3--:R-:W-:Y:S01]  /*0100*/  IMAD.WIDE R6, R11, 0x8, R6 ;  /* 0x000000080b067825 */ /* 0x008fe200078e0206 */
[----:B----4-:R-:W-:Y:S02]  /*0110*/  LOP3.LUT R8, R4, R2, RZ, 0x3c, !PT ;  /* 0x0000000204087212 */ /* 0x010fe400078e3cff */
[----:B------:R-:W-:-:S05]  /*0120*/  LOP3.LUT R9, R5, R3, RZ, 0x3c, !PT ;  /* 0x0000000305097212 */ /* 0x000fca00078e3cff */
[----:B------:R-:W-:Y:S01]  /*0130*/  STG.E.64 desc[UR4][R6.64], R8 ;  /* 0x0000000806007986 */ /* 0x000fe2000c101b04 */
[----:B------:R-:W-:Y:S05]  /*0140*/  EXIT ;  /* 0x000000000000794d */ /* 0x000fea0003800000 */
.L_x_102:
        /* <DEDUP_REMOVED lines=11> */
.L_x_201:


//--------------------- .text._Z18bitwise_or__kernelIlEvPKT_S2_PS0_j --------------------------
	.section	.text._Z18bitwise_or__kernelIlEvPKT_S2_PS0_j,"ax",@progbits
	.align	128
        .global         _Z18bitwise_or__kernelIlEvPKT_S2_PS0_j
        .type           _Z18bitwise_or__kernelIlEvPKT_S2_PS0_j,@function
        .size           _Z18bitwise_or__kernelIlEvPKT_S2_PS0_j,(.L_x_202 - _Z18bitwise_or__kernelIlEvPKT_S2_PS0_j)
        .other          _Z18bitwise_or__kernelIlEvPKT_S2_PS0_j,@"STO_CUDA_ENTRY STV_DEFAULT"
_Z18bitwise_or__kernelIlEvPKT_S2_PS0_j:
.text._Z18bitwise_or__kernelIlEvPKT_S2_PS0_j:
        /* <DEDUP_REMOVED lines=21> */
.L_x_103:
        /* <DEDUP_REMOVED lines=11> */
.L_x_202:


//--------------------- .text._Z19bitwise_and__kernelIlEvPKT_S2_PS0_j --------------------------
	.section	.text._Z19bitwise_and__kernelIlEvPKT_S2_PS0_j,"ax",@progbits
	.align	128
        .global         _Z19bitwise_and__kernelIlEvPKT_S2_PS0_j
        .type           _Z19bitwise_and__kernelIlEvPKT_S2_PS0_j,@function
        .size           _Z19bitwise_and__kernelIlEvPKT_S2_PS0_j,(.L_x_203 - _Z19bitwise_and__kernelIlEvPKT_S2_PS0_j)
        .other          _Z19bitwise_and__kernelIlEvPKT_S2_PS0_j,@"STO_CUDA_ENTRY STV_DEFAULT"
_Z19bitwise_and__kernelIlEvPKT_S2_PS0_j:
.text._Z19bitwise_and__kernelIlEvPKT_S2_PS0_j:
        /* <DEDUP_REMOVED lines=21> */
.L_x_104:
        /* <DEDUP_REMOVED lines=11> */
.L_x_203:


//--------------------- .text._Z19bitwise_xor__kernelIjEvPKT_S2_PS0_j --------------------------
	.section	.text._Z19bitwise_xor__kernelIjEvPKT_S2_PS0_j,"ax",@progbits
	.align	128
        .global         _Z19bitwise_xor__kernelIjEvPKT_S2_PS0_j
        .type           _Z19bitwise_xor__kernelIjEvPKT_S2_PS0_j,@function
        .size           _Z19bitwise_xor__kernelIjEvPKT_S2_PS0_j,(.L_x_204 - _Z19bitwise_xor__kernelIjEvPKT_S2_PS0_j)
        .other          _Z19bitwise_xor__kernelIjEvPKT_S2_PS0_j,@"STO_CUDA_ENTRY STV_DEFAULT"
_Z19bitwise_xor__kernelIjEvPKT_S2_PS0_j:
.text._Z19bitwise_xor__kernelIjEvPKT_S2_PS0_j:
        /* <DEDUP_REMOVED lines=20> */
.L_x_105:
        /* <DEDUP_REMOVED lines=12> */
.L_x_204:


//--------------------- .text._Z18bitwise_or__kernelIjEvPKT_S2_PS0_j --------------------------
	.section	.text._Z18bitwise_or__kernelIjEvPKT_S2_PS0_j,"ax",@progbits
	.align	128
        .global         _Z18bitwise_or__kernelIjEvPKT_S2_PS0_j
        .type           _Z18bitwise_or__kernelIjEvPKT_S2_PS0_j,@function
        .size           _Z18bitwise_or__kernelIjEvPKT_S2_PS0_j,(.L_x_205 - _Z18bitwise_or__kernelIjEvPKT_S2_PS0_j)
        .other          _Z18bitwise_or__kernelIjEvPKT_S2_PS0_j,@"STO_CUDA_ENTRY STV_DEFAULT"
_Z18bitwise_or__kernelIjEvPKT_S2_PS0_j:
.text._Z18bitwise_or__kernelIjEvPKT_S2_PS0_j:
        /* <DEDUP_REMOVED lines=20> */
.L_x_106:
        /* <DEDUP_REMOVED lines=12> */
.L_x_205:


//--------------------- .text._Z19bitwise_and__kernelIjEvPKT_S2_PS0_j --------------------------
	.section	.text._Z19bitwise_and__kernelIjEvPKT_S2_PS0_j,"ax",@progbits
	.align	128
        .global         _Z19bitwise_and__kernelIjEvPKT_S2_PS0_j
        .type           _Z19bitwise_and__kernelIjEvPKT_S2_PS0_j,@function
        .size           _Z19bitwise_and__kernelIjEvPKT_S2_PS0_j,(.L_x_206 - _Z19bitwise_and__kernelIjEvPKT_S2_PS0_j)
        .other          _Z19bitwise_and__kernelIjEvPKT_S2_PS0_j,@"STO_CUDA_ENTRY STV_DEFAULT"
_Z19bitwise_and__kernelIjEvPKT_S2_PS0_j:
.text._Z19bitwise_and__kernelIjEvPKT_S2_PS0_j:
        /* <DEDUP_REMOVED lines=20> */
.L_x_107:
        /* <DEDUP_REMOVED lines=12> */
.L_x_206:


//--------------------- .text._Z19bitwise_xor__kernelIhEvPKT_S2_PS0_j --------------------------
	.section	.text._Z19bitwise_xor__kernelIhEvPKT_S2_PS0_j,"ax",@progbits
	.align	128
        .global         _Z19bitwise_xor__kernelIhEvPKT_S2_PS0_j
        .type           _Z19bitwise_xor__kernelIhEvPKT_S2_PS0_j,@function
        .size           _Z19bitwise_xor__kernelIhEvPKT_S2_PS0_j,(.L_x_207 - _Z19bitwise_xor__kernelIhEvPKT_S2_PS0_j)
        .other          _Z19bitwise_xor__kernelIhEvPKT_S2_PS0_j,@"STO_CUDA_ENTRY STV_DEFAULT"
_Z19bitwise_xor__kernelIhEvPKT_S2_PS0_j:
.text._Z19bitwise_xor__kernelIhEvPKT_S2_PS0_j:
        /* <DEDUP_REMOVED lines=11> */
[----:B------:R-:W2:Y:S01]  /*00b0*/  LDCU.64 UR6, c[0x0][0x390] ;  /* 0x00007200ff0677ac */ /* 0x000ea20008000a00 */
[C---:B0-----:R-:W-:Y:S02]  /*00c0*/  IADD3 R4, P1, PT, R6.reuse, UR10, RZ ;  /* 0x0000000a06047c10 */ /* 0x041fe4000ff3e0ff */
[----:B------:R-:W-:Y:S02]  /*00d0*/  IADD3 R2, P0, PT, R6, UR8, RZ ;  /* 0x0000000806027c10 */ /* 0x000fe4000ff1e0ff */
[C---:B------:R-:W-:Y:S02]  /*00e0*/  IADD3.X R5, PT, PT, R0.reuse, UR11, RZ, P1, !PT ;  /* 0x0000000b00057c10 */ /* 0x040fe40008ffe4ff */
[----:B------:R-:W-:-:S04]  /*00f0*/  IADD3.X R3, PT, PT, R0, UR9, RZ, P0, !PT ;  /* 0x0000000900037c10 */ /* 0x000fc800087fe4ff */
[----:B-1----:R-:W3:Y:S04]  /*0100*/  LDG.E.U8 R5, desc[UR4][R4.64] ;  /* 0x0000000404057981 */ /* 0x002ee8000c1e1100 */
[----:B------:R-:W3:Y:S01]  /*0110*/  LDG.E.U8 R2, desc[UR4][R2.64] ;  /* 0x0000000402027981 */ /* 0x000ee2000c1e1100 */
[----:B--2---:R-:W-:-:S04]  /*0120*/  IADD3 R6, P0, PT, R6, UR6, RZ ;  /* 0x0000000606067c10 */ /* 0x004fc8000ff1e0ff */
[----:B------:R-:W-:Y:S02]  /*0130*/  IADD3.X R7, PT, PT, R0, UR7, RZ, P0, !PT ;  /* 0x0000000700077c10 */ /* 0x000fe400087fe4ff */
[----:B---3--:R-:W-:-:S05]  /*0140*/  LOP3.LUT R9, R5, R2, RZ, 0x3c, !PT ;  /* 0x0000000205097212 */ /* 0x008fca00078e3cff */
[----:B------:R-:W-:Y:S01]  /*0150*/  STG.E.U8 desc[UR4][R6.64], R9 ;  /* 0x0000000906007986 */ /* 0x000fe2000c101104 */
[----:B------:R-:W-:Y:S05]  /*0160*/  EXIT ;  /* 0x000000000000794d */ /* 0x000fea0003800000 */
.L_x_108:
        /* <DEDUP_REMOVED lines=9> */
.L_x_207:


//--------------------- .text._Z18bitwise_or__kernelIhEvPKT_S2_PS0_j --------------------------
	.section	.text._Z18bitwise_or__kernelIhEvPKT_S2_PS0_j,"ax",@progbits
	.align	128
        .global         _Z18bitwise_or__kernelIhEvPKT_S2_PS0_j
        .type           _Z18bitwise_or__kernelIhEvPKT_S2_PS0_j,@function
        .size           _Z18bitwise_or__kernelIhEvPKT_S2_PS0_j,(.L_x_208 - _Z18bitwise_or__kernelIhEvPKT_S2_PS0_j)
        .other          _Z18bitwise_or__kernelIhEvPKT_S2_PS0_j,@"STO_CUDA_ENTRY STV_DEFAULT"
_Z18bitwise_or__kernelIhEvPKT_S2_PS0_j:
.text._Z18bitwise_or__kernelIhEvPKT_S2_PS0_j:
        /* <DEDUP_REMOVED lines=23> */
.L_x_109:
        /* <DEDUP_REMOVED lines=9> */
.L_x_208:


//--------------------- .text._Z19bitwise_and__kernelIhEvPKT_S2_PS0_j --------------------------
	.section	.text._Z19bitwise_and__kernelIhEvPKT_S2_PS0_j,"ax",@progbits
	.align	128
        .global         _Z19bitwise_and__kernelIhEvPKT_S2_PS0_j
        .type           _Z19bitwise_and__kernelIhEvPKT_S2_PS0_j,@function
        .size           _Z19bitwise_and__kernelIhEvPKT_S2_PS0_j,(.L_x_209 - _Z19bitwise_and__kernelIhEvPKT_S2_PS0_j)
        .other          _Z19bitwise_and__kernelIhEvPKT_S2_PS0_j,@"STO_CUDA_ENTRY STV_DEFAULT"
_Z19bitwise_and__kernelIhEvPKT_S2_PS0_j:
.text._Z19bitwise_and__kernelIhEvPKT_S2_PS0_j:
        /* <DEDUP_REMOVED lines=23> */
.L_x_110:
        /* <DEDUP_REMOVED lines=9> */
.L_x_209:


//--------------------- .text._Z30scatter_nonzero_indices_kernelIsEvPKT_PKjjPjj --------------------------
	.section	.text._Z30scatter_nonzero_indices_kernelIsEvPKT_PKjjPjj,"ax",@progbits
	.align	128
        .global         _Z30scatter_nonzero_indices_kernelIsEvPKT_PKjjPjj
        .type           _Z30scatter_nonzero_indices_kernelIsEvPKT_PKjjPjj,@function
        .size           _Z30scatter_nonzero_indices_kernelIsEvPKT_PKjjPjj,(.L_x_210 - _Z30scatter_nonzero_indices_kernelIsEvPKT_PKjjPjj)
        .other          _Z30scatter_nonzero_indices_kernelIsEvPKT_PKjjPjj,@"STO_CUDA_ENTRY STV_DEFAULT"
_Z30scatter_nonzero_indices_kernelIsEvPKT_PKjjPjj:
.text._Z30scatter_nonzero_indices_kernelIsEvPKT_PKjjPjj:
        /* <DEDUP_REMOVED lines=10> */
[----:B0-----:R-:W-:-:S06]  /*00a0*/  IMAD.WIDE.U32 R2, R5, 0x2, R2 ;  /* 0x0000000205027825 */ /* 0x001fcc00078e0002 */
[----:B-1----:R-:W2:Y:S02]  /*00b0*/  LDG.E.U16 R2, desc[UR4][R2.64] ;  /* 0x0000000402027981 */ /* 0x002ea4000c1e1500 */
[----:B--2---:R-:W-:-:S13]  /*00c0*/  ISETP.NE.AND P0, PT, R2, RZ, PT ;  /* 0x000000ff0200720c */ /* 0x004fda0003f05270 */
[----:B------:R-:W-:Y:S05]  /*00d0*/  @!P0 EXIT ;  /* 0x000000000000894d */ /* 0x000fea0003800000 */
[----:B------:R-:W0:Y:S01]  /*00e0*/  LDC.64 R2, c[0x0][0x388] ;  /* 0x0000e200ff027b82 */ /* 0x000e220000000a00 */
[----:B------:R-:W1:Y:S01]  /*00f0*/  LDCU UR6, c[0x0][0x3a0] ;  /* 0x00007400ff0677ac */ /* 0x000e620008000800 */
[----:B0-----:R-:W-:-:S05]  /*0100*/  IMAD.WIDE.U32 R2, R5, 0x4, R2 ;  /* 0x0000000405027825 */ /* 0x001fca00078e0002 */
[----:B------:R-:W1:Y:S02]  /*0110*/  LDG.E R7, desc[UR4][R2.64] ;  /* 0x0000000402077981 */ /* 0x000e64000c1e1900 */
[----:B-1----:R-:W-:-:S13]  /*0120*/  ISETP.GE.U32.AND P0, PT, R7, UR6, PT ;  /* 0x0000000607007c0c */ /* 0x002fda000bf06070 */
[----:B------:R-:W-:Y:S05]  /*0130*/  @P0 EXIT ;  /* 0x000000000000094d */ /* 0x000fea0003800000 */
[----:B------:R-:W0:Y:S02]  /*0140*/  LDC.64 R2, c[0x0][0x398] ;  /* 0x0000e600ff027b82 */ /* 0x000e240000000a00 */
[----:B0-----:R-:W-:-:S05]  /*0150*/  IMAD.WIDE.U32 R2, R7, 0x4, R2 ;  /* 0x0000000407027825 */ /* 0x001fca00078e0002 */
[----:B------:R-:W-:Y:S01]  /*0160*/  STG.E desc[UR4][R2.64], R5 ;  /* 0x0000000502007986 */ /* 0x000fe2000c101904 */
[----:B------:R-:W-:Y:S05]  /*0170*/  EXIT ;  /* 0x000000000000794d */ /* 0x000fea0003800000 */
.L_x_111:
        /* <DEDUP_REMOVED lines=16> */
.L_x_210:


//--------------------- .text._Z19flag_nonzero_kernelIsEvPKT_jPj --------------------------
	.section	.text._Z19flag_nonzero_kernelIsEvPKT_jPj,"ax",@progbits
	.align	128
        .global         _Z19flag_nonzero_kernelIsEvPKT_jPj
        .type           _Z19flag_nonzero_kernelIsEvPKT_jPj,@function
        .size           _Z19flag_nonzero_kernelIsEvPKT_jPj,(.L_x_211 - _Z19flag_nonzero_kernelIsEvPKT_jPj)
        .other          _Z19flag_nonzero_kernelIsEvPKT_jPj,@"STO_CUDA_ENTRY STV_DEFAULT"
_Z19flag_nonzero_kernelIsEvPKT_jPj:
.text._Z19flag_nonzero_kernelIsEvPKT_jPj:
        /* <DEDUP_REMOVED lines=10> */
[----:B------:R-:W2:Y:S01]  /*00a0*/  LDC.64 R4, c[0x0][0x390] ;  /* 0x0000e400ff047b82 */ /* 0x000ea20000000a00 */
[----:B0-----:R-:W-:-:S06]  /*00b0*/  IMAD.WIDE.U32 R2, R7, 0x2, R2 ;  /* 0x0000000207027825 */ /* 0x001fcc00078e0002 */
[----:B-1----:R-:W3:Y:S01]  /*00c0*/  LDG.E.U16 R2, desc[UR4][R2.64] ;  /* 0x0000000402027981 */ /* 0x002ee2000c1e1500 */
[----:B--2---:R-:W-:Y:S01]  /*00d0*/  IMAD.WIDE.U32 R4, R7, 0x4, R4 ;  /* 0x0000000407047825 */ /* 0x004fe200078e0004 */
[----:B---3--:R-:W-:-:S04]  /*00e0*/  ISETP.NE.AND P0, PT, R2, RZ, PT ;  /* 0x000000ff0200720c */ /* 0x008fc80003f05270 */
[----:B------:R-:W-:-:S05]  /*00f0*/  SEL R7, RZ, 0x1, !P0 ;  /* 0x00000001ff077807 */ /* 0x000fca0004000000 */
[----:B------:R-:W-:Y:S01]  /*0100*/  STG.E desc[UR4][R4.64], R7 ;  /* 0x0000000704007986 */ /* 0x000fe2000c101904 */
[----:B------:R-:W-:Y:S05]  /*0110*/  EXIT ;  /* 0x000000000000794d */ /* 0x000fea0003800000 */
.L_x_112:
        /* <DEDUP_REMOVED lines=14> */
.L_x_211:


//--------------------- .text._Z30scatter_nonzero_indices_kernelIiEvPKT_PKjjPjj --------------------------
	.section	.text._Z30scatter_nonzero_indices_kernelIiEvPKT_PKjjPjj,"ax",@progbits
	.align	128
        .global         _Z30scatter_nonzero_indices_kernelIiEvPKT_PKjjPjj
        .type           _Z30scatter_nonzero_indices_kernelIiEvPKT_PKjjPjj,@function
        .size           _Z30scatter_nonzero_indices_kernelIiEvPKT_PKjjPjj,(.L_x_212 - _Z30scatter_nonzero_indices_kernelIiEvPKT_PKjjPjj)
        .other          _Z30scatter_nonzero_indices_kernelIiEvPKT_PKjjPjj,@"STO_CUDA_ENTRY STV_DEFAULT"
_Z30scatter_nonzero_indices_kernelIiEvPKT_PKjjPjj:
.text._Z30scatter_nonzero_indices_kernelIiEvPKT_PKjjPjj:
        /* <DEDUP_REMOVED lines=11> */
[----:B-1----:R-:W2:Y:S02]  /*00b0*/  LDG.E R2, desc[UR4][R2.64] ;  /* 0x0000000402027981 */ /* 0x002ea4000c1e1900 */
        /* <DEDUP_REMOVED lines=12> */
.L_x_113:
        /* <DEDUP_REMOVED lines=16> */
.L_x_212:


//--------------------- .text._Z19flag_nonzero_kernelIiEvPKT_jPj --------------------------
	.section	.text._Z19flag_nonzero_kernelIiEvPKT_jPj,"ax",@progbits
	.align	128
        .global         _Z19flag_nonzero_kernelIiEvPKT_jPj
        .type           _Z19flag_nonzero_kernelIiEvPKT_jPj,@function
        .size           _Z19flag_nonzero_kernelIiEvPKT_jPj,(.L_x_213 - _Z19flag_nonzero_kernelIiEvPKT_jPj)
        .other          _Z19flag_nonzero_kernelIiEvPKT_jPj,@"STO_CUDA_ENTRY STV_DEFAULT"
_Z19flag_nonzero_kernelIiEvPKT_jPj:
.text._Z19flag_nonzero_kernelIiEvPKT_jPj:
        /* <DEDUP_REMOVED lines=12> */
[----:B-1----:R-:W3:Y:S01]  /*00c0*/  LDG.E R2, desc[UR4][R2.64] ;  /* 0x0000000402027981 */ /* 0x002ee2000c1e1900 */
[----:B--2---:R-:W-:Y:S01]  /*00d0*/  IMAD.WIDE.U32 R4, R7, 0x4, R4 ;  /* 0x0000000407047825 */ /* 0x004fe200078e0004 */
[----:B---3--:R-:W-:-:S04]  /*00e0*/  ISETP.NE.AND P0, PT, R2, RZ, PT ;  /* 0x000000ff0200720c */ /* 0x008fc80003f05270 */
[----:B------:R-:W-:-:S05]  /*00f0*/  SEL R7, RZ, 0x1, !P0 ;  /* 0x00000001ff077807 */ /* 0x000fca0004000000 */
[----:B------:R-:W-:Y:S01]  /*0100*/  STG.E desc[UR4][R4.64], R7 ;  /* 0x0000000704007986 */ /* 0x000fe2000c101904 */
[----:B------:R-:W-:Y:S05]  /*0110*/  EXIT ;  /* 0x000000000000794d */ /* 0x000fea0003800000 */
.L_x_114:
        /* <DEDUP_REMOVED lines=14> */
.L_x_213:


//--------------------- .text._Z30scatter_nonzero_indices_kernelIlEvPKT_PKjjPjj --------------------------
	.section	.text._Z30scatter_nonzero_indices_kernelIlEvPKT_PKjjPjj,"ax",@progbits
	.align	128
        .global         _Z30scatter_nonzero_indices_kernelIlEvPKT_PKjjPjj
        .type           _Z30scatter_nonzero_indices_kernelIlEvPKT_PKjjPjj,@function
        .size           _Z30scatter_nonzero_indices_kernelIlEvPKT_PKjjPjj,(.L_x_214 - _Z30scatter_nonzero_indices_kernelIlEvPKT_PKjjPjj)
        .other          _Z30scatter_nonzero_indices_kernelIlEvPKT_PKjjPjj,@"STO_CUDA_ENTRY STV_DEFAULT"
_Z30scatter_nonzero_indices_kernelIlEvPKT_PKjjPjj:
.text._Z30scatter_nonzero_indices_kernelIlEvPKT_PKjjPjj:
        /* <DEDUP_REMOVED lines=11> */
[----:B-1----:R-:W2:Y:S02]  /*00b0*/  LDG.E.64 R2, desc[UR4][R2.64] ;  /* 0x0000000402027981 */ /* 0x002ea4000c1e1b00 */
[----:B--2---:R-:W-:-:S04]  /*00c0*/  ISETP.NE.U32.AND P0, PT, R2, RZ, PT ;  /* 0x000000ff0200720c */ /* 0x004fc80003f05070 */
[----:B------:R-:W-:-:S13]  /*00d0*/  ISETP.NE.AND.EX P0, PT, R3, RZ, PT, P0 ;  /* 0x000000ff0300720c */ /* 0x000fda0003f05300 */
        /* <DEDUP_REMOVED lines=11> */
.L_x_115:
        /* <DEDUP_REMOVED lines=15> */
.L_x_214:


//--------------------- .text._Z19flag_nonzero_kernelIlEvPKT_jPj --------------------------
	.section	.text._Z19flag_nonzero_kernelIlEvPKT_jPj,"ax",@progbits
	.align	128
        .global         _Z19flag_nonzero_kernelIlEvPKT_jPj
        .type           _Z19flag_nonzero_kernelIlEvPKT_jPj,@function
        .size           _Z19flag_nonzero_kernelIlEvPKT_jPj,(.L_x_215 - _Z19flag_nonzero_kernelIlEvPKT_jPj)
        .other          _Z19flag_nonzero_kernelIlEvPKT_jPj,@"STO_CUDA_ENTRY STV_DEFAULT"
_Z19flag_nonzero_kernelIlEvPKT_jPj:
.text._Z19flag_nonzero_kernelIlEvPKT_jPj:
        /* <DEDUP_REMOVED lines=12> */
[----:B-1----:R-:W3:Y:S01]  /*00c0*/  LDG.E.64 R2, desc[UR4][R2.64] ;  /* 0x0000000402027981 */ /* 0x002ee2000c1e1b00 */
[----:B--2---:R-:W-:Y:S01]  /*00d0*/  IMAD.WIDE.U32 R4, R7, 0x4, R4 ;  /* 0x0000000407047825 */ /* 0x004fe200078e0004 */
[----:B---3--:R-:W-:-:S04]  /*00e0*/  ISETP.NE.U32.AND P0, PT, R2, RZ, PT ;  /* 0x000000ff0200720c */ /* 0x008fc80003f05070 */
[----:B------:R-:W-:-:S04]  /*00f0*/  ISETP.NE.AND.EX P0, PT, R3, RZ, PT, P0 ;  /* 0x000000ff0300720c */ /* 0x000fc80003f05300 */
[----:B------:R-:W-:-:S05]  /*0100*/  SEL R7, RZ, 0x1, !P0 ;  /* 0x00000001ff077807 */ /* 0x000fca0004000000 */
[----:B------:R-:W-:Y:S01]  /*0110*/  STG.E desc[UR4][R4.64], R7 ;  /* 0x0000000704007986 */ /* 0x000fe2000c101904 */
[----:B------:R-:W-:Y:S05]  /*0120*/  EXIT ;  /* 0x000000000000794d */ /* 0x000fea0003800000 */
.L_x_116:
        /* <DEDUP_REMOVED lines=13> */
.L_x_215:


//--------------------- .text._Z30scatter_nonzero_indices_kernelIjEvPKT_PKjjPjj --------------------------
	.section	.text._Z30scatter_nonzero_indices_kernelIjEvPKT_PKjjPjj,"ax",@progbits
	.align	128
        .global         _Z30scatter_nonzero_indices_kernelIjEvPKT_PKjjPjj
        .type           _Z30scatter_nonzero_indices_kernelIjEvPKT_PKjjPjj,@function
        .size           _Z30scatter_nonzero_indices_kernelIjEvPKT_PKjjPjj,(.L_x_216 - _Z30scatter_nonzero_indices_kernelIjEvPKT_PKjjPjj)
        .other          _Z30scatter_nonzero_indices_kernelIjEvPKT_PKjjPjj,@"STO_CUDA_ENTRY STV_DEFAULT"
_Z30scatter_nonzero_indices_kernelIjEvPKT_PKjjPjj:
.text._Z30scatter_nonzero_indices_kernelIjEvPKT_PKjjPjj:
        /* <DEDUP_REMOVED lines=24> */
.L_x_117:
        /* <DEDUP_REMOVED lines=16> */
.L_x_216:


//--------------------- .text._Z19flag_nonzero_kernelIjEvPKT_jPj --------------------------
	.section	.text._Z19flag_nonzero_kernelIjEvPKT_jPj,"ax",@progbits
	.align	128
        .global         _Z19flag_nonzero_kernelIjEvPKT_jPj
        .type           _Z19flag_nonzero_kernelIjEvPKT_jPj,@function
        .size           _Z19flag_nonzero_kernelIjEvPKT_jPj,(.L_x_217 - _Z19flag_nonzero_kernelIjEvPKT_jPj)
        .other          _Z19flag_nonzero_kernelIjEvPKT_jPj,@"STO_CUDA_ENTRY STV_DEFAULT"
_Z19flag_nonzero_kernelIjEvPKT_jPj:
.text._Z19flag_nonzero_kernelIjEvPKT_jPj:
        /* <DEDUP_REMOVED lines=18> */
.L_x_118:
        /* <DEDUP_REMOVED lines=14> */
.L_x_217:


//--------------------- .text._Z30scatter_nonzero_indices_kernelIhEvPKT_PKjjPjj --------------------------
	.section	.text._Z30scatter_nonzero_indices_kernelIhEvPKT_PKjjPjj,"ax",@progbits
	.align	128
        .global         _Z30scatter_nonzero_indices_kernelIhEvPKT_PKjjPjj
        .type           _Z30scatter_nonzero_indices_kernelIhEvPKT_PKjjPjj,@function
        .size           _Z30scatter_nonzero_indices_kernelIhEvPKT_PKjjPjj,(.L_x_218 - _Z30scatter_nonzero_indices_kernelIhEvPKT_PKjjPjj)
        .other          _Z30scatter_nonzero_indices_kernelIhEvPKT_PKjjPjj,@"STO_CUDA_ENTRY STV_DEFAULT"
_Z30scatter_nonzero_indices_kernelIhEvPKT_PKjjPjj:
.text._Z30scatter_nonzero_indices_kernelIhEvPKT_PKjjPjj:
        /* <DEDUP_REMOVED lines=8> */
[----:B------:R-:W0:Y:S01]  /*0080*/  LDCU.64 UR6, c[0x0][0x380] ;  /* 0x00007000ff0677ac */ /* 0x000e220008000a00 */
[----:B------:R-:W1:Y:S01]  /*0090*/  LDCU.64 UR4, c[0x0][0x358] ;  /* 0x00006b00ff0477ac */ /* 0x000e620008000a00 */
[----:B0-----:R-:W-:-:S04]  /*00a0*/  IADD3 R2, P0, PT, R5, UR6, RZ ;  /* 0x0000000605027c10 */ /* 0x001fc8000ff1e0ff */
[----:B------:R-:W-:-:S05]  /*00b0*/  IADD3.X R3, PT, PT, RZ, UR7, RZ, P0, !PT ;  /* 0x00000007ff037c10 */ /* 0x000fca00087fe4ff */
[----:B-1----:R-:W2:Y:S02]  /*00c0*/  LDG.E.U8 R2, desc[UR4][R2.64] ;  /* 0x0000000402027981 */ /* 0x002ea4000c1e1100 */
        /* <DEDUP_REMOVED lines=12> */
.L_x_119:
        /* <DEDUP_REMOVED lines=15> */
.L_x_218:


//--------------------- .text._Z19flag_nonzero_kernelIhEvPKT_jPj --------------------------
	.section	.text._Z19flag_nonzero_kernelIhEvPKT_jPj,"ax",@progbits
	.align	128
        .global         _Z19flag_nonzero_kernelIhEvPKT_jPj
        .type           _Z19flag_nonzero_kernelIhEvPKT_jPj,@function
        .size           _Z19flag_nonzero_kernelIhEvPKT_jPj,(.L_x_219 - _Z19flag_nonzero_kernelIhEvPKT_jPj)
        .other          _Z19flag_nonzero_kernelIhEvPKT_jPj,@"STO_CUDA_ENTRY STV_DEFAULT"
_Z19flag_nonzero_kernelIhEvPKT_jPj:
.text._Z19flag_nonzero_kernelIhEvPKT_jPj:
        /* <DEDUP_REMOVED lines=9> */
[----:B------:R-:W1:Y:S01]  /*0090*/  LDC.64 R2, c[0x0][0x390] ;  /* 0x0000e400ff027b82 */ /* 0x000e620000000a00 */
[----:B------:R-:W2:Y:S01]  /*00a0*/  LDCU.64 UR4, c[0x0][0x358] ;  /* 0x00006b00ff0477ac */ /* 0x000ea20008000a00 */
[----:B0-----:R-:W-:-:S05]  /*00b0*/  IADD3 R4, P0, PT, R7, UR6, RZ ;  /* 0x0000000607047c10 */ /* 0x001fca000ff1e0ff */
[----:B------:R-:W-:-:S05]  /*00c0*/  IMAD.X R5, RZ, RZ, UR7, P0 ;  /* 0x00000007ff057e24 */ /* 0x000fca00080e06ff */
[----:B--2---:R-:W2:Y:S01]  /*00d0*/  LDG.E.U8 R4, desc[UR4][R4.64] ;  /* 0x0000000404047981 */ /* 0x004ea2000c1e1100 */
[----:B-1----:R-:W-:Y:S01]  /*00e0*/  IMAD.WIDE.U32 R2, R7, 0x4, R2 ;  /* 0x0000000407027825 */ /* 0x002fe200078e0002 */
[----:B--2---:R-:W-:-:S04]  /*00f0*/  ISETP.NE.AND P0, PT, R4, RZ, PT ;  /* 0x000000ff0400720c */ /* 0x004fc80003f05270 */
[----:B------:R-:W-:-:S05]  /*0100*/  SEL R7, RZ, 0x1, !P0 ;  /* 0x00000001ff077807 */ /* 0x000fca0004000000 */
[----:B------:R-:W-:Y:S01]  /*0110*/  STG.E desc[UR4][R2.64], R7 ;  /* 0x0000000702007986 */ /* 0x000fe2000c101904 */
[----:B------:R-:W-:Y:S05]  /*0120*/  EXIT ;  /* 0x000000000000794d */ /* 0x000fea0003800000 */
.L_x_120:
        /* <DEDUP_REMOVED lines=13> */
.L_x_219:


//--------------------- .text._Z30scatter_nonzero_indices_kernelIdEvPKT_PKjjPjj --------------------------
	.section	.text._Z30scatter_nonzero_indices_kernelIdEvPKT_PKjjPjj,"ax",@progbits
	.align	128
        .global         _Z30scatter_nonzero_indices_kernelIdEvPKT_PKjjPjj
        .type           _Z30scatter_nonzero_indices_kernelIdEvPKT_PKjjPjj,@function
        .size           _Z30scatter_nonzero_indices_kernelIdEvPKT_PKjjPjj,(.L_x_220 - _Z30scatter_nonzero_indices_kernelIdEvPKT_PKjjPjj)
        .other          _Z30scatter_nonzero_indices_kernelIdEvPKT_PKjjPjj,@"STO_CUDA_ENTRY STV_DEFAULT"
_Z30scatter_nonzero_indices_kernelIdEvPKT_PKjjPjj:
.text._Z30scatter_nonzero_indices_kernelIdEvPKT_PKjjPjj:
        /* <DEDUP_REMOVED lines=12> */
[----:B--2---:R-:W-:-:S14]  /*00c0*/  DSETP.NEU.AND P0, PT, R2, RZ, PT ;  /* 0x000000ff0200722a */ /* 0x004fdc0003f0d000 */
        /* <DEDUP_REMOVED lines=11> */
.L_x_121:
        /* <DEDUP_REMOVED lines=16> */
.L_x_220:


//--------------------- .text._Z19flag_nonzero_kernelIdEvPKT_jPj --------------------------
	.section	.text._Z19flag_nonzero_kernelIdEvPKT_jPj,"ax",@progbits
	.align	128
        .global         _Z19flag_nonzero_kernelIdEvPKT_jPj
        .type           _Z19flag_nonzero_kernelIdEvPKT_jPj,@function
        .size           _Z19flag_nonzero_kernelIdEvPKT_jPj,(.L_x_221 - _Z19flag_nonzero_kernelIdEvPKT_jPj)
        .other          _Z19flag_nonzero_kernelIdEvPKT_jPj,@"STO_CUDA_ENTRY STV_DEFAULT"
_Z19flag_nonzero_kernelIdEvPKT_jPj:
.text._Z19flag_nonzero_kernelIdEvPKT_jPj:
        /* <DEDUP_REMOVED lines=14> */
[----:B---3--:R-:W-:-:S06]  /*00e0*/  DSETP.NEU.AND P0, PT, R2, RZ, PT ;  /* 0x000000ff0200722a */ /* 0x008fcc0003f0d000 */
[----:B------:R-:W-:-:S05]  /*00f0*/  SEL R7, RZ, 0x1, !P0 ;  /* 0x00000001ff077807 */ /* 0x000fca0004000000 */
[----:B------:R-:W-:Y:S01]  /*0100*/  STG.E desc[UR4][R4.64], R7 ;  /* 0x0000000704007986 */ /* 0x000fe2000c101904 */
[----:B------:R-:W-:Y:S05]  /*0110*/  EXIT ;  /* 0x000000000000794d */ /* 0x000fea0003800000 */
.L_x_122:
        /* <DEDUP_REMOVED lines=14> */
.L_x_221:


//--------------------- .text._Z30scatter_nonzero_indices_kernelIfEvPKT_PKjjPjj --------------------------
	.section	.text._Z30scatter_nonzero_indices_kernelIfEvPKT_PKjjPjj,"ax",@progbits
	.align	128
        .global         _Z30scatter_nonzero_indices_kernelIfEvPKT_PKjjPjj
        .type           _Z30scatter_nonzero_indices_kernelIfEvPKT_PKjjPjj,@function
        .size           _Z30scatter_nonzero_indices_kernelIfEvPKT_PKjjPjj,(.L_x_222 - _Z30scatter_nonzero_indices_kernelIfEvPKT_PKjjPjj)
        .other          _Z30scatter_nonzero_indices_kernelIfEvPKT_PKjjPjj,@"STO_CUDA_ENTRY STV_DEFAULT"
_Z30scatter_nonzero_indices_kernelIfEvPKT_PKjjPjj:
.text._Z30scatter_nonzero_indices_kernelIfEvPKT_PKjjPjj:
        /* <DEDUP_REMOVED lines=12> */
[----:B--2---:R-:W-:-:S13]  /*00c0*/  FSETP.NEU.AND P0, PT, R2, RZ, PT ;  /* 0x000000ff0200720b */ /* 0x004fda0003f0d000 */
        /* <DEDUP_REMOVED lines=11> */
.L_x_123:
        /* <DEDUP_REMOVED lines=16> */
.L_x_222:


//--------------------- .text._Z19flag_nonzero_kernelIfEvPKT_jPj --------------------------
	.section	.text._Z19flag_nonzero_kernelIfEvPKT_jPj,"ax",@progbits
	.align	128
        .global         _Z19flag_nonzero_kernelIfEvPKT_jPj
        .type           _Z19flag_nonzero_kernelIfEvPKT_jPj,@function
        .size           _Z19flag_nonzero_kernelIfEvPKT_jPj,(.L_x_223 - _Z19flag_nonzero_kernelIfEvPKT_jPj)
        .other          _Z19flag_nonzero_kernelIfEvPKT_jPj,@"STO_CUDA_ENTRY STV_DEFAULT"
_Z19flag_nonzero_kernelIfEvPKT_jPj:
.text._Z19flag_nonzero_kernelIfEvPKT_jPj:
        /* <DEDUP_REMOVED lines=14> */
[----:B---3--:R-:W-:-:S04]  /*00e0*/  FSETP.NEU.AND P0, PT, R2, RZ, PT ;  /* 0x000000ff0200720b */ /* 0x008fc80003f0d000 */
[----:B------:R-:W-:-:S05]  /*00f0*/  SEL R7, RZ, 0x1, !P0 ;  /* 0x00000001ff077807 */ /* 0x000fca0004000000 */
[----:B------:R-:W-:Y:S01]  /*0100*/  STG.E desc[UR4][R4.64], R7 ;  /* 0x0000000704007986 */ /* 0x000fe2000c101904 */
[----:B------:R-:W-:Y:S05]  /*0110*/  EXIT ;  /* 0x000000000000794d */ /* 0x000fea0003800000 */
.L_x_124:
        /* <DEDUP_REMOVED lines=14> */
.L_x_223:


//--------------------- .text._Z30scatter_nonzero_indices_kernelI6__halfEvPKT_PKjjPjj --------------------------
	.section	.text._Z30scatter_nonzero_indices_kernelI6__halfEvPKT_PKjjPjj,"ax",@progbits
	.align	128
        .global         _Z30scatter_nonzero_indices_kernelI6__halfEvPKT_PKjjPjj
        .type           _Z30scatter_nonzero_indices_kernelI6__halfEvPKT_PKjjPjj,@function
        .size           _Z30scatter_nonzero_indices_kernelI6__halfEvPKT_PKjjPjj,(.L_x_224 - _Z30scatter_nonzero_indices_kernelI6__halfEvPKT_PKjjPjj)
        .other          _Z30scatter_nonzero_indices_kernelI6__halfEvPKT_PKjjPjj,@"STO_CUDA_ENTRY STV_DEFAULT"
_Z30scatter_nonzero_indices_kernelI6__halfEvPKT_PKjjPjj:
.text._Z30scatter_nonzero_indices_kernelI6__halfEvPKT_PKjjPjj:
        /* <DEDUP_REMOVED lines=12> */
[----:B--2---:R-:W-:-:S13]  /*00c0*/  HSETP2.NEU.AND P0, PT, R2.H0_H0, RZ.H0_H0, PT ;  /* 0x200000ff02007234 */ /* 0x004fda0003f0d800 */
        /* <DEDUP_REMOVED lines=11> */
.L_x_125:
        /* <DEDUP_REMOVED lines=16> */
.L_x_224:


//--------------------- .text._Z19flag_nonzero_kernelI6__halfEvPKT_jPj --------------------------
	.section	.text._Z19flag_nonzero_kernelI6__halfEvPKT_jPj,"ax",@progbits
	.align	128
        .global         _Z19flag_nonzero_kernelI6__halfEvPKT_jPj
        .type           _Z19flag_nonzero_kernelI6__halfEvPKT_jPj,@function
        .size           _Z19flag_nonzero_kernelI6__halfEvPKT_jPj,(.L_x_225 - _Z19flag_nonzero_kernelI6__halfEvPKT_jPj)
        .other          _Z19flag_nonzero_kernelI6__halfEvPKT_jPj,@"STO_CUDA_ENTRY STV_DEFAULT"
_Z19flag_nonzero_kernelI6__halfEvPKT_jPj:
.text._Z19flag_nonzero_kernelI6__halfEvPKT_jPj:
        /* <DEDUP_REMOVED lines=14> */
[----:B---3--:R-:W-:-:S05]  /*00e0*/  HSETP2.NEU.AND P0, PT, R2.H0_H0, RZ.H0_H0, PT ;  /* 0x200000ff02007234 */ /* 0x008fca0003f0d800 */
[----:B------:R-:W-:-:S05]  /*00f0*/  SEL R7, RZ, 0x1, !P0 ;  /* 0x00000001ff077807 */ /* 0x000fca0004000000 */
[----:B------:R-:W-:Y:S01]  /*0100*/  STG.E desc[UR4][R4.64], R7 ;  /* 0x0000000704007986 */ /* 0x000fe2000c101904 */
[----:B------:R-:W-:Y:S05]  /*0110*/  EXIT ;  /* 0x000000000000794d */ /* 0x000fea0003800000 */
.L_x_126:
        /* <DEDUP_REMOVED lines=14> */
.L_x_225:


//--------------------- .text._Z30scatter_nonzero_indices_kernelI13__nv_bfloat16EvPKT_PKjjPjj --------------------------
	.section	.text._Z30scatter_nonzero_indices_kernelI13__nv_bfloat16EvPKT_PKjjPjj,"ax",@progbits
	.align	128
        .global         _Z30scatter_nonzero_indices_kernelI13__nv_bfloat16EvPKT_PKjjPjj
        .type           _Z30scatter_nonzero_indices_kernelI13__nv_bfloat16EvPKT_PKjjPjj,@function
        .size           _Z30scatter_nonzero_indices_kernelI13__nv_bfloat16EvPKT_PKjjPjj,(.L_x_226 - _Z30scatter_nonzero_indices_kernelI13__nv_bfloat16EvPKT_PKjjPjj)
        .other          _Z30scatter_nonzero_indices_kernelI13__nv_bfloat16EvPKT_PKjjPjj,@"STO_CUDA_ENTRY STV_DEFAULT"
_Z30scatter_nonzero_indices_kernelI13__nv_bfloat16EvPKT_PKjjPjj:
.text._Z30scatter_nonzero_indices_kernelI13__nv_bfloat16EvPKT_PKjjPjj:
        /* <DEDUP_REMOVED lines=11> */
[----:B-1----:R-:W2:Y:S01]  /*00b0*/  LDG.E.U16 R3, desc[UR4][R2.64] ;  /* 0x0000000402037981 */ /* 0x002ea2000c1e1500 */
[----:B------:R-:W2:Y:S02]  /*00c0*/  I2F.BF16 R0, RZ ;  /* 0x000000ff00007306 */ /* 0x000ea40000202400 */
[----:B--2---:R-:W-:-:S13]  /*00d0*/  HSETP2.BF16_V2.NEU.AND P0, PT, R3.H0_H0, R0.H0_H0, PT ;  /* 0x2000000003007234 */ /* 0x004fda0003f0d802 */
        /* <DEDUP_REMOVED lines=11> */
.L_x_127:
        /* <DEDUP_REMOVED lines=15> */
.L_x_226:


//--------------------- .text._Z19flag_nonzero_kernelI13__nv_bfloat16EvPKT_jPj --------------------------
	.section	.text._Z19flag_nonzero_kernelI13__nv_bfloat16EvPKT_jPj,"ax",@progbits
	.align	128
        .global         _Z19flag_nonzero_kernelI13__nv_bfloat16EvPKT_jPj
        .type           _Z19flag_nonzero_kernelI13__nv_bfloat16EvPKT_jPj,@function
        .size           _Z19flag_nonzero_kernelI13__nv_bfloat16EvPKT_jPj,(.L_x_227 - _Z19flag_nonzero_kernelI13__nv_bfloat16EvPKT_jPj)
        .other          _Z19flag_nonzero_kernelI13__nv_bfloat16EvPKT_jPj,@"STO_CUDA_ENTRY STV_DEFAULT"
_Z19flag_nonzero_kernelI13__nv_bfloat16EvPKT_jPj:
.text._Z19flag_nonzero_kernelI13__nv_bfloat16EvPKT_jPj:
        /* <DEDUP_REMOVED lines=13> */
[----:B------:R-:W3:Y:S01]  /*00d0*/  I2F.BF16 R0, RZ ;  /* 0x000000ff00007306 */ /* 0x000ee20000202400 */
[----:B--2---:R-:W-:Y:S01]  /*00e0*/  IMAD.WIDE.U32 R4, R7, 0x4, R4 ;  /* 0x0000000407047825 */ /* 0x004fe200078e0004 */
[----:B---3--:R-:W-:-:S05]  /*00f0*/  HSETP2.BF16_V2.NEU.AND P0, PT, R3.H0_H0, R0.H0_H0, PT ;  /* 0x2000000003007234 */ /* 0x008fca0003f0d802 */
[----:B------:R-:W-:-:S05]  /*0100*/  SEL R7, RZ, 0x1, !P0 ;  /* 0x00000001ff077807 */ /* 0x000fca0004000000 */
[----:B------:R-:W-:Y:S01]  /*0110*/  STG.E desc[UR4][R4.64], R7 ;  /* 0x0000000704007986 */ /* 0x000fe2000c101904 */
[----:B------:R-:W-:Y:S05]  /*0120*/  EXIT ;  /* 0x000000000000794d */ /* 0x000fea0003800000 */
.L_x_128:
        /* <DEDUP_REMOVED lines=13> */
.L_x_227:


//--------------------- .text._Z20count_nonzero_kernelIsEvPKT_jPj --------------------------
	.section	.text._Z20count_nonzero_kernelIsEvPKT_jPj,"ax",@progbits
	.align	128
        .global         _Z20count_nonzero_kernelIsEvPKT_jPj
        .type           _Z20count_nonzero_kernelIsEvPKT_jPj,@function
        .size           _Z20count_nonzero_kernelIsEvPKT_jPj,(.L_x_228 - _Z20count_nonzero_kernelIsEvPKT_jPj)
        .other          _Z20count_nonzero_kernelIsEvPKT_jPj,@"STO_CUDA_ENTRY STV_DEFAULT"
_Z20count_nonzero_kernelIsEvPKT_jPj:
.text._Z20count_nonzero_kernelIsEvPKT_jPj:
[----:B------:R-:W-:Y:S01]  /*0000*/  LDC R1, c[0x0][0x37c] ;  /* 0x0000df00ff017b82 */ /* 0x000fe20000000800 */
[----:B------:R-:W0:Y:S07]  /*0010*/  S2R R9, SR_TID.X ;  /* 0x0000000000097919 */ /* 0x000e2e0000002100 */
[----:B------:R-:W0:Y:S01]  /*0020*/  S2UR UR4, SR_CTAID.X ;  /* 0x00000000000479c3 */ /* 0x000e220000002500 */
[----:B------:R-:W1:Y:S01]  /*0030*/  LDCU UR5, c[0x0][0x388] ;  /* 0x00007100ff0577ac */ /* 0x000e620008000800 */
[----:B------:R-:W-:Y:S01]  /*0040*/  BSSY.RECONVERGENT B0, `(.L_x_129) ;  /* 0x0000014000007945 */ /* 0x000fe20003800200 */
[----:B------:R-:W-:Y:S01]  /*0050*/  IMAD.MOV.U32 R7, RZ, RZ, RZ ;  /* 0x000000ffff077224 */ /* 0x000fe200078e00ff */
[----:B------:R-:W2:Y:S04]  /*0060*/  LDCU.64 UR6, c[0x0][0x358] ;  /* 0x00006b00ff0677ac */ /* 0x000ea80008000a00 */
[----:B------:R-:W0:Y:S02]  /*0070*/  LDC R6, c[0x0][0x360] ;  /* 0x0000d800ff067b82 */ /* 0x000e240000000800 */
[----:B0-----:R-:W-:-:S05]  /*0080*/  IMAD R0, R6, UR4, R9 ;  /* 0x0000000406007c24 */ /* 0x001fca000f8e0209 */
[----:B-1----:R-:W-:-:S13]  /*0090*/  ISETP.GE.U32.AND P0, PT, R0, UR5, PT ;  /* 0x0000000500007c0c */ /* 0x002fda000bf06070 */
[----:B--2---:R-:W-:Y:S05]  /*00a0*/  @P0 BRA `(.L_x_130) ;  /* 0x0000000000340947 */ /* 0x004fea0003800000 */
[----:B------:R-:W0:Y:S01]  /*00b0*/  LDC.64 R4, c[0x0][0x380] ;  /* 0x0000e000ff047b82 */ /* 0x000e220000000a00 */
[----:B------:R-:W1:Y:S01]  /*00c0*/  LDCU UR4, c[0x0][0x370] ;  /* 0x00006e00ff0477ac */ /* 0x000e620008000800 */
[----:B------:R-:W-:Y:S02]  /*00d0*/  IMAD.MOV.U32 R7, RZ, RZ, RZ ;  /* 0x000000ffff077224 */ /* 0x000fe400078e00ff */
[----:B-1----:R-:W-:-:S07]  /*00e0*/  IMAD R11, R6, UR4, RZ ;  /* 0x00000004060b7c24 */ /* 0x002fce000f8e02ff */
.L_x_131:
[----:B0-----:R-:W-:-:S06]  /*00f0*/  IMAD.WIDE.U32 R2, R0, 0x2, R4 ;  /* 0x0000000200027825 */ /* 0x001fcc00078e0004 */
[----:B------:R-:W2:Y:S01]  /*0100*/  LDG.E.U16 R2, desc[UR6][R2.64] ;  /* 0x0000000602027981 */ /* 0x000ea2000c1e1500 */
[----:B------:R-:W-:Y:S01]  /*0110*/  IMAD.IADD R0, R11, 0x1, R0 ;  /* 0x000000010b007824 */ /* 0x000fe200078e0200 */
[----:B------:R-:W-:-:S04]  /*0120*/  IADD3 R8, PT, PT, R7, 0x1, RZ ;  /* 0x0000000107087810 */ /* 0x000fc80007ffe0ff */
[----:B------:R-:W-:Y:S02]  /*0130*/  ISETP.GE.U32.AND P1, PT, R0, UR5, PT ;  /* 0x0000000500007c0c */ /* 0x000fe4000bf26070 */
[----:B--2---:R-:W-:-:S13]  /*0140*/  ISETP.NE.AND P0, PT, R2, RZ, PT ;  /* 0x000000ff0200720c */ /* 0x004fda0003f05270 */
[----:B------:R-:W-:-:S04]  /*0150*/  @!P0 IMAD.MOV R8, RZ, RZ, R7 ;  /* 0x000000ffff088224 */ /* 0x000fc800078e0207 */
[----:B------:R-:W-:Y:S01]  /*0160*/  IMAD.MOV.U32 R7, RZ, RZ, R8 ;  /* 0x000000ffff077224 */ /* 0x000fe200078e0008 */
[----:B------:R-:W-:Y:S06]  /*0170*/  @!P1 BRA `(.L_x_131) ;  /* 0xfffffffc00dc9947 */ /* 0x000fec000383ffff */
.L_x_130:
[----:B------:R-:W-:Y:S05]  /*0180*/  BSYNC.RECONVERGENT B0 ;  /* 0x0000000000007941 */ /* 0x000fea0003800200 */
.L_x_129:
[----:B------:R-:W0:Y:S01]  /*0190*/  S2UR UR5, SR_CgaCtaId ;  /* 0x00000000000579c3 */ /* 0x000e220000008800 */
[----:B------:R-:W-:Y:S01]  /*01a0*/  UMOV UR4, 0x400 ;  /* 0x0000040000047882 */ /* 0x000fe20000000000 */
[----:B------:R-:W-:Y:S02]  /*01b0*/  ISETP.GE.U32.AND P1, PT, R6, 0x2, PT ;  /* 0x000000020600780c */ /* 0x000fe40003f26070 */
[----:B------:R-:W-:Y:S01]  /*01c0*/  ISETP.NE.AND P0, PT, R9, RZ, PT ;  /* 0x000000ff0900720c */ /* 0x000fe20003f05270 */
[----:B0-----:R-:W-:-:S06]  /*01d0*/  ULEA UR4, UR5, UR4, 0x18 ;  /* 0x0000000405047291 */ /* 0x001fcc000f8ec0ff */
[----:B------:R-:W-:-:S05]  /*01e0*/  LEA R0, R9, UR4, 0x2 ;  /* 0x0000000409007c11 */ /* 0x000fca000f8e10ff */
[----:B------:R0:W-:Y:S01]  /*01f0*/  STS [R0], R7 ;  /* 0x0000000700007388 */ /* 0x0001e20000000800 */
[----:B------:R-:W-:Y:S06]  /*0200*/  BAR.SYNC.DEFER_BLOCKING 0x0 ;  /* 0x0000000000007b1d */ /* 0x000fec0000010000 */
[----:B------:R-:W-:Y:S05]  /*0210*/  @!P1 BRA `(.L_x_132) ;  /* 0x00000000002c9947 */ /* 0x000fea0003800000 */
.L_x_133:
[----:B------:R-:W-:-:S04]  /*0220*/  SHF.R.U32.HI R4, RZ, 0x1, R6 ;  /* 0x00000001ff047819 */ /* 0x000fc80000011606 */
[----:B------:R-:W-:-:S13]  /*0230*/  ISETP.GE.U32.AND P1, PT, R9, R4, PT ;  /* 0x000000040900720c */ /* 0x000fda0003f26070 */
[----:B------:R-:W-:Y:S01]  /*0240*/  @!P1 LEA R2, R4, R0, 0x2 ;  /* 0x0000000004029211 */ /* 0x000fe200078e10ff */
[----:B------:R-:W-:Y:S05]  /*0250*/  @!P1 LDS R3, [R0] ;  /* 0x0000000000039984 */ /* 0x000fea0000000800 */
[----:B------:R-:W1:Y:S02]  /*0260*/  @!P1 LDS R2, [R2] ;  /* 0x0000000002029984 */ /* 0x000e640000000800 */
[----:B-1----:R-:W-:-:S05]  /*0270*/  @!P1 IMAD.IADD R3, R2, 0x1, R3 ;  /* 0x0000000102039824 */ /* 0x002fca00078e0203 */
[----:B------:R1:W-:Y:S01]  /*0280*/  @!P1 STS [R0], R3 ;  /* 0x0000000300009388 */ /* 0x0003e20000000800 */
[----:B------:R-:W-:Y:S01]  /*0290*/  BAR.SYNC.DEFER_BLOCKING 0x0 ;  /* 0x0000000000007b1d */ /* 0x000fe20000010000 */
[----:B------:R-:W-:Y:S02]  /*02a0*/  ISETP.GT.U32.AND P1, PT, R6, 0x3, PT ;  /* 0x000000030600780c */ /* 0x000fe40003f24070 */
[----:B------:R-:W-:-:S11]  /*02b0*/  MOV R6, R4 ;  /* 0x0000000400067202 */ /* 0x000fd60000000f00 */
[----:B-1----:R-:W-:Y:S05]  /*02c0*/  @P1 BRA `(.L_x_133) ;  /* 0xfffffffc00d41947 */ /* 0x002fea000383ffff */
.L_x_132:
[----:B------:R-:W-:Y:S05]  /*02d0*/  @P0 EXIT ;  /* 0x000000000000094d */ /* 0x000fea0003800000 */
[----:B------:R-:W1:Y:S01]  /*02e0*/  S2UR UR5, SR_CgaCtaId ;  /* 0x00000000000579c3 */ /* 0x000e620000008800 */
[----:B------:R-:W-:-:S07]  /*02f0*/  UMOV UR4, 0x400 ;  /* 0x0000040000047882 */ /* 0x000fce0000000000 */
[----:B------:R-:W2:Y:S01]  /*0300*/  LDC.64 R2, c[0x0][0x390] ;  /* 0x0000e400ff027b82 */ /* 0x000ea20000000a00 */
[----:B-1----:R-:W-:-:S09]  /*0310*/  ULEA UR4, UR5, UR4, 0x18 ;  /* 0x0000000405047291 */ /* 0x002fd2000f8ec0ff */
[----:B------:R-:W2:Y:S04]  /*0320*/  LDS R5, [UR4] ;  /* 0x00000004ff057984 */ /* 0x000ea80008000800 */
[----:B--2---:R-:W-:Y:S01]  /*0330*/  REDG.E.ADD.STRONG.GPU desc[UR6][R2.64], R5 ;  /* 0x000000050200798e */ /* 0x004fe2000c12e106 */
[----:B------:R-:W-:Y:S05]  /*0340*/  EXIT ;  /* 0x000000000000794d */ /* 0x000fea0003800000 */
.L_x_134:
        /* <DEDUP_REMOVED lines=11> */
.L_x_228:


//--------------------- .text._Z20count_nonzero_kernelIiEvPKT_jPj --------------------------
	.section	.text._Z20count_nonzero_kernelIiEvPKT_jPj,"ax",@progbits
	.align	128
        .global         _Z20count_nonzero_kernelIiEvPKT_jPj
        .type           _Z20count_nonzero_kernelIiEvPKT_jPj,@function
        .size           _Z20count_nonzero_kernelIiEvPKT_jPj,(.L_x_229 - _Z20count_nonzero_kernelIiEvPKT_jPj)
        .other          _Z20count_nonzero_kernelIiEvPKT_jPj,@"STO_CUDA_ENTRY STV_DEFAULT"
_Z20count_nonzero_kernelIiEvPKT_jPj:
.text._Z20count_nonzero_kernelIiEvPKT_jPj:
        /* <DEDUP_REMOVED lines=15> */
.L_x_137:
[----:B0-----:R-:W-:-:S06]  /*00f0*/  IMAD.WIDE.U32 R2, R0, 0x4, R4 ;  /* 0x0000000400027825 */ /* 0x001fcc00078e0004 */
[----:B------:R-:W2:Y:S01]  /*0100*/  LDG.E R2, desc[UR6][R2.64] ;  /* 0x0000000602027981 */ /* 0x000ea2000c1e1900 */
[----:B------:R-:W-:Y:S01]  /*0110*/  IMAD.IADD R0, R11, 0x1, R0 ;  /* 0x000000010b007824 */ /* 0x000fe200078e0200 */
[----:B------:R-:W-:-:S04]  /*0120*/  IADD3 R8, PT, PT, R7, 0x1, RZ ;  /* 0x0000000107087810 */ /* 0x000fc80007ffe0ff */
[----:B------:R-:W-:Y:S02]  /*0130*/  ISETP.GE.U32.AND P1, PT, R0, UR5, PT ;  /* 0x0000000500007c0c */ /* 0x000fe4000bf26070 */
[----:B--2---:R-:W-:-:S13]  /*0140*/  ISETP.NE.AND P0, PT, R2, RZ, PT ;  /* 0x000000ff0200720c */ /* 0x004fda0003f05270 */
[----:B------:R-:W-:-:S04]  /*0150*/  @!P0 IMAD.MOV R8, RZ, RZ, R7 ;  /* 0x000000ffff088224 */ /* 0x000fc800078e0207 */
[----:B------:R-:W-:Y:S01]  /*0160*/  IMAD.MOV.U32 R7, RZ, RZ, R8 ;  /* 0x000000ffff077224 */ /* 0x000fe200078e0008 */
[----:B------:R-:W-:Y:S06]  /*0170*/  @!P1 BRA `(.L_x_137) ;  /* 0xfffffffc00dc9947 */ /* 0x000fec000383ffff */
.L_x_136:
[----:B------:R-:W-:Y:S05]  /*0180*/  BSYNC.RECONVERGENT B0 ;  /* 0x0000000000007941 */ /* 0x000fea0003800200 */
.L_x_135:
        /* <DEDUP_REMOVED lines=9> */
.L_x_139:
        /* <DEDUP_REMOVED lines=11> */
.L_x_138:
        /* <DEDUP_REMOVED lines=8> */
.L_x_140:
        /* <DEDUP_REMOVED lines=11> */
.L_x_229:


//--------------------- .text._Z20count_nonzero_kernelIlEvPKT_jPj --------------------------
	.section	.text._Z20count_nonzero_kernelIlEvPKT_jPj,"ax",@progbits
	.align	128
        .global         _Z20count_nonzero_kernelIlEvPKT_jPj
        .type           _Z20count_nonzero_kernelIlEvPKT_jPj,@function
        .size           _Z20count_nonzero_kernelIlEvPKT_jPj,(.L_x_230 - _Z20count_nonzero_kernelIlEvPKT_jPj)
        .other          _Z20count_nonzero_kernelIlEvPKT_jPj,@"STO_CUDA_ENTRY STV_DEFAULT"
_Z20count_nonzero_kernelIlEvPKT_jPj:
.text._Z20count_nonzero_kernelIlEvPKT_jPj:
        /* <DEDUP_REMOVED lines=15> */
.L_x_143:
[----:B0-----:R-:W-:-:S06]  /*00f0*/  IMAD.WIDE.U32 R2, R0, 0x8, R4 ;  /* 0x0000000800027825 */ /* 0x001fcc00078e0004 */
[----:B------:R-:W2:Y:S01]  /*0100*/  LDG.E.64 R2, desc[UR6][R2.64] ;  /* 0x0000000602027981 */ /* 0x000ea2000c1e1b00 */
[----:B------:R-:W-:Y:S02]  /*0110*/  IMAD.IADD R0, R11, 0x1, R0 ;  /* 0x000000010b007824 */ /* 0x000fe400078e0200 */
[----:B------:R-:W-:-:S03]  /*0120*/  VIADD R8, R7, 0x1 ;  /* 0x0000000107087836 */ /* 0x000fc60000000000 */
[----:B------:R-:W-:Y:S02]  /*0130*/  ISETP.GE.U32.AND P1, PT, R0, UR5, PT ;  /* 0x0000000500007c0c */ /* 0x000fe4000bf26070 */
[----:B--2---:R-:W-:-:S04]  /*0140*/  ISETP.NE.U32.AND P0, PT, R2, RZ, PT ;  /* 0x000000ff0200720c */ /* 0x004fc80003f05070 */
[----:B------:R-:W-:-:S13]  /*0150*/  ISETP.NE.AND.EX P0, PT, R3, RZ, PT, P0 ;  /* 0x000000ff0300720c */ /* 0x000fda0003f05300 */
[----:B------:R-:W-:-:S05]  /*0160*/  @!P0 IADD3 R8, PT, PT, R7, RZ, RZ ;  /* 0x000000ff07088210 */ /* 0x000fca0007ffe0ff */
[----:B------:R-:W-:Y:S01]  /*0170*/  IMAD.MOV.U32 R7, RZ, RZ, R8 ;  /* 0x000000ffff077224 */ /* 0x000fe200078e0008 */
[----:B------:R-:W-:Y:S06]  /*0180*/  @!P1 BRA `(.L_x_143) ;  /* 0xfffffffc00d89947 */ /* 0x000fec000383ffff */
.L_x_142:
[----:B------:R-:W-:Y:S05]  /*0190*/  BSYNC.RECONVERGENT B0 ;  /* 0x0000000000007941 */ /* 0x000fea0003800200 */
.L_x_141:
        /* <DEDUP_REMOVED lines=9> */
.L_x_145:
[----:B------:R-:W-:-:S04]  /*0230*/  SHF.R.U32.HI R4, RZ, 0x1, R6 ;  /* 0x00000001ff047819 */ /* 0x000fc80000011606 */
[----:B------:R-:W-:-:S13]  /*0240*/  ISETP.GE.U32.AND P1, PT, R9, R4, PT ;  /* 0x000000040900720c */ /* 0x000fda0003f26070 */
[----:B------:R-:W-:Y:S01]  /*0250*/  @!P1 IMAD R2, R4, 0x4, R0 ;  /* 0x0000000404029824 */ /* 0x000fe200078e0200 */
[----:B------:R-:W-:Y:S05]  /*0260*/  @!P1 LDS R3, [R0] ;  /* 0x0000000000039984 */ /* 0x000fea0000000800 */
[----:B------:R-:W1:Y:S02]  /*0270*/  @!P1 LDS R2, [R2] ;  /* 0x0000000002029984 */ /* 0x000e640000000800 */
[----:B-1----:R-:W-:-:S05]  /*0280*/  @!P1 IADD3 R3, PT, PT, R2, R3, RZ ;  /* 0x0000000302039210 */ /* 0x002fca0007ffe0ff */
[----:B------:R1:W-:Y:S01]  /*0290*/  @!P1 STS [R0], R3 ;  /* 0x0000000300009388 */ /* 0x0003e20000000800 */
[----:B------:R-:W-:Y:S01]  /*02a0*/  BAR.SYNC.DEFER_BLOCKING 0x0 ;  /* 0x0000000000007b1d */ /* 0x000fe20000010000 */
[----:B------:R-:W-:Y:S01]  /*02b0*/  ISETP.GT.U32.AND P1, PT, R6, 0x3, PT ;  /* 0x000000030600780c */ /* 0x000fe20003f24070 */
[----:B------:R-:W-:-:S12]  /*02c0*/  IMAD.MOV.U32 R6, RZ, RZ, R4 ;  /* 0x000000ffff067224 */ /* 0x000fd800078e0004 */
[----:B-1----:R-:W-:Y:S05]  /*02d0*/  @P1 BRA `(.L_x_145) ;  /* 0xfffffffc00d41947 */ /* 0x002fea000383ffff */
.L_x_144:
        /* <DEDUP_REMOVED lines=8> */
.L_x_146:
        /* <DEDUP_REMOVED lines=10> */
.L_x_230:


//--------------------- .text._Z20count_nonzero_kernelIjEvPKT_jPj --------------------------
	.section	.text._Z20count_nonzero_kernelIjEvPKT_jPj,"ax",@progbits
	.align	128
        .global         _Z20count_nonzero_kernelIjEvPKT_jPj
        .type           _Z20count_nonzero_kernelIjEvPKT_jPj,@function
        .size           _Z20count_nonzero_kernelIjEvPKT_jPj,(.L_x_231 - _Z20count_nonzero_kernelIjEvPKT_jPj)
        .other          _Z20count_nonzero_kernelIjEvPKT_jPj,@"STO_CUDA_ENTRY STV_DEFAULT"
_Z20count_nonzero_kernelIjEvPKT_jPj:
.text._Z20count_nonzero_kernelIjEvPKT_jPj:
        /* <DEDUP_REMOVED lines=15> */
.L_x_149:
        /* <DEDUP_REMOVED lines=9> */
.L_x_148:
[----:B------:R-:W-:Y:S05]  /*0180*/  BSYNC.RECONVERGENT B0 ;  /* 0x0000000000007941 */ /* 0x000fea0003800200 */
.L_x_147:
        /* <DEDUP_REMOVED lines=9> */
.L_x_151:
        /* <DEDUP_REMOVED lines=11> */
.L_x_150:
        /* <DEDUP_REMOVED lines=8> */
.L_x_152:
        /* <DEDUP_REMOVED lines=11> */
.L_x_231:


//--------------------- .text._Z20count_nonzero_kernelIhEvPKT_jPj --------------------------
	.section	.text._Z20count_nonzero_kernelIhEvPKT_jPj,"ax",@progbits
	.align	128
        .global         _Z20count_nonzero_kernelIhEvPKT_jPj
        .type           _Z20count_nonzero_kernelIhEvPKT_jPj,@function
        .size           _Z20count_nonzero_kernelIhEvPKT_jPj,(.L_x_232 - _Z20count_nonzero_kernelIhEvPKT_jPj)
        .other          _Z20count_nonzero_kernelIhEvPKT_jPj,@"STO_CUDA_ENTRY STV_DEFAULT"
_Z20count_nonzero_kernelIhEvPKT_jPj:
.text._Z20count_nonzero_kernelIhEvPKT_jPj:
[----:B------:R-:W-:Y:S01]  /*0000*/  LDC R1, c[0x0][0x37c] ;  /* 0x0000df00ff017b82 */ /* 0x000fe20000000800 */
[----:B------:R-:W0:Y:S07]  /*0010*/  S2R R7, SR_TID.X ;  /* 0x0000000000077919 */ /* 0x000e2e0000002100 */
[----:B------:R-:W0:Y:S01]  /*0020*/  S2UR UR4, SR_CTAID.X ;  /* 0x00000000000479c3 */ /* 0x000e220000002500 */
[----:B------:R-:W1:Y:S01]  /*0030*/  LDCU UR5, c[0x0][0x388] ;  /* 0x00007100ff0577ac */ /* 0x000e620008000800 */
[----:B------:R-:W-:Y:S01]  /*0040*/  BSSY.RECONVERGENT B0, `(.L_x_153) ;  /* 0x0000015000007945 */ /* 0x000fe20003800200 */
[----:B------:R-:W-:Y:S01]  /*0050*/  IMAD.MOV.U32 R5, RZ, RZ, RZ ;  /* 0x000000ffff057224 */ /* 0x000fe200078e00ff */
[----:B------:R-:W2:Y:S04]  /*0060*/  LDCU.64 UR6, c[0x0][0x358] ;  /* 0x00006b00ff0677ac */ /* 0x000ea80008000a00 */
[----:B------:R-:W0:Y:S01]  /*0070*/  LDC R4, c[0x0][0x360] ;  /* 0x0000d800ff047b82 */ /* 0x000e220000000800 */
[----:B------:R-:W3:Y:S01]  /*0080*/  LDCU.64 UR8, c[0x0][0x380] ;  /* 0x00007000ff0877ac */ /* 0x000ee20008000a00 */
[----:B0-----:R-:W-:-:S05]  /*0090*/  IMAD R0, R4, UR4, R7 ;  /* 0x0000000404007c24 */ /* 0x001fca000f8e0207 */
[----:B-1----:R-:W-:-:S13]  /*00a0*/  ISETP.GE.U32.AND P0, PT, R0, UR5, PT ;  /* 0x0000000500007c0c */ /* 0x002fda000bf06070 */
[----:B--23--:R-:W-:Y:S05]  /*00b0*/  @P0 BRA `(.L_x_154) ;  /* 0x0000000000340947 */ /* 0x00cfea0003800000 */
[----:B------:R-:W0:Y:S01]  /*00c0*/  LDCU UR4, c[0x0][0x370] ;  /* 0x00006e00ff0477ac */ /* 0x000e220008000800 */
[----:B------:R-:W-:Y:S02]  /*00d0*/  IMAD.MOV.U32 R5, RZ, RZ, RZ ;  /* 0x000000ffff057224 */ /* 0x000fe400078e00ff */
[----:B0-----:R-:W-:-:S07]  /*00e0*/  IMAD R9, R4, UR4, RZ ;  /* 0x0000000404097c24 */ /* 0x001fce000f8e02ff */
.L_x_155:
[----:B------:R-:W-:-:S05]  /*00f0*/  IADD3 R2, P0, PT, R0, UR8, RZ ;  /* 0x0000000800027c10 */ /* 0x000fca000ff1e0ff */
[----:B------:R-:W-:-:S05]  /*0100*/  IMAD.X R3, RZ, RZ, UR9, P0 ;  /* 0x00000009ff037e24 */ /* 0x000fca00080e06ff */
[----:B------:R-:W2:Y:S01]  /*0110*/  LDG.E.U8 R2, desc[UR6][R2.64] ;  /* 0x0000000602027981 */ /* 0x000ea2000c1e1100 */
[----:B------:R-:W-:Y:S02]  /*0120*/  IMAD.IADD R0, R9, 0x1, R0 ;  /* 0x0000000109007824 */ /* 0x000fe400078e0200 */
[----:B------:R-:W-:-:S03]  /*0130*/  VIADD R6, R5, 0x1 ;  /* 0x0000000105067836 */ /* 0x000fc60000000000 */
[----:B------:R-:W-:Y:S02]  /*0140*/  ISETP.GE.U32.AND P1, PT, R0, UR5, PT ;  /* 0x0000000500007c0c */ /* 0x000fe4000bf26070 */
[----:B--2---:R-:W-:-:S13]  /*0150*/  ISETP.NE.AND P0, PT, R2, RZ, PT ;  /* 0x000000ff0200720c */ /* 0x004fda0003f05270 */
[----:B------:R-:W-:-:S05]  /*0160*/  @!P0 IADD3 R6, PT, PT, R5, RZ, RZ ;  /* 0x000000ff05068210 */ /* 0x000fca0007ffe0ff */
[----:B------:R-:W-:Y:S01]  /*0170*/  IMAD.MOV.U32 R5, RZ, RZ, R6 ;  /* 0x000000ffff057224 */ /* 0x000fe200078e0006 */
[----:B------:R-:W-:Y:S06]  /*0180*/  @!P1 BRA `(.L_x_155) ;  /* 0xfffffffc00d89947 */ /* 0x000fec000383ffff */
.L_x_154:
[----:B------:R-:W-:Y:S05]  /*0190*/  BSYNC.RECONVERGENT B0 ;  /* 0x0000000000007941 */ /* 0x000fea0003800200 */
.L_x_153:
        /* <DEDUP_REMOVED lines=9> */
.L_x_157:
[----:B0-----:R-:W-:-:S04]  /*0230*/  SHF.R.U32.HI R5, RZ, 0x1, R4 ;  /* 0x00000001ff057819 */ /* 0x001fc80000011604 */
[----:B------:R-:W-:-:S13]  /*0240*/  ISETP.GE.U32.AND P1, PT, R7, R5, PT ;  /* 0x000000050700720c */ /* 0x000fda0003f26070 */
[----:B------:R-:W-:Y:S01]  /*0250*/  @!P1 IMAD R2, R5, 0x4, R0 ;  /* 0x0000000405029824 */ /* 0x000fe200078e0200 */
[----:B------:R-:W-:Y:S05]  /*0260*/  @!P1 LDS R3, [R0] ;  /* 0x0000000000039984 */ /* 0x000fea0000000800 */
[----:B------:R-:W0:Y:S02]  /*0270*/  @!P1 LDS R2, [R2] ;  /* 0x0000000002029984 */ /* 0x000e240000000800 */
[----:B0-----:R-:W-:-:S05]  /*0280*/  @!P1 IADD3 R3, PT, PT, R2, R3, RZ ;  /* 0x0000000302039210 */ /* 0x001fca0007ffe0ff */
[----:B------:R1:W-:Y:S01]  /*0290*/  @!P1 STS [R0], R3 ;  /* 0x0000000300009388 */ /* 0x0003e20000000800 */
[----:B------:R-:W-:Y:S01]  /*02a0*/  BAR.SYNC.DEFER_BLOCKING 0x0 ;  /* 0x0000000000007b1d */ /* 0x000fe20000010000 */
[----:B------:R-:W-:Y:S01]  /*02b0*/  ISETP.GT.U32.AND P1, PT, R4, 0x3, PT ;  /* 0x000000030400780c */ /* 0x000fe20003f24070 */
[----:B------:R-:W-:-:S12]  /*02c0*/  IMAD.MOV.U32 R4, RZ, RZ, R5 ;  /* 0x000000ffff047224 */ /* 0x000fd800078e0005 */
[----:B-1----:R-:W-:Y:S05]  /*02d0*/  @P1 BRA `(.L_x_157) ;  /* 0xfffffffc00d41947 */ /* 0x002fea000383ffff */
.L_x_156:
[----:B------:R-:W-:Y:S05]  /*02e0*/  @P0 EXIT ;  /* 0x000000000000094d */ /* 0x000fea0003800000 */
[----:B------:R-:W1:Y:S01]  /*02f0*/  S2UR UR5, SR_CgaCtaId ;  /* 0x00000000000579c3 */ /* 0x000e620000008800 */
[----:B------:R-:W-:-:S07]  /*0300*/  UMOV UR4, 0x400 ;  /* 0x0000040000047882 */ /* 0x000fce0000000000 */
[----:B------:R-:W2:Y:S01]  /*0310*/  LDC.64 R2, c[0x0][0x390] ;  /* 0x0000e400ff027b82 */ /* 0x000ea20000000a00 */
[----:B-1----:R-:W-:-:S09]  /*0320*/  ULEA UR4, UR5, UR4, 0x18 ;  /* 0x0000000405047291 */ /* 0x002fd2000f8ec0ff */
[----:B0-----:R-:W2:Y:S04]  /*0330*/  LDS R5, [UR4] ;  /* 0x00000004ff057984 */ /* 0x001ea80008000800 */
[----:B--2---:R-:W-:Y:S01]  /*0340*/  REDG.E.ADD.STRONG.GPU desc[UR6][R2.64], R5 ;  /* 0x000000050200798e */ /* 0x004fe2000c12e106 */
[----:B------:R-:W-:Y:S05]  /*0350*/  EXIT ;  /* 0x000000000000794d */ /* 0x000fea0003800000 */
.L_x_158:
        /* <DEDUP_REMOVED lines=10> */
.L_x_232:


//--------------------- .text._Z20count_nonzero_kernelIdEvPKT_jPj --------------------------
	.section	.text._Z20count_nonzero_kernelIdEvPKT_jPj,"ax",@progbits
	.align	128
        .global         _Z20count_nonzero_kernelIdEvPKT_jPj
        .type           _Z20count_nonzero_kernelIdEvPKT_jPj,@function
        .size           _Z20count_nonzero_kernelIdEvPKT_jPj,(.L_x_233 - _Z20count_nonzero_kernelIdEvPKT_jPj)
        .other          _Z20count_nonzero_kernelIdEvPKT_jPj,@"STO_CUDA_ENTRY STV_DEFAULT"
_Z20count_nonzero_kernelIdEvPKT_jPj:
.text._Z20count_nonzero_kernelIdEvPKT_jPj:
        /* <DEDUP_REMOVED lines=15> */
.L_x_161:
[----:B0-----:R-:W-:-:S06]  /*00f0*/  IMAD.WIDE.U32 R2, R0, 0x8, R4 ;  /* 0x0000000800027825 */ /* 0x001fcc00078e0004 */
[----:B------:R-:W2:Y:S01]  /*0100*/  LDG.E.64 R2, desc[UR6][R2.64] ;  /* 0x0000000602027981 */ /* 0x000ea2000c1e1b00 */
[----:B------:R-:W-:Y:S01]  /*0110*/  IMAD.IADD R0, R11, 0x1, R0 ;  /* 0x000000010b007824 */ /* 0x000fe200078e0200 */
[----:B------:R-:W-:-:S04]  /*0120*/  IADD3 R8, PT, PT, R7, 0x1, RZ ;  /* 0x0000000107087810 */ /* 0x000fc80007ffe0ff */
[----:B------:R-:W-:Y:S01]  /*0130*/  ISETP.GE.U32.AND P1, PT, R0, UR5, PT ;  /* 0x0000000500007c0c */ /* 0x000fe2000bf26070 */
[----:B--2---:R-:W-:-:S14]  /*0140*/  DSETP.NEU.AND P0, PT, R2, RZ, PT ;  /* 0x000000ff0200722a */ /* 0x004fdc0003f0d000 */
[----:B------:R-:W-:-:S04]  /*0150*/  @!P0 IMAD.MOV R8, RZ, RZ, R7 ;  /* 0x000000ffff088224 */ /* 0x000fc800078e0207 */
[----:B------:R-:W-:Y:S01]  /*0160*/  IMAD.MOV.U32 R7, RZ, RZ, R8 ;  /* 0x000000ffff077224 */ /* 0x000fe200078e0008 */
[----:B------:R-:W-:Y:S06]  /*0170*/  @!P1 BRA `(.L_x_161) ;  /* 0xfffffffc00dc9947 */ /* 0x000fec000383ffff */
.L_x_160:
[----:B------:R-:W-:Y:S05]  /*0180*/  BSYNC.RECONVERGENT B0 ;  /* 0x0000000000007941 */ /* 0x000fea0003800200 */
.L_x_159:
        /* <DEDUP_REMOVED lines=9> */
.L_x_163:
        /* <DEDUP_REMOVED lines=11> */
.L_x_162:
        /* <DEDUP_REMOVED lines=8> */
.L_x_164:
        /* <DEDUP_REMOVED lines=11> */
.L_x_233:


//--------------------- .text._Z20count_nonzero_kernelIfEvPKT_jPj --------------------------
	.section	.text._Z20count_nonzero_kernelIfEvPKT_jPj,"ax",@progbits
	.align	128
        .global         _Z20count_nonzero_kernelIfEvPKT_jPj
        .type           _Z20count_nonzero_kernelIfEvPKT_jPj,@function
        .size           _Z20count_nonzero_kernelIfEvPKT_jPj,(.L_x_234 - _Z20count_nonzero_kernelIfEvPKT_jPj)
        .other          _Z20count_nonzero_kernelIfEvPKT_jPj,@"STO_CUDA_ENTRY STV_DEFAULT"
_Z20count_nonzero_kernelIfEvPKT_jPj:
.text._Z20count_nonzero_kernelIfEvPKT_jPj:
        /* <DEDUP_REMOVED lines=15> */
.L_x_167:
[----:B0-----:R-:W-:-:S06]  /*00f0*/  IMAD.WIDE.U32 R2, R0, 0x4, R4 ;  /* 0x0000000400027825 */ /* 0x001fcc00078e0004 */
[----:B------:R-:W2:Y:S01]  /*0100*/  LDG.E R2, desc[UR6][R2.64] ;  /* 0x0000000602027981 */ /* 0x000ea2000c1e1900 */
[----:B------:R-:W-:Y:S01]  /*0110*/  IMAD.IADD R0, R11, 0x1, R0 ;  /* 0x000000010b007824 */ /* 0x000fe200078e0200 */
[----:B------:R-:W-:-:S04]  /*0120*/  IADD3 R8, PT, PT, R7, 0x1, RZ ;  /* 0x0000000107087810 */ /* 0x000fc80007ffe0ff */
[----:B------:R-:W-:Y:S02]  /*0130*/  ISETP.GE.U32.AND P1, PT, R0, UR5, PT ;  /* 0x0000000500007c0c */ /* 0x000fe4000bf26070 */
[----:B--2---:R-:W-:-:S13]  /*0140*/  FSETP.NEU.AND P0, PT, R2, RZ, PT ;  /* 0x000000ff0200720b */ /* 0x004fda0003f0d000 */
[----:B------:R-:W-:-:S04]  /*0150*/  @!P0 IMAD.MOV R8, RZ, RZ, R7 ;  /* 0x000000ffff088224 */ /* 0x000fc800078e0207 */
[----:B------:R-:W-:Y:S01]  /*0160*/  IMAD.MOV.U32 R7, RZ, RZ, R8 ;  /* 0x000000ffff077224 */ /* 0x000fe200078e0008 */
[----:B------:R-:W-:Y:S06]  /*0170*/  @!P1 BRA `(.L_x_167) ;  /* 0xfffffffc00dc9947 */ /* 0x000fec000383ffff */
.L_x_166:
[----:B------:R-:W-:Y:S05]  /*0180*/  BSYNC.RECONVERGENT B0 ;  /* 0x0000000000007941 */ /* 0x000fea0003800200 */
.L_x_165:
        /* <DEDUP_REMOVED lines=9> */
.L_x_169:
        /* <DEDUP_REMOVED lines=11> */
.L_x_168:
        /* <DEDUP_REMOVED lines=8> */
.L_x_170:
        /* <DEDUP_REMOVED lines=11> */
.L_x_234:


//--------------------- .text._Z20count_nonzero_kernelI6__halfEvPKT_jPj --------------------------
	.section	.text._Z20count_nonzero_kernelI6__halfEvPKT_jPj,"ax",@progbits
	.align	128
        .global         _Z20count_nonzero_kernelI6__halfEvPKT_jPj
        .type           _Z20count_nonzero_kernelI6__halfEvPKT_jPj,@function
        .size           _Z20count_nonzero_kernelI6__halfEvPKT_jPj,(.L_x_235 - _Z20count_nonzero_kernelI6__halfEvPKT_jPj)
        .other          _Z20count_nonzero_kernelI6__halfEvPKT_jPj,@"STO_CUDA_ENTRY STV_DEFAULT"
_Z20count_nonzero_kernelI6__halfEvPKT_jPj:
.text._Z20count_nonzero_kernelI6__halfEvPKT_jPj:
        /* <DEDUP_REMOVED lines=15> */
.L_x_173:
[----:B0-----:R-:W-:-:S06]  /*00f0*/  IMAD.WIDE.U32 R2, R0, 0x2, R4 ;  /* 0x0000000200027825 */ /* 0x001fcc00078e0004 */
[----:B------:R-:W2:Y:S01]  /*0100*/  LDG.E.U16 R2, desc[UR6][R2.64] ;  /* 0x0000000602027981 */ /* 0x000ea2000c1e1500 */
[----:B------:R-:W-:Y:S01]  /*0110*/  IMAD.IADD R0, R11, 0x1, R0 ;  /* 0x000000010b007824 */ /* 0x000fe200078e0200 */
[----:B------:R-:W-:-:S04]  /*0120*/  IADD3 R8, PT, PT, R7, 0x1, RZ ;  /* 0x0000000107087810 */ /* 0x000fc80007ffe0ff */
[----:B------:R-:W-:Y:S02]  /*0130*/  ISETP.GE.U32.AND P1, PT, R0, UR5, PT ;  /* 0x0000000500007c0c */ /* 0x000fe4000bf26070 */
[----:B--2---:R-:W-:-:S13]  /*0140*/  HSETP2.NEU.AND P0, PT, R2.H0_H0, RZ.H0_H0, PT ;  /* 0x200000ff02007234 */ /* 0x004fda0003f0d800 */
[----:B------:R-:W-:-:S04]  /*0150*/  @!P0 IMAD.MOV R8, RZ, RZ, R7 ;  /* 0x000000ffff088224 */ /* 0x000fc800078e0207 */
[----:B------:R-:W-:Y:S01]  /*0160*/  IMAD.MOV.U32 R7, RZ, RZ, R8 ;  /* 0x000000ffff077224 */ /* 0x000fe200078e0008 */
[----:B------:R-:W-:Y:S06]  /*0170*/  @!P1 BRA `(.L_x_173) ;  /* 0xfffffffc00dc9947 */ /* 0x000fec000383ffff */
.L_x_172:
[----:B------:R-:W-:Y:S05]  /*0180*/  BSYNC.RECONVERGENT B0 ;  /* 0x0000000000007941 */ /* 0x000fea0003800200 */
.L_x_171:
        /* <DEDUP_REMOVED lines=9> */
.L_x_175:
        /* <DEDUP_REMOVED lines=11> */
.L_x_174:
        /* <DEDUP_REMOVED lines=8> */
.L_x_176:
        /* <DEDUP_REMOVED lines=11> */
.L_x_235:


//--------------------- .text._Z20count_nonzero_kernelI13__nv_bfloat16EvPKT_jPj --------------------------
	.section	.text._Z20count_nonzero_kernelI13__nv_bfloat16EvPKT_jPj,"ax",@progbits
	.align	128
        .global         _Z20count_nonzero_kernelI13__nv_bfloat16EvPKT_jPj
        .type           _Z20count_nonzero_kernelI13__nv_bfloat16EvPKT_jPj,@function
        .size           _Z20count_nonzero_kernelI13__nv_bfloat16EvPKT_jPj,(.L_x_236 - _Z20count_nonzero_kernelI13__nv_bfloat16EvPKT_jPj)
        .other          _Z20count_nonzero_kernelI13__nv_bfloat16EvPKT_jPj,@"STO_CUDA_ENTRY STV_DEFAULT"
_Z20count_nonzero_kernelI13__nv_bfloat16EvPKT_jPj:
.text._Z20count_nonzero_kernelI13__nv_bfloat16EvPKT_jPj:
        /* <DEDUP_REMOVED lines=13> */
[----:B------:R-:W2:Y:S01]  /*00d0*/  I2F.BF16 R8, RZ ;  /* 0x000000ff00087306 */ /* 0x000ea20000202400 */
[----:B------:R-:W-:Y:S02]  /*00e0*/  IMAD.MOV.U32 R7, RZ, RZ, RZ ;  /* 0x000000ffff077224 */ /* 0x000fe400078e00ff */
[----:B-12---:R-:W-:-:S07]  /*00f0*/  IMAD R13, R6, UR4, RZ ;  /* 0x00000004060d7c24 */ /* 0x006fce000f8e02ff */
.L_x_179:
[----:B0-----:R-:W-:-:S06]  /*0100*/  IMAD.WIDE.U32 R2, R0, 0x2, R4 ;  /* 0x0000000200027825 */ /* 0x001fcc00078e0004 */
[----:B------:R-:W2:Y:S01]  /*0110*/  LDG.E.U16 R3, desc[UR6][R2.64] ;  /* 0x0000000602037981 */ /* 0x000ea2000c1e1500 */
[----:B------:R-:W-:Y:S01]  /*0120*/  IMAD.IADD R0, R13, 0x1, R0 ;  /* 0x000000010d007824 */ /* 0x000fe200078e0200 */
[----:B------:R-:W-:-:S04]  /*0130*/  IADD3 R9, PT, PT, R7, 0x1, RZ ;  /* 0x0000000107097810 */ /* 0x000fc80007ffe0ff */
[----:B------:R-:W-:Y:S02]  /*0140*/  ISETP.GE.U32.AND P1, PT, R0, UR5, PT ;  /* 0x0000000500007c0c */ /* 0x000fe4000bf26070 */
[----:B--2---:R-:W-:-:S13]  /*0150*/  HSETP2.BF16_V2.NEU.AND P0, PT, R3.H0_H0, R8.H0_H0, PT ;  /* 0x2000000803007234 */ /* 0x004fda0003f0d802 */
[----:B------:R-:W-:-:S04]  /*0160*/  @!P0 IMAD.MOV R9, RZ, RZ, R7 ;  /* 0x000000ffff098224 */ /* 0x000fc800078e0207 */
[----:B------:R-:W-:Y:S01]  /*0170*/  IMAD.MOV.U32 R7, RZ, RZ, R9 ;  /* 0x000000ffff077224 */ /* 0x000fe200078e0009 */
[----:B------:R-:W-:Y:S06]  /*0180*/  @!P1 BRA `(.L_x_179) ;  /* 0xfffffffc00dc9947 */ /* 0x000fec000383ffff */
.L_x_178:
[----:B------:R-:W-:Y:S05]  /*0190*/  BSYNC.RECONVERGENT B0 ;  /* 0x0000000000007941 */ /* 0x000fea0003800200 */
.L_x_177:
        /* <DEDUP_REMOVED lines=9> */
.L_x_181:
        /* <DEDUP_REMOVED lines=11> */
.L_x_180:
        /* <DEDUP_REMOVED lines=8> */
.L_x_182:
        /* <DEDUP_REMOVED lines=10> */
.L_x_236:


//--------------------- .text._Z17transform_indicesPKjjS0_jPj --------------------------
	.section	.text._Z17transform_indicesPKjjS0_jPj,"ax",@progbits
	.align	128
        .global         _Z17transform_indicesPKjjS0_jPj
        .type           _Z17transform_indicesPKjjS0_jPj,@function
        .size           _Z17transform_indicesPKjjS0_jPj,(.L_x_237 - _Z17transform_indicesPKjjS0_jPj)
        .other          _Z17transform_indicesPKjjS0_jPj,@"STO_CUDA_ENTRY STV_DEFAULT"
_Z17transform_indicesPKjjS0_jPj:
.text._Z17transform_indicesPKjjS0_jPj:
        /* <DEDUP_REMOVED lines=8> */
[----:B------:R-:W0:Y:S02]  /*0080*/  LDC R11, c[0x0][0x398] ;  /* 0x0000e600ff0b7b82 */ /* 0x000e240000000800 */
[----:B0-----:R-:W-:-:S05]  /*0090*/  VIADD R9, R11, 0xffffffff ;  /* 0xffffffff0b097836 */ /* 0x001fca0000000000 */
[----:B------:R-:W-:-:S13]  /*00a0*/  ISETP.GE.AND P0, PT, R9, RZ, PT ;  /* 0x000000ff0900720c */ /* 0x000fda0003f06270 */
[----:B------:R-:W-:Y:S05]  /*00b0*/  @!P0 EXIT ;  /* 0x000000000000894d */ /* 0x000fea0003800000 */
[----:B------:R-:W0:Y:S01]  /*00c0*/  LDC.64 R2, c[0x0][0x380] ;  /* 0x0000e000ff027b82 */ /* 0x000e220000000a00 */
[----:B------:R-:W1:Y:S01]  /*00d0*/  LDCU.64 UR4, c[0x0][0x358] ;  /* 0x00006b00ff0477ac */ /* 0x000e620008000a00 */
[----:B------:R-:W-:Y:S02]  /*00e0*/  ISETP.GE.U32.AND P0, PT, R9, 0x7, PT ;  /* 0x000000070900780c */ /* 0x000fe40003f06070 */
[----:B------:R-:W-:Y:S01]  /*00f0*/  LOP3.LUT R7, R11, 0x7, RZ, 0xc0, !PT ;  /* 0x000000070b077812 */ /* 0x000fe200078ec0ff */
[----:B0-----:R-:W-:-:S05]  /*0100*/  IMAD.WIDE R2, R6, 0x4, R2 ;  /* 0x0000000406027825 */ /* 0x001fca00078e0202 */
[----:B-1----:R0:W5:Y:S05]  /*0110*/  LDG.E R0, desc[UR4][R2.64] ;  /* 0x0000000402007981 */ /* 0x00216a000c1e1900 */
[----:B------:R-:W-:Y:S05]  /*0120*/  @!P0 BRA `(.L_x_183) ;  /* 0x0000001800348947 */ /* 0x000fea0003800000 */
[----:B0-----:R-:W0:Y:S01]  /*0130*/  LDC.64 R2, c[0x0][0x390] ;  /* 0x0000e400ff027b82 */ /* 0x001e220000000a00 */
[C---:B------:R-:W-:Y:S01]  /*0140*/  LOP3.LUT R8, R11.reuse, 0xfffffff8, RZ, 0xc0, !PT ;  /* 0xfffffff80b087812 */ /* 0x040fe200078ec0ff */
[----:B------:R-:W-:-:S03]  /*0150*/  VIADD R9, R11, 0xfffffffc ;  /* 0xfffffffc0b097836 */ /* 0x000fc60000000000 */
[----:B------:R-:W-:Y:S01]  /*0160*/  IADD3 R8, PT, PT, -R8, RZ, RZ ;  /* 0x000000ff08087210 */ /* 0x000fe20007ffe1ff */
[----:B------:R-:W-:Y:S02]  /*0170*/  IMAD R11, R6, R11, R9 ;  /* 0x0000000b060b7224 */ /* 0x000fe400078e0209 */
[----:B------:R-:W1:Y:S05]  /*0180*/  LDC.64 R4, c[0x0][0x3a0] ;  /* 0x0000e800ff047b82 */ /* 0x000e6a0000000a00 */
.L_x_185:
[----:B------:R-:W-:-:S04]  /*0190*/  VIADD R13, R9, 0x3 ;  /* 0x00000003090d7836 */ /* 0x000fc80000000000 */
[----:B0-----:R-:W-:-:S05]  /*01a0*/  IMAD.WIDE.U32 R12, R13, 0x4, R2 ;  /* 0x000000040d0c7825 */ /* 0x001fca00078e0002 */
[----:B------:R-:W2:Y:S01]  /*01b0*/  LDG.E R17, desc[UR4][R12.64] ;  /* 0x000000040c117981 */ /* 0x000ea2000c1e1900 */
[----:B------:R-:W-:-:S04]  /*01c0*/  VIADD R21, R11, 0x3 ;  /* 0x000000030b157836 */ /* 0x000fc80000000000 */
[----:B-1----:R-:W-:Y:S01]  /*01d0*/  IMAD.WIDE.U32 R20, R21, 0x4, R4 ;  /* 0x0000000415147825 */ /* 0x002fe200078e0004 */
[----:B--2---:R-:W0:Y:S01]  /*01e0*/  I2F.U32.RP R10, R17 ;  /* 0x00000011000a7306 */ /* 0x004e220000209000 */
[----:B------:R-:W-:Y:S02]  /*01f0*/  IADD3 R19, PT, PT, RZ, -R17, RZ ;  /* 0x80000011ff137210 */ /* 0x000fe40007ffe0ff */
[----:B------:R-:W-:-:S05]  /*0200*/  ISETP.NE.U32.AND P1, PT, R17, RZ, PT ;  /* 0x000000ff1100720c */ /* 0x000fca0003f25070 */
[----:B0-----:R-:W0:Y:S02]  /*0210*/  MUFU.RCP R10, R10 ;  /* 0x0000000a000a7308 */ /* 0x001e240000001000 */
[----:B0-----:R-:W-:-:S06]  /*0220*/  VIADD R14, R10, 0xffffffe ;  /* 0x0ffffffe0a0e7836 */ /* 0x001fcc0000000000 */
[----:B------:R0:W1:Y:S02]  /*0230*/  F2I.FTZ.U32.TRUNC.NTZ R15, R14 ;  /* 0x0000000e000f7305 */ /* 0x000064000021f000 */
[----:B0-----:R-:W-:Y:S02]  /*0240*/  IMAD.MOV.U32 R14, RZ, RZ, RZ ;  /* 0x000000ffff0e7224 */ /* 0x001fe400078e00ff */
[----:B-1----:R-:W-:-:S04]  /*0250*/  IMAD R19, R19, R15, RZ ;  /* 0x0000000f13137224 */ /* 0x002fc800078e02ff */
[----:B------:R-:W-:-:S06]  /*0260*/  IMAD.HI.U32 R15, R15, R19, R14 ;  /* 0x000000130f0f7227 */ /* 0x000fcc00078e000e */
[----:B-----5:R-:W-:-:S04]  /*0270*/  IMAD.HI.U32 R15, R15, R0, RZ ;  /* 0x000000000f0f7227 */ /* 0x020fc800078e00ff */
[----:B------:R-:W-:-:S04]  /*0280*/  IMAD.MOV R15, RZ, RZ, -R15 ;  /* 0x000000ffff0f7224 */ /* 0x000fc800078e0a0f */
[----:B------:R-:W-:-:S05]  /*0290*/  IMAD R16, R17, R15, R0 ;  /* 0x0000000f11107224 */ /* 0x000fca00078e0200 */
[----:B------:R-:W-:-:S13]  /*02a0*/  ISETP.GE.U32.AND P0, PT, R16, R17, PT ;  /* 0x000000111000720c */ /* 0x000fda0003f06070 */
[----:B------:R-:W-:-:S04]  /*02b0*/  @P0 IADD3 R16, PT, PT, -R17, R16, RZ ;  /* 0x0000001011100210 */ /* 0x000fc80007ffe1ff */
[----:B------:R-:W-:-:S13]  /*02c0*/  ISETP.GE.U32.AND P0, PT, R16, R17, PT ;  /* 0x000000111000720c */ /* 0x000fda0003f06070 */
[----:B------:R-:W-:Y:S01]  /*02d0*/  @P0 IMAD.IADD R16, R16, 0x1, -R17 ;  /* 0x0000000110100824 */ /* 0x000fe200078e0a11 */
[----:B------:R-:W-:-:S05]  /*02e0*/  @!P1 LOP3.LUT R16, RZ, R17, RZ, 0x33, !PT ;  /* 0x00000011ff109212 */ /* 0x000fca00078e33ff */
[----:B------:R0:W-:Y:S04]  /*02f0*/  STG.E desc[UR4][R20.64], R16 ;  /* 0x0000001014007986 */ /* 0x0001e8000c101904 */
[----:B------:R-:W2:Y:S01]  /*0300*/  LDG.E R13, desc[UR4][R12.64] ;  /* 0x000000040c0d7981 */ /* 0x000ea2000c1e1900 */
[----:B------:R-:W-:-:S05]  /*0310*/  IADD3 R15, PT, PT, R9, 0x2, RZ ;  /* 0x00000002090f7810 */ /* 0x000fca0007ffe0ff */
[----:B------:R-:W-:-:S05]  /*0320*/  IMAD.WIDE.U32 R14, R15, 0x4, R2 ;  /* 0x000000040f0e7825 */ /* 0x000fca00078e0002 */
[----:B------:R-:W3:Y:S01]  /*0330*/  LDG.E R17, desc[UR4][R14.64] ;  /* 0x000000040e117981 */ /* 0x000ee2000c1e1900 */
[----:B------:R-:W-:Y:S02]  /*0340*/  PLOP3.LUT P1, PT, PT, PT, PT, 0x8, 0x80 ;  /* 0x000000000080781c */ /* 0x000fe40003f2e170 */
[----:B--2---:R-:W-:Y:S01]  /*0350*/  ISETP.NE.AND P0, PT, R13, RZ, PT ;  /* 0x000000ff0d00720c */ /* 0x004fe20003f05270 */
[----:B------:R-:W-:-:S05]  /*0360*/  IMAD.MOV R22, RZ, RZ, -R13 ;  /* 0x000000ffff167224 */ /* 0x000fca00078e0a0d */
[----:B0-----:R-:W-:Y:S01]  /*0370*/  MOV R21, R22 ;  /* 0x0000001600157202 */ /* 0x001fe20000000f00 */
[----:B---3--:R-:W0:Y:S08]  /*0380*/  I2F.U32.RP R16, R17 ;  /* 0x0000001100107306 */ /* 0x008e300000209000 */
[----:B------:R-:W1:Y:S08]  /*0390*/  @P0 I2F.U32.RP R10, R13 ;  /* 0x0000000d000a0306 */ /* 0x000e700000209000 */
[----:B0-----:R-:W-:Y:S08]  /*03a0*/  MUFU.RCP R16, R16 ;  /* 0x0000001000107308 */ /* 0x001ff00000001000 */
[----:B-1----:R-:W0:Y:S02]  /*03b0*/  @P0 MUFU.RCP R10, R10 ;  /* 0x0000000a000a0308 */ /* 0x002e240000001000 */
[----:B0-----:R-:W-:-:S06]  /*03c0*/  @P0 VIADD R18, R10, 0xffffffe ;  /* 0x0ffffffe0a120836 */ /* 0x001fcc0000000000 */
[----:B------:R0:W1:Y:S02]  /*03d0*/  @P0 F2I.FTZ.U32.TRUNC.NTZ R19, R18 ;  /* 0x0000001200130305 */ /* 0x000064000021f000 */
[----:B0-----:R-:W-:Y:S02]  /*03e0*/  @P0 IMAD.MOV.U32 R18, RZ, RZ, RZ ;  /* 0x000000ffff120224 */ /* 0x001fe400078e00ff */
[----:B-1----:R-:W-:-:S04]  /*03f0*/  @P0 IMAD R21, R21, R19, RZ ;  /* 0x0000001315150224 */ /* 0x002fc800078e02ff */
[----:B------:R-:W-:-:S04]  /*0400*/  @P0 IMAD.HI.U32 R19, R19, R21, R18 ;  /* 0x0000001513130227 */ /* 0x000fc800078e0012 */
[----:B------:R-:W-:Y:S02]  /*0410*/  VIADD R18, R16, 0xffffffe ;  /* 0x0ffffffe10127836 */ /* 0x000fe40000000000 */
[----:B------:R-:W-:-:S04]  /*0420*/  @P0 IMAD.HI.U32 R12, R19, R0, RZ ;  /* 0x00000000130c0227 */ /* 0x000fc800078e00ff */
[----:B------:R-:W-:Y:S02]  /*0430*/  @P0 IMAD.MOV R19, RZ, RZ, -R12 ;  /* 0x000000ffff130224 */ /* 0x000fe400078e0a0c */
[----:B------:R-:W-:Y:S02]  /*0440*/  IMAD.MOV R21, RZ, RZ, -R17 ;  /* 0x000000ffff157224 */ /* 0x000fe400078e0a11 */
[----:B------:R-:W-:Y:S02]  /*0450*/  @P0 IMAD R10, R13, R19, R0 ;  /* 0x000000130d0a0224 */ /* 0x000fe400078e0200 */
[----:B------:R0:W1:Y:S03]  /*0460*/  F2I.FTZ.U32.TRUNC.NTZ R19, R18 ;  /* 0x0000001200137305 */ /* 0x000066000021f000 */
[----:B------:R-:W-:-:S04]  /*0470*/  @P0 ISETP.GE.U32.AND P2, PT, R10, R13, PT ;  /* 0x0000000d0a00020c */ /* 0x000fc80003f46070 */
[----:B------:R-:W-:Y:S02]  /*0480*/  @P0 PLOP3.LUT P1, PT, P2, PT, PT, 0x80, 0x8 ;  /* 0x000000000008081c */ /* 0x000fe4000172f070 */
[----:B------:R-:W-:Y:S01]  /*0490*/  PLOP3.LUT P2, PT, PT, PT, PT, 0x8, 0x80 ;  /* 0x000000000080781c */ /* 0x000fe20003f4e170 */
[----:B0-----:R-:W-:Y:S02]  /*04a0*/  IMAD.MOV.U32 R18, RZ, RZ, RZ ;  /* 0x000000ffff127224 */ /* 0x001fe400078e00ff */
[----:B-1----:R-:W-:-:S04]  /*04b0*/  IMAD R21, R21, R19, RZ ;  /* 0x0000001315157224 */ /* 0x002fc800078e02ff */
[----:B------:R-:W-:-:S04]  /*04c0*/  IMAD.HI.U32 R19, R19, R21, R18 ;  /* 0x0000001513137227 */ /* 0x000fc800078e0012 */
[----:B------:R-:W-:Y:S02]  /*04d0*/  @P1 IADD3 R10, PT, PT, -R13, R10, RZ ;  /* 0x0000000a0d0a1210 */ /* 0x000fe40007ffe1ff */
[----:B------:R-:W-:Y:S02]  /*04e0*/  @P1 IADD3 R12, PT, PT, R12, 0x1, RZ ;  /* 0x000000010c0c1810 */ /* 0x000fe40007ffe0ff */
[----:B------:R-:W-:Y:S02]  /*04f0*/  @P0 ISETP.GE.U32.AND P3, PT, R10, R13, PT ;  /* 0x0000000d0a00020c */ /* 0x000fe40003f66070 */
[----:B------:R-:W-:Y:S02]  /*0500*/  ISETP.NE.U32.AND P1, PT, R17, RZ, PT ;  /* 0x000000ff1100720c */ /* 0x000fe40003f25070 */
[----:B------:R-:W-:Y:S02]  /*0510*/  @P0 PLOP3.LUT P2, PT, P3, PT, PT, 0x80, 0x8 ;  /* 0x000000000008081c */ /* 0x000fe40001f4f070 */
[----:B------:R-:W-:-:S02]  /*0520*/  ISETP.NE.U32.OR P3, PT, R13, RZ, !P0 ;  /* 0x000000ff0d00720c */ /* 0x000fc40004765470 */
[----:B------:R-:W-:-:S05]  /*0530*/  IADD3 R21, PT, PT, R11, 0x2, RZ ;  /* 0x000000020b157810 */ /* 0x000fca0007ffe0ff */
[----:B------:R-:W-:-:S04]  /*0540*/  IMAD.WIDE.U32 R20, R21, 0x4, R4 ;  /* 0x0000000415147825 */ /* 0x000fc800078e0004 */
[----:B------:R-:W-:Y:S02]  /*0550*/  @P2 VIADD R12, R12, 0x1 ;  /* 0x000000010c0c2836 */ /* 0x000fe40000000000 */
[----:B------:R-:W-:-:S04]  /*0560*/  @!P3 LOP3.LUT R12, RZ, R13, RZ, 0x33, !PT ;  /* 0x0000000dff0cb212 */ /* 0x000fc800078e33ff */
[----:B------:R-:W-:-:S05]  /*0570*/  @P0 MOV R0, R12 ;  /* 0x0000000c00000202 */ /* 0x000fca0000000f00 */
[----:B------:R-:W-:-:S04]  /*0580*/  IMAD.HI.U32 R19, R19, R0, RZ ;  /* 0x0000000013137227 */ /* 0x000fc800078e00ff */
[----:B------:R-:W-:-:S04]  /*0590*/  IMAD.MOV R19, RZ, RZ, -R19 ;  /* 0x000000ffff137224 */ /* 0x000fc800078e0a13 */
[----:B------:R-:W-:-:S05]  /*05a0*/  IMAD R10, R17, R19, R0 ;  /* 0x00000013110a7224 */ /* 0x000fca00078e0200 */
[----:B------:R-:W-:-:S13]  /*05b0*/  ISETP.GE.U32.AND P0, PT, R10, R17, PT ;  /* 0x000000110a00720c */ /* 0x000fda0003f06070 */
[----:B------:R-:W-:-:S05]  /*05c0*/  @P0 IMAD.IADD R10, R10, 0x1, -R17 ;  /* 0x000000010a0a0824 */ /* 0x000fca00078e0a11 */
[----:B------:R-:W-:-:S13]  /*05d0*/  ISETP.GE.U32.AND P0, PT, R10, R17, PT ;  /* 0x000000110a00720c */ /* 0x000fda0003f06070 */
[----:B------:R-:W-:Y:S01]  /*05e0*/  @P0 IMAD.IADD R10, R10, 0x1, -R17 ;  /* 0x000000010a0a0824 */ /* 0x000fe200078e0a11 */
[----:B------:R-:W-:-:S05]  /*05f0*/  @!P1 LOP3.LUT R10, RZ, R17, RZ, 0x33, !PT ;  /* 0x00000011ff0a9212 */ /* 0x000fca00078e33ff */
[----:B------:R0:W-:Y:S04]  /*0600*/  STG.E desc[UR4][R20.64], R10 ;  /* 0x0000000a14007986 */ /* 0x0001e8000c101904 */
[----:B------:R-:W2:Y:S01]  /*0610*/  LDG.E R15, desc[UR4][R14.64] ;  /* 0x000000040e0f7981 */ /* 0x000ea2000c1e1900 */
[----:B------:R-:W-:-:S04]  /*0620*/  VIADD R13, R9, 0x1 ;  /* 0x00000001090d7836 */ /* 0x000fc80000000000 */
[----:B------:R-:W-:-:S05]  /*0630*/  IMAD.WIDE.U32 R12, R13, 0x4, R2 ;  /* 0x000000040d0c7825 */ /* 0x000fca00078e0002 */
[----:B------:R-:W3:Y:S01]  /*0640*/  LDG.E R17, desc[UR4][R12.64] ;  /* 0x000000040c117981 */ /* 0x000ee2000c1e1900 */
[----:B------:R-:W-:Y:S02]  /*0650*/  PLOP3.LUT P1, PT, PT, PT, PT, 0x8, 0x80 ;  /* 0x000000000080781c */ /* 0x000fe40003f2e170 */
[----:B--2---:R-:W-:Y:S01]  /*0660*/  ISETP.NE.AND P0, PT, R15, RZ, PT ;  /* 0x000000ff0f00720c */ /* 0x004fe20003f05270 */
[----:B------:R-:W-:-:S04]  /*0670*/  IMAD.MOV R22, RZ, RZ, -R15 ;  /* 0x000000ffff167224 */ /* 0x000fc800078e0a0f */
[----:B0-----:R-:W-:Y:S01]  /*0680*/  IMAD.MOV.U32 R21, RZ, RZ, R22 ;  /* 0x000000ffff157224 */ /* 0x001fe200078e0016 */
[----:B---3--:R-:W0:Y:S08]  /*0690*/  I2F.U32.RP R20, R17 ;  /* 0x0000001100147306 */ /* 0x008e300000209000 */
[----:B------:R-:W1:Y:S08]  /*06a0*/  @P0 I2F.U32.RP R16, R15 ;  /* 0x0000000f00100306 */ /* 0x000e700000209000 */
[----:B0-----:R-:W-:Y:S08]  /*06b0*/  MUFU.RCP R20, R20 ;  /* 0x0000001400147308 */ /* 0x001ff00000001000 */
[----:B-1----:R-:W0:Y:S02]  /*06c0*/  @P0 MUFU.RCP R16, R16 ;  /* 0x0000001000100308 */ /* 0x002e240000001000 */
[----:B0-----:R-:W-:-:S06]  /*06d0*/  @P0 IADD3 R18, PT, PT, R16, 0xffffffe, RZ ;  /* 0x0ffffffe10120810 */ /* 0x001fcc0007ffe0ff */
[----:B------:R0:W1:Y:S02]  /*06e0*/  @P0 F2I.FTZ.U32.TRUNC.NTZ R19, R18 ;  /* 0x0000001200130305 */ /* 0x000064000021f000 */
[----:B0-----:R-:W-:Y:S01]  /*06f0*/  @P0 MOV R18, RZ ;  /* 0x000000ff00120202 */ /* 0x001fe20000000f00 */
[----:B-1----:R-:W-:-:S04]  /*0700*/  @P0 IMAD R21, R21, R19, RZ ;  /* 0x0000001315150224 */ /* 0x002fc800078e02ff */
[----:B------:R-:W-:Y:S01]  /*0710*/  @P0 IMAD.HI.U32 R19, R19, R21, R18 ;  /* 0x0000001513130227 */ /* 0x000fe200078e0012 */
[----:B------:R-:W-:-:S03]  /*0720*/  IADD3 R18, PT, PT, R20, 0xffffffe, RZ ;  /* 0x0ffffffe14127810 */ /* 0x000fc60007ffe0ff */
[----:B------:R-:W-:Y:S02]  /*0730*/  IMAD.MOV R21, RZ, RZ, -R17 ;  /* 0x000000ffff157224 */ /* 0x000fe400078e0a11 */
[----:B------:R-:W-:Y:S02]  /*0740*/  @P0 IMAD.HI.U32 R10, R19, R0, RZ ;  /* 0x00000000130a0227 */ /* 0x000fe400078e00ff */
[----:B------:R0:W1:Y:S02]  /*0750*/  F2I.FTZ.U32.TRUNC.NTZ R19, R18 ;  /* 0x0000001200137305 */ /* 0x000064000021f000 */
[----:B------:R-:W-:-:S04]  /*0760*/  @P0 IMAD.MOV R14, RZ, RZ, -R10 ;  /* 0x000000ffff0e0224 */ /* 0x000fc800078e0a0a */
[----:B------:R-:W-:Y:S02]  /*0770*/  @P0 IMAD R14, R15, R14, R0 ;  /* 0x0000000e0f0e0224 */ /* 0x000fe400078e0200 */
[----:B0-----:R-:W-:-:S03]  /*0780*/  IMAD.MOV.U32 R18, RZ, RZ, RZ ;  /* 0x000000ffff127224 */ /* 0x001fc600078e00ff */
[----:B------:R-:W-:-:S04]  /*0790*/  @P0 ISETP.GE.U32.AND P2, PT, R14, R15, PT ;  /* 0x0000000f0e00020c */ /* 0x000fc80003f46070 */
[----:B------:R-:W-:Y:S01]  /*07a0*/  @P0 PLOP3.LUT P1, PT, P2, PT, PT, 0x80, 0x8 ;  /* 0x000000000008081c */ /* 0x000fe2000172f070 */
[----:B-1----:R-:W-:Y:S01]  /*07b0*/  IMAD R21, R21, R19, RZ ;  /* 0x0000001315157224 */ /* 0x002fe200078e02ff */
[----:B------:R-:W-:-:S03]  /*07c0*/  PLOP3.LUT P2, PT, PT, PT, PT, 0x8, 0x80 ;  /* 0x000000000080781c */ /* 0x000fc60003f4e170 */
[----:B------:R-:W-:-:S04]  /*07d0*/  IMAD.HI.U32 R19, R19, R21, R18 ;  /* 0x0000001513137227 */ /* 0x000fc800078e0012 */
[----:B------:R-:W-:-:S04]  /*07e0*/  VIADD R21, R11, 0x1 ;  /* 0x000000010b157836 */ /* 0x000fc80000000000 */
[----:B------:R-:W-:Y:S02]  /*07f0*/  @P1 IMAD.IADD R14, R14, 0x1, -R15 ;  /* 0x000000010e0e1824 */ /* 0x000fe400078e0a0f */
[----:B------:R-:W-:Y:S01]  /*0800*/  @P1 VIADD R10, R10, 0x1 ;  /* 0x000000010a0a1836 */ /* 0x000fe20000000000 */
[----:B------:R-:W-:Y:S01]  /*0810*/  ISETP.NE.U32.AND P1, PT, R17, RZ, PT ;  /* 0x000000ff1100720c */ /* 0x000fe20003f25070 */
[----:B------:R-:W-:Y:S01]  /*0820*/  IMAD.WIDE.U32 R20, R21, 0x4, R4 ;  /* 0x0000000415147825 */ /* 0x000fe200078e0004 */
[----:B------:R-:W-:-:S04]  /*0830*/  @P0 ISETP.GE.U32.AND P3, PT, R14, R15, PT ;  /* 0x0000000f0e00020c */ /* 0x000fc80003f66070 */
[----:B------:R-:W-:Y:S02]  /*0840*/  @P0 PLOP3.LUT P2, PT, P3, PT, PT, 0x80, 0x8 ;  /* 0x000000000008081c */ /* 0x000fe40001f4f070 */
[----:B------:R-:W-:-:S11]  /*0850*/  ISETP.NE.U32.OR P3, PT, R15, RZ, !P0 ;  /* 0x000000ff0f00720c */ /* 0x000fd60004765470 */
[----:B------:R-:W-:Y:S02]  /*0860*/  @P2 IADD3 R10, PT, PT, R10, 0x1, RZ ;  /* 0x000000010a0a2810 */ /* 0x000fe40007ffe0ff */
[----:B------:R-:W-:-:S05]  /*0870*/  @!P3 LOP3.LUT R10, RZ, R15, RZ, 0x33, !PT ;  /* 0x0000000fff0ab212 */ /* 0x000fca00078e33ff */
[----:B------:R-:W-:-:S04]  /*0880*/  @P0 IMAD.MOV.U32 R0, RZ, RZ, R10 ;  /* 0x000000ffff000224 */ /* 0x000fc800078e000a */
[----:B------:R-:W-:-:S05]  /*0890*/  IMAD.HI.U32 R19, R19, R0, RZ ;  /* 0x0000000013137227 */ /* 0x000fca00078e00ff */
[----:B------:R-:W-:-:S05]  /*08a0*/  IADD3 R19, PT, PT, -R19, RZ, RZ ;  /* 0x000000ff13137210 */ /* 0x000fca0007ffe1ff */
[----:B------:R-:W-:-:S05]  /*08b0*/  IMAD R10, R17, R19, R0 ;  /* 0x00000013110a7224 */ /* 0x000fca00078e0200 */
[----:B------:R-:W-:-:S13]  /*08c0*/  ISETP.GE.U32.AND P0, PT, R10, R17, PT ;  /* 0x000000110a00720c */ /* 0x000fda0003f06070 */
[----:B------:R-:W-:-:S05]  /*08d0*/  @P0 IMAD.IADD R10, R10, 0x1, -R17 ;  /* 0x000000010a0a0824 */ /* 0x000fca00078e0a11 */
[----:B------:R-:W-:-:S13]  /*08e0*/  ISETP.GE.U32.AND P0, PT, R10, R17, PT ;  /* 0x000000110a00720c */ /* 0x000fda0003f06070 */
[----:B------:R-:W-:Y:S02]  /*08f0*/  @P0 IADD3 R10, PT, PT, -R17, R10, RZ ;  /* 0x0000000a110a0210 */ /* 0x000fe40007ffe1ff */
[----:B------:R-:W-:-:S05]  /*0900*/  @!P1 LOP3.LUT R10, RZ, R17, RZ, 0x33, !PT ;  /* 0x00000011ff0a9212 */ /* 0x000fca00078e33ff */
[----:B------:R0:W-:Y:S04]  /*0910*/  STG.E desc[UR4][R20.64], R10 ;  /* 0x0000000a14007986 */ /* 0x0001e8000c101904 */
[----:B------:R-:W2:Y:S01]  /*0920*/  LDG.E R13, desc[UR4][R12.64] ;  /* 0x000000040c0d7981 */ /* 0x000ea2000c1e1900 */
[----:B------:R-:W-:-:S05]  /*0930*/  IMAD.WIDE.U32 R14, R9, 0x4, R2 ;  /* 0x00000004090e7825 */ /* 0x000fca00078e0002 */
[----:B------:R-:W0:Y:S01]  /*0940*/  LDG.E R17, desc[UR4][R14.64] ;  /* 0x000000040e117981 */ /* 0x000e22000c1e1900 */
[----:B------:R-:W-:Y:S02]  /*0950*/  PLOP3.LUT P1, PT, PT, PT, PT, 0x8, 0x80 ;  /* 0x000000000080781c */ /* 0x000fe40003f2e170 */
[----:B--2---:R-:W-:Y:S01]  /*0960*/  ISETP.NE.AND P0, PT, R13, RZ, PT ;  /* 0x000000ff0d00720c */ /* 0x004fe20003f05270 */
[----:B------:R-:W-:Y:S01]  /*0970*/  IMAD.MOV R23, RZ, RZ, -R13 ;  /* 0x000000ffff177224 */ /* 0x000fe200078e0a0d */
[----:B0-----:R-:W0:Y:S11]  /*0980*/  I2F.U32.RP R20, R17 ;  /* 0x0000001100147306 */ /* 0x001e360000209000 */
[----:B------:R-:W1:Y:S08]  /*0990*/  @P0 I2F.U32.RP R16, R13 ;  /* 0x0000000d00100306 */ /* 0x000e700000209000 */
[----:B0-----:R-:W-:Y:S08]  /*09a0*/  MUFU.RCP R20, R20 ;  /* 0x0000001400147308 */ /* 0x001ff00000001000 */
[----:B-1----:R-:W0:Y:S02]  /*09b0*/  @P0 MUFU.RCP R16, R16 ;  /* 0x0000001000100308 */ /* 0x002e240000001000 */
[----:B0-----:R-:W-:-:S06]  /*09c0*/  @P0 VIADD R18, R16, 0xffffffe ;  /* 0x0ffffffe10120836 */ /* 0x001fcc0000000000 */
        /* <DEDUP_REMOVED lines=16> */
[----:B------:R-:W-:-:S04]  /*0ad0*/  IMAD.WIDE.U32 R20, R11, 0x4, R4 ;  /* 0x000000040b147825 */ /* 0x000fc800078e0004 */
[----:B------:R-:W-:Y:S02]  /*0ae0*/  @P1 IMAD.IADD R12, R12, 0x1, -R13 ;  /* 0x000000010c0c1824 */ /* 0x000fe400078e0a0d */
[----:B------:R-:W-:Y:S01]  /*0af0*/  @P1 VIADD R10, R10, 0x1 ;  /* 0x000000010a0a1836 */ /* 0x000fe20000000000 */
[----:B------:R-:W-:Y:S02]  /*0b00*/  ISETP.NE.U32.AND P1, PT, R17, RZ, PT ;  /* 0x000000ff1100720c */ /* 0x000fe40003f25070 */
        /* <DEDUP_REMOVED lines=16> */
[----:B------:R-:W-:-:S05]  /*0c10*/  IADD3 R13, PT, PT, R9, -0x1, RZ ;  /* 0xffffffff090d7810 */ /* 0x000fca0007ffe0ff */
        /* <DEDUP_REMOVED lines=16> */
[----:B------:R-:W-:Y:S02]  /*0d20*/  @P0 IMAD.HI.U32 R10, R19, R0, RZ ;  /* 0x00000000130a0227 */ /* 0x000fe400078e00ff */
[----:B------:R0:W1:Y:S02]  /*0d30*/  F2I.FTZ.U32.TRUNC.NTZ R19, R18 ;  /* 0x0000001200137305 */ /* 0x000064000021f000 */
[----:B------:R-:W-:Y:S02]  /*0d40*/  @P0 IMAD.MOV R14, RZ, RZ, -R10 ;  /* 0x000000ffff0e0224 */ /* 0x000fe400078e0a0a */
[----:B------:R-:W-:Y:S02]  /*0d50*/  IMAD.MOV R21, RZ, RZ, -R17 ;  /* 0x000000ffff157224 */ /* 0x000fe400078e0a11 */
[----:B------:R-:W-:-:S02]  /*0d60*/  @P0 IMAD R14, R15, R14, R0 ;  /* 0x0000000e0f0e0224 */ /* 0x000fc400078e0200 */
[----:B0-----:R-:W-:-:S03]  /*0d70*/  IMAD.MOV.U32 R18, RZ, RZ, RZ ;  /* 0x000000ffff127224 */ /* 0x001fc600078e00ff */
[----:B------:R-:W-:-:S04]  /*0d80*/  @P0 ISETP.GE.U32.AND P2, PT, R14, R15, PT ;  /* 0x0000000f0e00020c */ /* 0x000fc80003f46070 */
[----:B------:R-:W-:Y:S01]  /*0d90*/  @P0 PLOP3.LUT P1, PT, P2, PT, PT, 0x80, 0x8 ;  /* 0x000000000008081c */ /* 0x000fe2000172f070 */
[----:B-1----:R-:W-:Y:S01]  /*0da0*/  IMAD R21, R21, R19, RZ ;  /* 0x0000001315157224 */ /* 0x002fe200078e02ff */
[----:B------:R-:W-:-:S03]  /*0db0*/  PLOP3.LUT P2, PT, PT, PT, PT, 0x8, 0x80 ;  /* 0x000000000080781c */ /* 0x000fc60003f4e170 */
[----:B------:R-:W-:Y:S01]  /*0dc0*/  IMAD.HI.U32 R19, R19, R21, R18 ;  /* 0x0000001513137227 */ /* 0x000fe200078e0012 */
[----:B------:R-:W-:-:S05]  /*0dd0*/  IADD3 R21, PT, PT, R11, -0x1, RZ ;  /* 0xffffffff0b157810 */ /* 0x000fca0007ffe0ff */
[----:B------:R-:W-:Y:S02]  /*0de0*/  IMAD.WIDE.U32 R20, R21, 0x4, R4 ;  /* 0x0000000415147825 */ /* 0x000fe400078e0004 */
[----:B------:R-:W-:Y:S02]  /*0df0*/  @P1 IADD3 R14, PT, PT, -R15, R14, RZ ;  /* 0x0000000e0f0e1210 */ /* 0x000fe40007ffe1ff */
[----:B------:R-:W-:Y:S02]  /*0e00*/  @P1 IADD3 R10, PT, PT, R10, 0x1, RZ ;  /* 0x000000010a0a1810 */ /* 0x000fe40007ffe0ff */
[----:B------:R-:W-:Y:S02]  /*0e10*/  @P0 ISETP.GE.U32.AND P3, PT, R14, R15, PT ;  /* 0x0000000f0e00020c */ /* 0x000fe40003f66070 */
[----:B------:R-:W-:Y:S02]  /*0e20*/  ISETP.NE.U32.AND P1, PT, R17, RZ, PT ;  /* 0x000000ff1100720c */ /* 0x000fe40003f25070 */
[----:B------:R-:W-:-:S02]  /*0e30*/  @P0 PLOP3.LUT P2, PT, P3, PT, PT, 0x80, 0x8 ;  /* 0x000000000008081c */ /* 0x000fc40001f4f070 */
[----:B------:R-:W-:-:S11]  /*0e40*/  ISETP.NE.U32.OR P3, PT, R15, RZ, !P0 ;  /* 0x000000ff0f00720c */ /* 0x000fd60004765470 */
        /* <DEDUP_REMOVED lines=62> */
[----:B------:R-:W-:-:S04]  /*1230*/  VIADD R13, R9, 0xfffffffd ;  /* 0xfffffffd090d7836 */ /* 0x000fc80000000000 */
[----:B------:R-:W-:-:S05]  /*1240*/  IMAD.WIDE.U32 R12, R13, 0x4, R2 ;  /* 0x000000040d0c7825 */ /* 0x000fca00078e0002 */
[----:B------:R-:W3:Y:S01]  /*1250*/  LDG.E R17, desc[UR4][R12.64] ;  /* 0x000000040c117981 */ /* 0x000ee2000c1e1900 */
[----:B------:R-:W-:Y:S02]  /*1260*/  PLOP3.LUT P1, PT, PT, PT, PT, 0x8, 0x80 ;  /* 0x000000000080781c */ /* 0x000fe40003f2e170 */
[----:B--2---:R-:W-:Y:S02]  /*1270*/  ISETP.NE.AND P0, PT, R15, RZ, PT ;  /* 0x000000ff0f00720c */ /* 0x004fe40003f05270 */
[----:B------:R-:W-:-:S05]  /*1280*/  IADD3 R22, PT, PT, RZ, -R15, RZ ;  /* 0x8000000fff167210 */ /* 0x000fca0007ffe0ff */
[----:B0-----:R-:W-:Y:S01]  /*1290*/  IMAD.MOV.U32 R21, RZ, RZ, R22 ;  /* 0x000000ffff157224 */ /* 0x001fe200078e0016 */
        /* <DEDUP_REMOVED lines=8> */
[----:B------:R-:W-:Y:S01]  /*1320*/  @P0 IMAD.HI.U32 R19, R19, R21, R18 ;  /* 0x0000001513130227 */ /* 0x000fe200078e0012 */
[----:B------:R-:W-:-:S03]  /*1330*/  IADD3 R18, PT, PT, R20, 0xffffffe, RZ ;  /* 0x0ffffffe14127810 */ /* 0x000fc60007ffe0ff */
[----:B------:R-:W-:Y:S02]  /*1340*/  IMAD.MOV R21, RZ, RZ, -R17 ;  /* 0x000000ffff157224 */ /* 0x000fe400078e0a11 */
[----:B------:R-:W-:Y:S02]  /*1350*/  @P0 IMAD.HI.U32 R10, R19, R0, RZ ;  /* 0x00000000130a0227 */ /* 0x000fe400078e00ff */
[----:B------:R0:W1:Y:S03]  /*1360*/  F2I.FTZ.U32.TRUNC.NTZ R19, R18 ;  /* 0x0000001200137305 */ /* 0x000066000021f000 */
[----:B------:R-:W-:-:S05]  /*1370*/  @P0 IADD3 R14, PT, PT, -R10, RZ, RZ ;  /* 0x000000ff0a0e0210 */ /* 0x000fca0007ffe1ff */
[----:B------:R-:W-:Y:S02]  /*1380*/  @P0 IMAD R14, R15, R14, R0 ;  /* 0x0000000e0f0e0224 */ /* 0x000fe400078e0200 */
[----:B0-----:R-:W-:-:S03]  /*1390*/  HFMA2 R18, -RZ, RZ, 0, 0 ;  /* 0x00000000ff127431 */ /* 0x001fc600000001ff */
[----:B------:R-:W-:Y:S01]  /*13a0*/  @P0 ISETP.GE.U32.AND P2, PT, R14, R15, PT ;  /* 0x0000000f0e00020c */ /* 0x000fe20003f46070 */
[----:B-1----:R-:W-:-:S03]  /*13b0*/  IMAD R21, R21, R19, RZ ;  /* 0x0000001315157224 */ /* 0x002fc600078e02ff */
[----:B------:R-:W-:Y:S02]  /*13c0*/  @P0 PLOP3.LUT P1, PT, P2, PT, PT, 0x80, 0x8 ;  /* 0x000000000008081c */ /* 0x000fe4000172f070 */
[----:B------:R-:W-:Y:S01]  /*13d0*/  PLOP3.LUT P2, PT, PT, PT, PT, 0x8, 0x80 ;  /* 0x000000000080781c */ /* 0x000fe20003f4e170 */
[----:B------:R-:W-:Y:S01]  /*13e0*/  IMAD.HI.U32 R19, R19, R21, R18 ;  /* 0x0000001513137227 */ /* 0x000fe200078e0012 */
[----:B------:R-:W-:-:S05]  /*13f0*/  IADD3 R21, PT, PT, R11, -0x3, RZ ;  /* 0xfffffffd0b157810 */ /* 0x000fca0007ffe0ff */
[----:B------:R-:W-:-:S04]  /*1400*/  IMAD.WIDE.U32 R20, R21, 0x4, R4 ;  /* 0x0000000415147825 */ /* 0x000fc800078e0004 */
[----:B------:R-:W-:Y:S01]  /*1410*/  @P1 IMAD.IADD R14, R14, 0x1, -R15 ;  /* 0x000000010e0e1824 */ /* 0x000fe200078e0a0f */
[----:B------:R-:W-:Y:S02]  /*1420*/  @P1 IADD3 R10, PT, PT, R10, 0x1, RZ ;  /* 0x000000010a0a1810 */ /* 0x000fe40007ffe0ff */
[----:B------:R-:W-:Y:S02]  /*1430*/  ISETP.NE.U32.AND P1, PT, R17, RZ, PT ;  /* 0x000000ff1100720c */ /* 0x000fe40003f25070 */
[----:B------:R-:W-:-:S04]  /*1440*/  @P0 ISETP.GE.U32.AND P3, PT, R14, R15, PT ;  /* 0x0000000f0e00020c */ /* 0x000fc80003f66070 */
[----:B------:R-:W-:Y:S02]  /*1450*/  @P0 PLOP3.LUT P2, PT, P3, PT, PT, 0x80, 0x8 ;  /* 0x000000000008081c */ /* 0x000fe40001f4f070 */
[----:B------:R-:W-:-:S11]  /*1460*/  ISETP.NE.U32.OR P3, PT, R15, RZ, !P0 ;  /* 0x000000ff0f00720c */ /* 0x000fd60004765470 */
[----:B------:R-:W-:Y:S02]  /*1470*/  @P2 VIADD R10, R10, 0x1 ;  /* 0x000000010a0a2836 */ /* 0x000fe40000000000 */
        /* <DEDUP_REMOVED lines=28> */
[----:B------:R-:W-:-:S03]  /*1640*/  IADD3 R21, PT, PT, RZ, -R17, RZ ;  /* 0x80000011ff157210 */ /* 0x000fc60007ffe0ff */
[----:B------:R-:W-:Y:S02]  /*1650*/  VIADD R18, R20, 0xffffffe ;  /* 0x0ffffffe14127836 */ /* 0x000fe40000000000 */
        /* <DEDUP_REMOVED lines=9> */
[----:B------:R-:W-:-:S08]  /*16f0*/  IMAD.HI.U32 R19, R19, R21, R18 ;  /* 0x0000001513137227 */ /* 0x000fd000078e0012 */
[----:B------:R-:W-:Y:S01]  /*1700*/  @P1 IADD3 R12, PT, PT, -R13, R12, RZ ;  /* 0x0000000c0d0c1210 */ /* 0x000fe20007ffe1ff */
[----:B------:R-:W-:Y:S01]  /*1710*/  @P1 VIADD R10, R10, 0x1 ;  /* 0x000000010a0a1836 */ /* 0x000fe20000000000 */
[----:B------:R-:W-:Y:S02]  /*1720*/  ISETP.NE.U32.AND P1, PT, R17, RZ, PT ;  /* 0x000000ff1100720c */ /* 0x000fe40003f25070 */
[----:B------:R-:W-:-:S04]  /*1730*/  @P0 ISETP.GE.U32.AND P3, PT, R12, R13, PT ;  /* 0x0000000d0c00020c */ /* 0x000fc80003f66070 */
[----:B------:R-:W-:Y:S02]  /*1740*/  @P0 PLOP3.LUT P2, PT, P3, PT, PT, 0x80, 0x8 ;  /* 0x000000000008081c */ /* 0x000fe40001f4f070 */
[----:B------:R-:W-:-:S11]  /*1750*/  ISETP.NE.U32.OR P3, PT, R13, RZ, !P0 ;  /* 0x000000ff0d00720c */ /* 0x000fd60004765470 */
[----:B------:R-:W-:Y:S02]  /*1760*/  @P2 IADD3 R10, PT, PT, R10, 0x1, RZ ;  /* 0x000000010a0a2810 */ /* 0x000fe40007ffe0ff */
[----:B------:R-:W-:Y:S01]  /*1770*/  @!P3 LOP3.LUT R10, RZ, R13, RZ, 0x33, !PT ;  /* 0x0000000dff0ab212 */ /* 0x000fe200078e33ff */
[----:B------:R-:W-:-:S03]  /*1780*/  VIADD R13, R11, 0xfffffffc ;  /* 0xfffffffc0b0d7836 */ /* 0x000fc60000000000 */
[----:B------:R-:W-:Y:S01]  /*1790*/  @P0 MOV R0, R10 ;  /* 0x0000000a00000202 */ /* 0x000fe20000000f00 */
[----:B------:R-:W-:-:S04]  /*17a0*/  IMAD.WIDE.U32 R12, R13, 0x4, R4 ;  /* 0x000000040d0c7825 */ /* 0x000fc800078e0004 */
[----:B------:R-:W-:-:S04]  /*17b0*/  IMAD.HI.U32 R19, R19, R0, RZ ;  /* 0x0000000013137227 */ /* 0x000fc800078e00ff */
[----:B------:R-:W-:-:S04]  /*17c0*/  IMAD.MOV R19, RZ, RZ, -R19 ;  /* 0x000000ffff137224 */ /* 0x000fc800078e0a13 */
[----:B------:R-:W-:-:S05]  /*17d0*/  IMAD R10, R17, R19, R0 ;  /* 0x00000013110a7224 */ /* 0x000fca00078e0200 */
[----:B------:R-:W-:-:S13]  /*17e0*/  ISETP.GE.U32.AND P0, PT, R10, R17, PT ;  /* 0x000000110a00720c */ /* 0x000fda0003f06070 */
[----:B------:R-:W-:-:S04]  /*17f0*/  @P0 IADD3 R10, PT, PT, -R17, R10, RZ ;  /* 0x0000000a110a0210 */ /* 0x000fc80007ffe1ff */
[----:B------:R-:W-:-:S13]  /*1800*/  ISETP.GE.U32.AND P0, PT, R10, R17, PT ;  /* 0x000000110a00720c */ /* 0x000fda0003f06070 */
[----:B------:R-:W-:Y:S02]  /*1810*/  @P0 IADD3 R10, PT, PT, -R17, R10, RZ ;  /* 0x0000000a110a0210 */ /* 0x000fe40007ffe1ff */
[----:B------:R-:W-:-:S05]  /*1820*/  @!P1 LOP3.LUT R10, RZ, R17, RZ, 0x33, !PT ;  /* 0x00000011ff0a9212 */ /* 0x000fca00078e33ff */
[----:B------:R0:W-:Y:S04]  /*1830*/  STG.E desc[UR4][R12.64], R10 ;  /* 0x0000000a0c007986 */ /* 0x0001e8000c101904 */
[----:B------:R-:W2:Y:S01]  /*1840*/  LDG.E R17, desc[UR4][R14.64] ;  /* 0x000000040e117981 */ /* 0x000ea2000c1e1900 */
[----:B------:R-:W-:-:S05]  /*1850*/  VIADD R8, R8, 0x8 ;  /* 0x0000000808087836 */ /* 0x000fca0000000000 */
[----:B------:R-:W-:Y:S02]  /*1860*/  ISETP.NE.AND P0, PT, R8, RZ, PT ;  /* 0x000000ff0800720c */ /* 0x000fe40003f05270 */
[----:B--2---:R-:W-:-:S13]  /*1870*/  ISETP.NE.AND P1, PT, R17, RZ, PT ;  /* 0x000000ff1100720c */ /* 0x004fda0003f25270 */
[----:B0-----:R-:W-:Y:S05]  /*1880*/  @!P1 BRA `(.L_x_184) ;  /* 0x00000000004c9947 */ /* 0x001fea0003800000 */
[----:B------:R-:W0:Y:S01]  /*1890*/  I2F.U32.RP R10, R17 ;  /* 0x00000011000a7306 */ /* 0x000e220000209000 */
[----:B------:R-:W-:Y:S01]  /*18a0*/  IMAD.MOV R15, RZ, RZ, -R17 ;  /* 0x000000ffff0f7224 */ /* 0x000fe200078e0a11 */
[----:B------:R-:W-:-:S06]  /*18b0*/  ISETP.NE.U32.AND P3, PT, R17, RZ, PT ;  /* 0x000000ff1100720c */ /* 0x000fcc0003f65070 */
[----:B0-----:R-:W0:Y:S02]  /*18c0*/  MUFU.RCP R10, R10 ;  /* 0x0000000a000a7308 */ /* 0x001e240000001000 */
[----:B0-----:R-:W-:-:S06]  /*18d0*/  IADD3 R12, PT, PT, R10, 0xffffffe, RZ ;  /* 0x0ffffffe0a0c7810 */ /* 0x001fcc0007ffe0ff */
[----:B------:R0:W1:Y:S02]  /*18e0*/  F2I.FTZ.U32.TRUNC.NTZ R13, R12 ;  /* 0x0000000c000d7305 */ /* 0x000064000021f000 */
[----:B0-----:R-:W-:Y:S01]  /*18f0*/  MOV R12, RZ ;  /* 0x000000ff000c7202 */ /* 0x001fe20000000f00 */
[----:B-1----:R-:W-:-:S04]  /*1900*/  IMAD R15, R15, R13, RZ ;  /* 0x0000000d0f0f7224 */ /* 0x002fc800078e02ff */
[----:B------:R-:W-:-:S06]  /*1910*/  IMAD.HI.U32 R13, R13, R15, R12 ;  /* 0x0000000f0d0d7227 */ /* 0x000fcc00078e000c */
[----:B------:R-:W-:-:S04]  /*1920*/  IMAD.HI.U32 R13, R13, R0, RZ ;  /* 0x000000000d0d7227 */ /* 0x000fc800078e00ff */
[----:B------:R-:W-:-:S04]  /*1930*/  IMAD.MOV R15, RZ, RZ, -R13 ;  /* 0x000000ffff0f7224 */ /* 0x000fc800078e0a0d */
[----:B------:R-:W-:-:S05]  /*1940*/  IMAD R0, R17, R15, R0 ;  /* 0x0000000f11007224 */ /* 0x000fca00078e0200 */
[----:B------:R-:W-:-:S13]  /*1950*/  ISETP.GE.U32.AND P1, PT, R0, R17, PT ;  /* 0x000000110000720c */ /* 0x000fda0003f26070 */
[----:B------:R-:W-:Y:S01]  /*1960*/  @P1 IADD3 R0, PT, PT, -R17, R0, RZ ;  /* 0x0000000011001210 */ /* 0x000fe20007ffe1ff */
[----:B------:R-:W-:-:S03]  /*1970*/  @P1 VIADD R13, R13, 0x1 ;  /* 0x000000010d0d1836 */ /* 0x000fc60000000000 */
[----:B------:R-:W-:-:S13]  /*1980*/  ISETP.GE.U32.AND P2, PT, R0, R17, PT ;  /* 0x000000110000720c */ /* 0x000fda0003f46070 */
[----:B------:R-:W-:Y:S02]  /*1990*/  @P2 IADD3 R13, PT, PT, R13, 0x1, RZ ;  /* 0x000000010d0d2810 */ /* 0x000fe40007ffe0ff */
[----:B------:R-:W-:-:S05]  /*19a0*/  @!P3 LOP3.LUT R13, RZ, R17, RZ, 0x33, !PT ;  /* 0x00000011ff0db212 */ /* 0x000fca00078e33ff */
[----:B------:R-:W-:-:S07]  /*19b0*/  IMAD.MOV.U32 R0, RZ, RZ, R13 ;  /* 0x000000ffff007224 */ /* 0x000fce00078e000d */
.L_x_184:
[----:B------:R-:W-:Y:S01]  /*19c0*/  IADD3 R9, PT, PT, R9, -0x8, RZ ;  /* 0xfffffff809097810 */ /* 0x000fe20007ffe0ff */
[----:B------:R-:W-:Y:S01]  /*19d0*/  VIADD R11, R11, 0xfffffff8 ;  /* 0xfffffff80b0b7836 */ /* 0x000fe20000000000 */
[----:B------:R-:W-:Y:S06]  /*19e0*/  @P0 BRA `(.L_x_185) ;  /* 0xffffffe400e80947 */ /* 0x000fec000383ffff */
[----:B------:R-:W-:-:S07]  /*19f0*/  IADD3 R9, PT, PT, R9, 0x3, RZ ;  /* 0x0000000309097810 */ /* 0x000fce0007ffe0ff */
.L_x_183:
[----:B------:R-:W-:-:S13]  /*1a00*/  ISETP.NE.AND P0, PT, R7, RZ, PT ;  /* 0x000000ff0700720c */ /* 0x000fda0003f05270 */
[----:B------:R-:W-:Y:S05]  /*1a10*/  @!P0 EXIT ;  /* 0x000000000000894d */ /* 0x000fea0003800000 */
[----:B0-----:R-:W0:Y:S01]  /*1a20*/  LDC R2, c[0x0][0x398] ;  /* 0x0000e600ff027b82 */ /* 0x001e220000000800 */
[----:B------:R-:W-:Y:S02]  /*1a30*/  ISETP.GE.U32.AND P0, PT, R7, 0x4, PT ;  /* 0x000000040700780c */ /* 0x000fe40003f06070 */
[----:B0-----:R-:W-:-:S11]  /*1a40*/  LOP3.LUT R8, R2, 0x3, RZ, 0xc0, !PT ;  /* 0x0000000302087812 */ /* 0x001fd600078ec0ff */
[----:B------:R-:W-:Y:S05]  /*1a50*/  @!P0 BRA `(.L_x_186) ;  /* 0x0000000c00088947 */ /* 0x000fea0003800000 */
[----:B------:R-:W0:Y:S02]  /*1a60*/  LDC.64 R10, c[0x0][0x390] ;  /* 0x0000e400ff0a7b82 */ /* 0x000e240000000a00 */
[----:B0-----:R-:W-:-:S05]  /*1a70*/  IMAD.WIDE.U32 R12, R9, 0x4, R10 ;  /* 0x00000004090c7825 */ /* 0x001fca00078e000a */
[----:B------:R-:W2:Y:S01]  /*1a80*/  LDG.E R7, desc[UR4][R12.64] ;  /* 0x000000040c077981 */ /* 0x000ea2000c1e1900 */
[----:B------:R-:W-:Y:S01]  /*1a90*/  IMAD.MOV.U32 R4, RZ, RZ, RZ ;  /* 0x000000ffff047224 */ /* 0x000fe200078e00ff */
[----:B--2---:R-:W0:Y:S01]  /*1aa0*/  I2F.U32.RP R3, R7 ;  /* 0x0000000700037306 */ /* 0x004e220000209000 */
[----:B------:R-:W-:Y:S02]  /*1ab0*/  IADD3 R15, PT, PT, RZ, -R7, RZ ;  /* 0x80000007ff0f7210 */ /* 0x000fe40007ffe0ff */
[----:B------:R-:W-:-:S05]  /*1ac0*/  ISETP.NE.U32.AND P1, PT, R7, RZ, PT ;  /* 0x000000ff0700720c */ /* 0x000fca0003f25070 */
[----:B0-----:R-:W0:Y:S02]  /*1ad0*/  MUFU.RCP R3, R3 ;  /* 0x0000000300037308 */ /* 0x001e240000001000 */
[----:B0-----:R-:W-:Y:S02]  /*1ae0*/  VIADD R14, R3, 0xffffffe ;  /* 0x0ffffffe030e7836 */ /* 0x001fe40000000000 */
[----:B------:R-:W-:-:S04]  /*1af0*/  IMAD R3, R6, R2, R9 ;  /* 0x0000000206037224 */ /* 0x000fc800078e0209 */
[----:B------:R-:W0:Y:S02]  /*1b00*/  F2I.FTZ.U32.TRUNC.NTZ R5, R14 ;  /* 0x0000000e00057305 */ /* 0x000e24000021f000 */
[----:B0-----:R-:W-:-:S04]  /*1b10*/  IMAD R15, R15, R5, RZ ;  /* 0x000000050f0f7224 */ /* 0x001fc800078e02ff */
[----:B------:R-:W-:-:S06]  /*1b20*/  IMAD.HI.U32 R5, R5, R15, R4 ;  /* 0x0000000f05057227 */ /* 0x000fcc00078e0004 */
[----:B-----5:R-:W-:-:S05]  /*1b30*/  IMAD.HI.U32 R5, R5, R0, RZ ;  /* 0x0000000005057227 */ /* 0x020fca00078e00ff */
[----:B------:R-:W-:-:S05]  /*1b40*/  IADD3 R5, PT, PT, -R5, RZ, RZ ;  /* 0x000000ff05057210 */ /* 0x000fca0007ffe1ff */
[----:B------:R-:W-:Y:S02]  /*1b50*/  IMAD R20, R7, R5, R0 ;  /* 0x0000000507147224 */ /* 0x000fe400078e0200 */
[----:B------:R-:W0:Y:S03]  /*1b60*/  LDC.64 R4, c[0x0][0x3a0] ;  /* 0x0000e800ff047b82 */ /* 0x000e260000000a00 */
[----:B------:R-:W-:-:S13]  /*1b70*/  ISETP.GE.U32.AND P0, PT, R20, R7, PT ;  /* 0x000000071400720c */ /* 0x000fda0003f06070 */
[----:B------:R-:W-:-:S05]  /*1b80*/  @P0 IMAD.IADD R20, R20, 0x1, -R7 ;  /* 0x0000000114140824 */ /* 0x000fca00078e0a07 */
[----:B------:R-:W-:Y:S01]  /*1b90*/  ISETP.GE.U32.AND P0, PT, R20, R7, PT ;  /* 0x000000071400720c */ /* 0x000fe20003f06070 */
[----:B0-----:R-:W-:-:S12]  /*1ba0*/  IMAD.WIDE.U32 R18, R3, 0x4, R4 ;  /* 0x0000000403127825 */ /* 0x001fd800078e0004 */
        /* <DEDUP_REMOVED lines=9> */
[----:B------:R-:W-:-:S05]  /*1c40*/  IMAD.MOV R22, RZ, RZ, -R13 ;  /* 0x000000ffff167224 */ /* 0x000fca00078e0a0d */
[----:B0-----:R-:W-:-:S07]  /*1c50*/  MOV R19, R22 ;  /* 0x0000001600137202 */ /* 0x001fce0000000f00 */
[----:B------:R-:W0:Y:S08]  /*1c60*/  @P0 I2F.U32.RP R21, R13 ;  /* 0x0000000d00150306 */ /* 0x000e300000209000 */
[----:B0-----:R-:W0:Y:S02]  /*1c70*/  @P0 MUFU.RCP R21, R21 ;  /* 0x0000001500150308 */ /* 0x001e240000001000 */
[----:B0-----:R-:W-:Y:S01]  /*1c80*/  @P0 IADD3 R16, PT, PT, R21, 0xffffffe, RZ ;  /* 0x0ffffffe15100810 */ /* 0x001fe20007ffe0ff */
[----:B---3--:R-:W-:-:S05]  /*1c90*/  IMAD.MOV R21, RZ, RZ, -R7 ;  /* 0x000000ffff157224 */ /* 0x008fca00078e0a07 */
[----:B------:R0:W1:Y:S02]  /*1ca0*/  @P0 F2I.FTZ.U32.TRUNC.NTZ R17, R16 ;  /* 0x0000001000110305 */ /* 0x000064000021f000 */
[----:B0-----:R-:W-:Y:S02]  /*1cb0*/  @P0 IMAD.MOV.U32 R16, RZ, RZ, RZ ;  /* 0x000000ffff100224 */ /* 0x001fe400078e00ff */
[----:B-1----:R-:W-:-:S04]  /*1cc0*/  @P0 IMAD R19, R19, R17, RZ ;  /* 0x0000001113130224 */ /* 0x002fc800078e02ff */
[----:B------:R-:W-:Y:S02]  /*1cd0*/  @P0 IMAD.HI.U32 R17, R17, R19, R16 ;  /* 0x0000001311110227 */ /* 0x000fe400078e0010 */
[----:B------:R-:W0:Y:S04]  /*1ce0*/  I2F.U32.RP R19, R7 ;  /* 0x0000000700137306 */ /* 0x000e280000209000 */
[----:B------:R-:W-:-:S05]  /*1cf0*/  @P0 IMAD.HI.U32 R12, R17, R0, RZ ;  /* 0x00000000110c0227 */ /* 0x000fca00078e00ff */
[----:B------:R-:W-:-:S05]  /*1d00*/  @P0 IADD3 R18, PT, PT, -R12, RZ, RZ ;  /* 0x000000ff0c120210 */ /* 0x000fca0007ffe1ff */
[----:B------:R-:W-:Y:S01]  /*1d10*/  @P0 IMAD R18, R13, R18, R0 ;  /* 0x000000120d120224 */ /* 0x000fe200078e0200 */
[----:B0-----:R-:W0:Y:S04]  /*1d20*/  MUFU.RCP R19, R19 ;  /* 0x0000001300137308 */ /* 0x001e280000001000 */
[----:B------:R-:W-:-:S04]  /*1d30*/  @P0 ISETP.GE.U32.AND P2, PT, R18, R13, PT ;  /* 0x0000000d1200020c */ /* 0x000fc80003f46070 */
[----:B------:R-:W-:Y:S02]  /*1d40*/  @P0 PLOP3.LUT P1, PT, P2, PT, PT, 0x80, 0x8 ;  /* 0x000000000008081c */ /* 0x000fe4000172f070 */
[----:B------:R-:W-:Y:S02]  /*1d50*/  PLOP3.LUT P2, PT, PT, PT, PT, 0x8, 0x80 ;  /* 0x000000000080781c */ /* 0x000fe40003f4e170 */
[----:B0-----:R-:W-:-:S09]  /*1d60*/  IADD3 R16, PT, PT, R19, 0xffffffe, RZ ;  /* 0x0ffffffe13107810 */ /* 0x001fd20007ffe0ff */
[----:B------:R-:W-:Y:S01]  /*1d70*/  @P1 IMAD.IADD R18, R18, 0x1, -R13 ;  /* 0x0000000112121824 */ /* 0x000fe200078e0a0d */
[----:B------:R0:W1:Y:S01]  /*1d80*/  F2I.FTZ.U32.TRUNC.NTZ R17, R16 ;  /* 0x0000001000117305 */ /* 0x000062000021f000 */
[----:B------:R-:W-:Y:S02]  /*1d90*/  @P1 IADD3 R12, PT, PT, R12, 0x1, RZ ;  /* 0x000000010c0c1810 */ /* 0x000fe40007ffe0ff */
[----:B------:R-:W-:Y:S02]  /*1da0*/  ISETP.NE.U32.AND P1, PT, R7, RZ, PT ;  /* 0x000000ff0700720c */ /* 0x000fe40003f25070 */
[----:B------:R-:W-:-:S04]  /*1db0*/  @P0 ISETP.GE.U32.AND P3, PT, R18, R13, PT ;  /* 0x0000000d1200020c */ /* 0x000fc80003f66070 */
[----:B------:R-:W-:Y:S01]  /*1dc0*/  @P0 PLOP3.LUT P2, PT, P3, PT, PT, 0x80, 0x8 ;  /* 0x000000000008081c */ /* 0x000fe20001f4f070 */
[----:B0-----:R-:W-:Y:S01]  /*1dd0*/  HFMA2 R16, -RZ, RZ, 0, 0 ;  /* 0x00000000ff107431 */ /* 0x001fe200000001ff */
[----:B------:R-:W-:Y:S01]  /*1de0*/  ISETP.NE.U32.OR P3, PT, R13, RZ, !P0 ;  /* 0x000000ff0d00720c */ /* 0x000fe20004765470 */
[----:B-1----:R-:W-:-:S04]  /*1df0*/  IMAD R19, R21, R17, RZ ;  /* 0x0000001115137224 */ /* 0x002fc800078e02ff */
[----:B------:R-:W-:Y:S01]  /*1e00*/  IMAD.HI.U32 R17, R17, R19, R16 ;  /* 0x0000001311117227 */ /* 0x000fe200078e0010 */
[----:B------:R-:W-:-:S05]  /*1e10*/  IADD3 R19, PT, PT, R3, -0x1, RZ ;  /* 0xffffffff03137810 */ /* 0x000fca0007ffe0ff */
[----:B------:R-:W-:Y:S02]  /*1e20*/  @P2 VIADD R12, R12, 0x1 ;  /* 0x000000010c0c2836 */ /* 0x000fe40000000000 */
[----:B------:R-:W-:Y:S01]  /*1e30*/  @!P3 LOP3.LUT R12, RZ, R13, RZ, 0x33, !PT ;  /* 0x0000000dff0cb212 */ /* 0x000fe200078e33ff */
[----:B------:R-:W-:-:S04]  /*1e40*/  IMAD.WIDE.U32 R18, R19, 0x4, R4 ;  /* 0x0000000413127825 */ /* 0x000fc800078e0004 */
        /* <DEDUP_REMOVED lines=17> */
[----:B0-----:R-:W-:-:S06]  /*1f60*/  IMAD.MOV.U32 R19, RZ, RZ, R22 ;  /* 0x000000ffff137224 */ /* 0x001fcc00078e0016 */
[----:B------:R-:W0:Y:S08]  /*1f70*/  @P0 I2F.U32.RP R21, R15 ;  /* 0x0000000f00150306 */ /* 0x000e300000209000 */
[----:B0-----:R-:W0:Y:S02]  /*1f80*/  @P0 MUFU.RCP R21, R21 ;  /* 0x0000001500150308 */ /* 0x001e240000001000 */
[----:B0-----:R-:W-:Y:S01]  /*1f90*/  @P0 VIADD R16, R21, 0xffffffe ;  /* 0x0ffffffe15100836 */ /* 0x001fe20000000000 */
[----:B---3--:R-:W-:-:S05]  /*1fa0*/  IADD3 R21, PT, PT, RZ, -R7, RZ ;  /* 0x80000007ff157210 */ /* 0x008fca0007ffe0ff */
[----:B------:R0:W1:Y:S02]  /*1fb0*/  @P0 F2I.FTZ.U32.TRUNC.NTZ R17, R16 ;  /* 0x0000001000110305 */ /* 0x000064000021f000 */
[----:B0-----:R-:W-:Y:S01]  /*1fc0*/  @P0 MOV R16, RZ ;  /* 0x000000ff00100202 */ /* 0x001fe20000000f00 */
[----:B-1----:R-:W-:-:S04]  /*1fd0*/  @P0 IMAD R19, R19, R17, RZ ;  /* 0x0000001113130224 */ /* 0x002fc800078e02ff */
[----:B------:R-:W-:Y:S02]  /*1fe0*/  @P0 IMAD.HI.U32 R17, R17, R19, R16 ;  /* 0x0000001311110227 */ /* 0x000fe400078e0010 */
[----:B------:R-:W0:Y:S04]  /*1ff0*/  I2F.U32.RP R19, R7 ;  /* 0x0000000700137306 */ /* 0x000e280000209000 */
[----:B------:R-:W-:-:S04]  /*2000*/  @P0 IMAD.HI.U32 R14, R17, R0, RZ ;  /* 0x00000000110e0227 */ /* 0x000fc800078e00ff */
[----:B------:R-:W-:-:S04]  /*2010*/  @P0 IMAD.MOV R18, RZ, RZ, -R14 ;  /* 0x000000ffff120224 */ /* 0x000fc800078e0a0e */
[----:B------:R-:W-:Y:S01]  /*2020*/  @P0 IMAD R18, R15, R18, R0 ;  /* 0x000000120f120224 */ /* 0x000fe200078e0200 */
[----:B0-----:R-:W0:Y:S04]  /*2030*/  MUFU.RCP R19, R19 ;  /* 0x0000001300137308 */ /* 0x001e280000001000 */
[----:B------:R-:W-:-:S04]  /*2040*/  @P0 ISETP.GE.U32.AND P2, PT, R18, R15, PT ;  /* 0x0000000f1200020c */ /* 0x000fc80003f46070 */
[----:B------:R-:W-:Y:S02]  /*2050*/  @P0 PLOP3.LUT P1, PT, P2, PT, PT, 0x80, 0x8 ;  /* 0x000000000008081c */ /* 0x000fe4000172f070 */
[----:B------:R-:W-:Y:S01]  /*2060*/  PLOP3.LUT P2, PT, PT, PT, PT, 0x8, 0x80 ;  /* 0x000000000080781c */ /* 0x000fe20003f4e170 */
[----:B0-----:R-:W-:-:S10]  /*2070*/  VIADD R16, R19, 0xffffffe ;  /* 0x0ffffffe13107836 */ /* 0x001fd40000000000 */
[----:B------:R-:W-:Y:S01]  /*2080*/  @P1 IADD3 R18, PT, PT, -R15, R18, RZ ;  /* 0x000000120f121210 */ /* 0x000fe20007ffe1ff */
[----:B------:R-:W-:Y:S01]  /*2090*/  @P1 VIADD R14, R14, 0x1 ;  /* 0x000000010e0e1836 */ /* 0x000fe20000000000 */
[----:B------:R0:W1:Y:S01]  /*20a0*/  F2I.FTZ.U32.TRUNC.NTZ R17, R16 ;  /* 0x0000001000117305 */ /* 0x000062000021f000 */
[----:B------:R-:W-:Y:S02]  /*20b0*/  ISETP.NE.U32.AND P1, PT, R7, RZ, PT ;  /* 0x000000ff0700720c */ /* 0x000fe40003f25070 */
[----:B------:R-:W-:-:S04]  /*20c0*/  @P0 ISETP.GE.U32.AND P3, PT, R18, R15, PT ;  /* 0x0000000f1200020c */ /* 0x000fc80003f66070 */
[----:B------:R-:W-:Y:S02]  /*20d0*/  @P0 PLOP3.LUT P2, PT, P3, PT, PT, 0x80, 0x8 ;  /* 0x000000000008081c */ /* 0x000fe40001f4f070 */
[----:B------:R-:W-:Y:S01]  /*20e0*/  ISETP.NE.U32.OR P3, PT, R15, RZ, !P0 ;  /* 0x000000ff0f00720c */ /* 0x000fe20004765470 */
[----:B0-----:R-:W-:Y:S02]  /*20f0*/  IMAD.MOV.U32 R16, RZ, RZ, RZ ;  /* 0x000000ffff107224 */ /* 0x001fe400078e00ff */
[----:B-1----:R-:W-:-:S04]  /*2100*/  IMAD R19, R21, R17, RZ ;  /* 0x0000001115137224 */ /* 0x002fc800078e02ff */
[----:B------:R-:W-:-:S04]  /*2110*/  IMAD.HI.U32 R17, R17, R19, R16 ;  /* 0x0000001311117227 */ /* 0x000fc800078e0010 */
        /* <DEDUP_REMOVED lines=19> */
[----:B------:R-:W-:-:S05]  /*2250*/  IADD3 R3, PT, PT, R3, -0x3, RZ ;  /* 0xfffffffd03037810 */ /* 0x000fca0007ffe0ff */
[----:B------:R-:W-:Y:S01]  /*2260*/  IMAD.WIDE.U32 R4, R3, 0x4, R4 ;  /* 0x0000000403047825 */ /* 0x000fe200078e0004 */
[----:B--2---:R-:W-:-:S03]  /*2270*/  ISETP.NE.AND P0, PT, R13, RZ, PT ;  /* 0x000000ff0d00720c */ /* 0x004fc60003f05270 */
[----:B------:R-:W-:-:S05]  /*2280*/  IMAD.MOV R20, RZ, RZ, -R13 ;  /* 0x000000ffff147224 */ /* 0x000fca00078e0a0d */
[----:B0-----:R-:W-:Y:S01]  /*2290*/  MOV R15, R20 ;  /* 0x00000014000f7202 */ /* 0x001fe20000000f00 */
[----:B---3--:R-:W0:Y:S08]  /*22a0*/  I2F.U32.RP R18, R7 ;  /* 0x0000000700127306 */ /* 0x008e300000209000 */
[----:B------:R-:W1:Y:S08]  /*22b0*/  @P0 I2F.U32.RP R19, R13 ;  /* 0x0000000d00130306 */ /* 0x000e700000209000 */
[----:B0-----:R-:W0:Y:S08]  /*22c0*/  MUFU.RCP R18, R18 ;  /* 0x0000001200127308 */ /* 0x001e300000001000 */
[----:B-1----:R-:W1:Y:S01]  /*22d0*/  @P0 MUFU.RCP R19, R19 ;  /* 0x0000001300130308 */ /* 0x002e620000001000 */
[----:B0-----:R-:W-:-:S02]  /*22e0*/  IADD3 R14, PT, PT, R18, 0xffffffe, RZ ;  /* 0x0ffffffe120e7810 */ /* 0x001fc40007ffe0ff */
[----:B-1----:R-:W-:Y:S01]  /*22f0*/  @P0 IADD3 R16, PT, PT, R19, 0xffffffe, RZ ;  /* 0x0ffffffe13100810 */ /* 0x002fe20007ffe0ff */
[----:B------:R-:W-:-:S04]  /*2300*/  IMAD.MOV R19, RZ, RZ, -R7 ;  /* 0x000000ffff137224 */ /* 0x000fc800078e0a07 */
[----:B------:R0:W1:Y:S02]  /*2310*/  @P0 F2I.FTZ.U32.TRUNC.NTZ R17, R16 ;  /* 0x0000001000110305 */ /* 0x000064000021f000 */
[----:B0-----:R-:W-:Y:S02]  /*2320*/  @P0 IMAD.MOV.U32 R16, RZ, RZ, RZ ;  /* 0x000000ffff100224 */ /* 0x001fe400078e00ff */
[----:B-1----:R-:W-:-:S04]  /*2330*/  @P0 IMAD R15, R15, R17, RZ ;  /* 0x000000110f0f0224 */ /* 0x002fc800078e02ff */
[----:B------:R-:W-:Y:S02]  /*2340*/  @P0 IMAD.HI.U32 R17, R17, R15, R16 ;  /* 0x0000000f11110227 */ /* 0x000fe400078e0010 */
[----:B------:R0:W1:Y:S04]  /*2350*/  F2I.FTZ.U32.TRUNC.NTZ R15, R14 ;  /* 0x0000000e000f7305 */ /* 0x000068000021f000 */
[----:B------:R-:W-:-:S05]  /*2360*/  @P0 IMAD.HI.U32 R17, R17, R0, RZ ;  /* 0x0000000011110227 */ /* 0x000fca00078e00ff */
[----:B------:R-:W-:Y:S01]  /*2370*/  @P0 IADD3 R12, PT, PT, -R17, RZ, RZ ;  /* 0x000000ff110c0210 */ /* 0x000fe20007ffe1ff */
[----:B0-----:R-:W-:-:S04]  /*2380*/  HFMA2 R14, -RZ, RZ, 0, 0 ;  /* 0x00000000ff0e7431 */ /* 0x001fc800000001ff */
[----:B------:R-:W-:Y:S02]  /*2390*/  @P0 IMAD R12, R13, R12, R0 ;  /* 0x0000000c0d0c0224 */ /* 0x000fe400078e0200 */
[----:B-1----:R-:W-:-:S03]  /*23a0*/  IMAD R19, R19, R15, RZ ;  /* 0x0000000f13137224 */ /* 0x002fc600078e02ff */
[----:B------:R-:W-:Y:S01]  /*23b0*/  @P0 ISETP.GE.U32.AND P2, PT, R12, R13, PT ;  /* 0x0000000d0c00020c */ /* 0x000fe20003f46070 */
[----:B------:R-:W-:-:S03]  /*23c0*/  IMAD.HI.U32 R15, R15, R19, R14 ;  /* 0x000000130f0f7227 */ /* 0x000fc600078e000e */
[----:B------:R-:W-:Y:S02]  /*23d0*/  @P0 PLOP3.LUT P1, PT, P2, PT, PT, 0x80, 0x8 ;  /* 0x000000000008081c */ /* 0x000fe4000172f070 */
[----:B------:R-:W-:-:S11]  /*23e0*/  PLOP3.LUT P2, PT, PT, PT, PT, 0x8, 0x80 ;  /* 0x000000000080781c */ /* 0x000fd60003f4e170 */
        /* <DEDUP_REMOVED lines=18> */
[----:B------:R-:W2:Y:S02]  /*2510*/  LDG.E R11, desc[UR4][R10.64] ;  /* 0x000000040a0b7981 */ /* 0x000ea4000c1e1900 */
        /* <DEDUP_REMOVED lines=21> */
.L_x_187:
[----:B------:R-:W-:-:S07]  /*2670*/  IADD3 R9, PT, PT, R9, -0x4, RZ ;  /* 0xfffffffc09097810 */ /* 0x000fce0007ffe0ff */
.L_x_186:
[----:B------:R-:W-:-:S13]  /*2680*/  ISETP.NE.AND P0, PT, R8, RZ, PT ;  /* 0x000000ff0800720c */ /* 0x000fda0003f05270 */
[----:B------:R-:W-:Y:S05]  /*2690*/  @!P0 EXIT ;  /* 0x000000000000894d */ /* 0x000fea0003800000 */
[----:B------:R-:W-:-:S13]  /*26a0*/  ISETP.NE.AND P0, PT, R8, 0x1, PT ;  /* 0x000000010800780c */ /* 0x000fda0003f05270 */
        /* <DEDUP_REMOVED lines=35> */
[----:B---3--:R-:W0:Y:S01]  /*28e0*/  I2F.U32.RP R12, R7 ;  /* 0x00000007000c7306 */ /* 0x008e220000209000 */
[----:B------:R-:W-:-:S07]  /*28f0*/  IMAD.MOV R19, RZ, RZ, -R7 ;  /* 0x000000ffff137224 */ /* 0x000fce00078e0a07 */
[----:B------:R-:W1:Y:S08]  /*2900*/  @P0 I2F.U32.RP R8, R13 ;  /* 0x0000000d00080306 */ /* 0x000e700000209000 */
[----:B0-----:R-:W-:Y:S08]  /*2910*/  MUFU.RCP R12, R12 ;  /* 0x0000000c000c7308 */ /* 0x001ff00000001000 */
[----:B-1----:R-:W0:Y:S02]  /*2920*/  @P0 MUFU.RCP R8, R8 ;  /* 0x0000000800080308 */ /* 0x002e240000001000 */
[----:B0-----:R-:W-:-:S06]  /*2930*/  @P0 IADD3 R16, PT, PT, R8, 0xffffffe, RZ ;  /* 0x0ffffffe08100810 */ /* 0x001fcc0007ffe0ff */
[----:B------:R0:W1:Y:S02]  /*2940*/  @P0 F2I.FTZ.U32.TRUNC.NTZ R17, R16 ;  /* 0x0000001000110305 */ /* 0x000064000021f000 */
[----:B0-----:R-:W-:Y:S02]  /*2950*/  @P0 IMAD.MOV.U32 R16, RZ, RZ, RZ ;  /* 0x000000ffff100224 */ /* 0x001fe400078e00ff */
[----:B-1----:R-:W-:-:S04]  /*2960*/  @P0 IMAD R15, R15, R17, RZ ;  /* 0x000000110f0f0224 */ /* 0x002fc800078e02ff */
[----:B------:R-:W-:-:S06]  /*2970*/  @P0 IMAD.HI.U32 R17, R17, R15, R16 ;  /* 0x0000000f11110227 */ /* 0x000fcc00078e0010 */
[----:B------:R-:W-:-:S05]  /*2980*/  @P0 IMAD.HI.U32 R17, R17, R0, RZ ;  /* 0x0000000011110227 */ /* 0x000fca00078e00ff */
[----:B------:R-:W-:-:S05]  /*2990*/  @P0 IADD3 R14, PT, PT, -R17, RZ, RZ ;  /* 0x000000ff110e0210 */ /* 0x000fca0007ffe1ff */
[----:B------:R-:W-:Y:S01]  /*29a0*/  @P0 IMAD R8, R13, R14, R0 ;  /* 0x0000000e0d080224 */ /* 0x000fe200078e0200 */
[----:B------:R-:W-:-:S04]  /*29b0*/  IADD3 R14, PT, PT, R12, 0xffffffe, RZ ;  /* 0x0ffffffe0c0e7810 */ /* 0x000fc80007ffe0ff */
[----:B------:R-:W-:Y:S01]  /*29c0*/  @P0 ISETP.GE.U32.AND P2, PT, R8, R13, PT ;  /* 0x0000000d0800020c */ /* 0x000fe20003f46070 */
[----:B------:R0:W1:Y:S03]  /*29d0*/  F2I.FTZ.U32.TRUNC.NTZ R15, R14 ;  /* 0x0000000e000f7305 */ /* 0x000066000021f000 */
[----:B------:R-:W-:Y:S02]  /*29e0*/  @P0 PLOP3.LUT P1, PT, P2, PT, PT, 0x80, 0x8 ;  /* 0x000000000008081c */ /* 0x000fe4000172f070 */
[----:B------:R-:W-:Y:S01]  /*29f0*/  PLOP3.LUT P2, PT, PT, PT, PT, 0x8, 0x80 ;  /* 0x000000000080781c */ /* 0x000fe20003f4e170 */
[----:B0-----:R-:W-:Y:S02]  /*2a00*/  HFMA2 R14, -RZ, RZ, 0, 0 ;  /* 0x00000000ff0e7431 */ /* 0x001fe400000001ff */
[----:B-1----:R-:W-:-:S08]  /*2a10*/  IMAD R19, R19, R15, RZ ;  /* 0x0000000f13137224 */ /* 0x002fd000078e02ff */
[----:B------:R-:W-:Y:S01]  /*2a20*/  @P1 IADD3 R17, PT, PT, R17, 0x1, RZ ;  /* 0x0000000111111810 */ /* 0x000fe20007ffe0ff */
[----:B------:R-:W-:Y:S01]  /*2a30*/  @P1 IMAD.IADD R8, R8, 0x1, -R13 ;  /* 0x0000000108081824 */ /* 0x000fe200078e0a0d */
[----:B------:R-:W-:Y:S01]  /*2a40*/  ISETP.NE.U32.AND P1, PT, R7, RZ, PT ;  /* 0x000000ff0700720c */ /* 0x000fe20003f25070 */
[----:B------:R-:W-:-:S03]  /*2a50*/  IMAD.HI.U32 R15, R15, R19, R14 ;  /* 0x000000130f0f7227 */ /* 0x000fc600078e000e */
        /* <DEDUP_REMOVED lines=37> */
.L_x_189:
[----:B------:R-:W-:-:S07]  /*2cb0*/  IADD3 R9, PT, PT, R9, -0x2, RZ ;  /* 0xfffffffe09097810 */ /* 0x000fce0007ffe0ff */
.L_x_188:
[----:B------:R-:W-:-:S04]  /*2cc0*/  LOP3.LUT R3, R2, 0x1, RZ, 0xc0, !PT ;  /* 0x0000000102037812 */ /* 0x000fc800078ec0ff */
[----:B------:R-:W-:-:S13]  /*2cd0*/  ISETP.NE.U32.AND P0, PT, R3, 0x1, PT ;  /* 0x000000010300780c */ /* 0x000fda0003f05070 */
[----:B------:R-:W-:Y:S05]  /*2ce0*/  @P0 EXIT ;  /* 0x000000000000094d */ /* 0x000fea0003800000 */
[----:B------:R-:W0:Y:S02]  /*2cf0*/  LDC.64 R4, c[0x0][0x390] ;  /* 0x0000e400ff047b82 */ /* 0x000e240000000a00 */
[----:B0-----:R-:W-:-:S05]  /*2d00*/  IMAD.WIDE.U32 R4, R9, 0x4, R4 ;  /* 0x0000000409047825 */ /* 0x001fca00078e0004 */
[----:B------:R0:W2:Y:S02]  /*2d10*/  LDG.E R7, desc[UR4][R4.64] ;  /* 0x0000000404077981 */ /* 0x0000a4000c1e1900 */
[----:B0-----:R-:W0:Y:S01]  /*2d20*/  LDC.64 R4, c[0x0][0x3a0] ;  /* 0x0000e800ff047b82 */ /* 0x001e220000000a00 */
[----:B--2---:R-:W1:Y:S01]  /*2d30*/  I2F.U32.RP R3, R7 ;  /* 0x0000000700037306 */ /* 0x004e620000209000 */
[----:B------:R-:W-:Y:S02]  /*2d40*/  IADD3 R13, PT, PT, RZ, -R7, RZ ;  /* 0x80000007ff0d7210 */ /* 0x000fe40007ffe0ff */
[----:B------:R-:W-:-:S05]  /*2d50*/  ISETP.NE.U32.AND P1, PT, R7, RZ, PT ;  /* 0x000000ff0700720c */ /* 0x000fca0003f25070 */
[----:B-1----:R-:W1:Y:S02]  /*2d60*/  MUFU.RCP R3, R3 ;  /* 0x0000000300037308 */ /* 0x002e640000001000 */
[----:B-1----:R-:W-:Y:S02]  /*2d70*/  VIADD R10, R3, 0xffffffe ;  /* 0x0ffffffe030a7836 */ /* 0x002fe40000000000 */
[----:B------:R-:W-:-:S04]  /*2d80*/  IMAD R3, R6, R2, R9 ;  /* 0x0000000206037224 */ /* 0x000fc800078e0209 */
[----:B------:R1:W2:Y:S01]  /*2d90*/  F2I.FTZ.U32.TRUNC.NTZ R11, R10 ;  /* 0x0000000a000b7305 */ /* 0x0002a2000021f000 */
[----:B0-----:R-:W-:-:S04]  /*2da0*/  IMAD.WIDE.U32 R2, R3, 0x4, R4 ;  /* 0x0000000403027825 */ /* 0x001fc800078e0004 */
[----:B-1----:R-:W-:Y:S02]  /*2db0*/  IMAD.MOV.U32 R10, RZ, RZ, RZ ;  /* 0x000000ffff0a7224 */ /* 0x002fe400078e00ff */
[----:B--2---:R-:W-:-:S04]  /*2dc0*/  IMAD R13, R13, R11, RZ ;  /* 0x0000000b0d0d7224 */ /* 0x004fc800078e02ff */
[----:B------:R-:W-:-:S06]  /*2dd0*/  IMAD.HI.U32 R11, R11, R13, R10 ;  /* 0x0000000d0b0b7227 */ /* 0x000fcc00078e000a */
[----:B-----5:R-:W-:-:S05]  /*2de0*/  IMAD.HI.U32 R11, R11, R0, RZ ;  /* 0x000000000b0b7227 */ /* 0x020fca00078e00ff */
[----:B------:R-:W-:-:S05]  /*2df0*/  IADD3 R11, PT, PT, -R11, RZ, RZ ;  /* 0x000000ff0b0b7210 */ /* 0x000fca0007ffe1ff */
[----:B------:R-:W-:-:S05]  /*2e00*/  IMAD R0, R7, R11, R0 ;  /* 0x0000000b07007224 */ /* 0x000fca00078e0200 */
[----:B------:R-:W-:-:S13]  /*2e10*/  ISETP.GE.U32.AND P0, PT, R0, R7, PT ;  /* 0x000000070000720c */ /* 0x000fda0003f06070 */
[----:B------:R-:W-:-:S05]  /*2e20*/  @P0 IMAD.IADD R0, R0, 0x1, -R7 ;  /* 0x0000000100000824 */ /* 0x000fca00078e0a07 */
[----:B------:R-:W-:-:S13]  /*2e30*/  ISETP.GE.U32.AND P0, PT, R0, R7, PT ;  /* 0x000000070000720c */ /* 0x000fda0003f06070 */
[----:B------:R-:W-:Y:S02]  /*2e40*/  @P0 IADD3 R0, PT, PT, -R7, R0, RZ ;  /* 0x0000000007000210 */ /* 0x000fe40007ffe1ff */
[----:B------:R-:W-:-:S05]  /*2e50*/  @!P1 LOP3.LUT R0, RZ, R7, RZ, 0x33, !PT ;  /* 0x00000007ff009212 */ /* 0x000fca00078e33ff */
[----:B------:R-:W-:Y:S01]  /*2e60*/  STG.E desc[UR4][R2.64], R0 ;  /* 0x0000000002007986 */ /* 0x000fe2000c101904 */
[----:B------:R-:W-:Y:S05]  /*2e70*/  EXIT ;  /* 0x000000000000794d */ /* 0x000fea0003800000 */
.L_x_190:
        /* <DEDUP_REMOVED lines=16> */
.L_x_237:


//--------------------- .nv.shared._ZN3cub18CUB_300001_SM_10006detail4scan16DeviceScanKernelINS2_10policy_hubIjjjjN4cuda3std3__44plusIvEEE10Policy1000EPjSC_NS0_13ScanTileStateIjLb1EEES9_NS1_10InputValueIjSC_EEjjLb0EjEEvT0_T1_T2_iT3_T4_T5_ --------------------------
	.section	.nv.shared._ZN3cub18CUB_300001_SM_10006detail4scan16DeviceScanKernelINS2_10policy_hubIjjjjN4cuda3std3__44plusIvEEE10Policy1000EPjSC_NS0_13ScanTileStateIjLb1EEES9_NS1_10InputValueIjSC_EEjjLb0EjEEvT0_T1_T2_iT3_T4_T5_,"aw",@nobits
	.sectionflags	@""
	.align	16
.nv.shared._ZN3cub18CUB_300001_SM_10006detail4scan16DeviceScanKernelINS2_10policy_hubIjjjjN4cuda3std3__44plusIvEEE10Policy1000EPjSC_NS0_13ScanTileStateIjLb1EEES9_NS1_10InputValueIjSC_EEjjLb0EjEEvT0_T1_T2_iT3_T4_T5_:
	.zero		34832


//--------------------- .nv.shared.reserved.0     --------------------------
	.section	.nv.shared.reserved.0,"aw",@nobits
	.weak		__nv_reservedSMEM_offset_0_alias
	.size		__nv_reservedSMEM_offset_0_alias, 0, 64
	.other		__nv_reservedSMEM_offset_0_alias,@"STO_CUDA_RESERVED_SHARED STV_DEFAULT"
__nv_reservedSMEM_offset_0_alias:
	.zero		0
	.zero		64


//--------------------- .nv.global                --------------------------
	.section	.nv.global,"aw",@nobits
.nv.global:
	.type		_ZN34_INTERNAL_662d096b_4_k_cu_27de4c476thrust24THRUST_300001_SM_1000_NS12placeholders2_5E,@object
	.size		_ZN34_INTERNAL_662d096b_4_k_cu_27de4c476thrust24THRUST_300001_SM_1000_NS12placeholders2_5E,(_ZN34_INTERNAL_662d096b_4_k_cu_27de4c474cuda3std3__45__cpo6cbeginE - _ZN34_INTERNAL_662d096b_4_k_cu_27de4c476thrust24THRUST_300001_SM_1000_NS12placeholders2_5E)
_ZN34_INTERNAL_662d096b_4_k_cu_27de4c476thrust24THRUST_300001_SM_1000_NS12placeholders2_5E:
	.zero		1
	.type		_ZN34_INTERNAL_662d096b_4_k_cu_27de4c474cuda3std3__45__cpo6cbeginE,@object
	.size		_ZN34_INTERNAL_662d096b_4_k_cu_27de4c474cuda3std3__45__cpo6cbeginE,(_ZN34_INTERNAL_662d096b_4_k_cu_27de4c474cuda3std6ranges3__45__cpo6cbeginE - _ZN34_INTERNAL_662d096b_4_k_cu_27de4c474cuda3std3__45__cpo6cbeginE)
_ZN34_INTERNAL_662d096b_4_k_cu_27de4c474cuda3std3__45__cpo6cbeginE:
	.zero		1
	.type		_ZN34_INTERNAL_662d096b_4_k_cu_27de4c474cuda3std6ranges3__45__cpo6cbeginE,@object
	.size		_ZN34_INTERNAL_662d096b_4_k_cu_27de4c474cuda3std6ranges3__45__cpo6cbeginE,(_ZN34_INTERNAL_662d096b_4_k_cu_27de4c474cuda3std3__48in_placeE - _ZN34_INTERNAL_662d096b_4_k_cu_27de4c474cuda3std6ranges3__45__cpo6cbeginE)
_ZN34_INTERNAL_662d096b_4_k_cu_27de4c474cuda3std6ranges3__45__cpo6cbeginE:
	.zero		1
	.type		_ZN34_INTERNAL_662d096b_4_k_cu_27de4c474cuda3std3__48in_placeE,@object
	.size		_ZN34_INTERNAL_662d096b_4_k_cu_27de4c474cuda3std3__48in_placeE,(_ZN34_INTERNAL_662d096b_4_k_cu_27de4c474cuda3std6ranges3__45__cpo4sizeE - _ZN34_INTERNAL_662d096b_4_k_cu_27de4c474cuda3std3__48in_placeE)
_ZN34_INTERNAL_662d096b_4_k_cu_27de4c474cuda3std3__48in_placeE:
	.zero		1
	.type		_ZN34_INTERNAL_662d096b_4_k_cu_27de4c474cuda3std6ranges3__45__cpo4sizeE,@object
	.size		_ZN34_INTERNAL_662d096b_4_k_cu_27de4c474cuda3std6ranges3__45__cpo4sizeE,(_ZN34_INTERNAL_662d096b_4_k_cu_27de4c476thrust24THRUST_300001_SM_1000_NS12placeholders2_9E - _ZN34_INTERNAL_662d096b_4_k_cu_27de4c474cuda3std6ranges3__45__cpo4sizeE)
_ZN34_INTERNAL_662d096b_4_k_cu_27de4c474cuda3std6ranges3__45__cpo4sizeE:
	.zero		1
	.type		_ZN34_INTERNAL_662d096b_4_k_cu_27de4c476thrust24THRUST_300001_SM_1000_NS12placeholders2_9E,@object
	.size		_ZN34_INTERNAL_662d096b_4_k_cu_27de4c476thrust24THRUST_300001_SM_1000_NS12placeholders2_9E,(_ZN34_INTERNAL_662d096b_4_k_cu_27de4c474cuda3std3__45__cpo7crbeginE - _ZN34_INTERNAL_662d096b_4_k_cu_27de4c476thrust24THRUST_300001_SM_1000_NS12placeholders2_9E)
_ZN34_INTERNAL_662d096b_4_k_cu_27de4c476thrust24THRUST_300001_SM_1000_NS12placeholders2_9E:
	.zero		1
	.type		_ZN34_INTERNAL_662d096b_4_k_cu_27de4c474cuda3std3__45__cpo7crbeginE,@object
	.size		_ZN34_INTERNAL_662d096b_4_k_cu_27de4c474cuda3std3__45__cpo7crbeginE,(_ZN34_INTERNAL_662d096b_4_k_cu_27de4c474cuda3std6ranges3__45__cpo4nextE - _ZN34_INTERNAL_662d096b_4_k_cu_27de4c474cuda3std3__45__cpo7crbeginE)
_ZN34_INTERNAL_662d096b_4_k_cu_27de4c474cuda3std3__45__cpo7crbeginE:
	.zero		1
	.type		_ZN34_INTERNAL_662d096b_4_k_cu_27de4c474cuda3std6ranges3__45__cpo4nextE,@object
	.size		_ZN34_INTERNAL_662d096b_4_k_cu_27de4c474cuda3std6ranges3__45__cpo4nextE,(_ZN34_INTERNAL_662d096b_4_k_cu_27de4c474cuda3std6ranges3__45__cpo4swapE - _ZN34_INTERNAL_662d096b_4_k_cu_27de4c474cuda3std6ranges3__45__cpo4nextE)
_ZN34_INTERNAL_662d096b_4_k_cu_27de4c474cuda3std6ranges3__45__cpo4nextE:
	.zero		1
	.type		_ZN34_INTERNAL_662d096b_4_k_cu_27de4c474cuda3std6ranges3__45__cpo4swapE,@object
	.size		_ZN34_INTERNAL_662d096b_4_k_cu_27de4c474cuda3std6ranges3__45__cpo4swapE,(_ZN34_INTERNAL_662d096b_4_k_cu_27de4c476thrust24THRUST_300001_SM_1000_NS12placeholders2_1E - _ZN34_INTERNAL_662d096b_4_k_cu_27de4c474cuda3std6ranges3__45__cpo4swapE)
_ZN34_INTERNAL_662d096b_4_k_cu_27de4c474cuda3std6ranges3__45__cpo4swapE:
	.zero		1
	.type		_ZN34_INTERNAL_662d096b_4_k_cu_27de4c476thrust24THRUST_300001_SM_1000_NS12placeholders2_1E,@object
	.size		_ZN34_INTERNAL_662d096b_4_k_cu_27de4c476thrust24THRUST_300001_SM_1000_NS12placeholders2_1E,(_ZN34_INTERNAL_662d096b_4_k_cu_27de4c476thrust24THRUST_300001_SM_1000_NS12placeholders2_3E - _ZN34_INTERNAL_662d096b_4_k_cu_27de4c476thrust24THRUST_300001_SM_1000_NS12placeholders2_1E)
_ZN34_INTERNAL_662d096b_4_k_cu_27de4c476thrust24THRUST_300001_SM_1000_NS12placeholders2_1E:
	.zero		1
	.type		_ZN34_INTERNAL_662d096b_4_k_cu_27de4c476thrust24THRUST_300001_SM_1000_NS12placeholders2_3E,@object
	.size		_ZN34_INTERNAL_662d096b_4_k_cu_27de4c476thrust24THRUST_300001_SM_1000_NS12placeholders2_3E,(_ZN34_INTERNAL_662d096b_4_k_cu_27de4c474cuda3std3__45__cpo5beginE - _ZN34_INTERNAL_662d096b_4_k_cu_27de4c476thrust24THRUST_300001_SM_1000_NS12placeholders2_3E)
_ZN34_INTERNAL_662d096b_4_k_cu_27de4c476thrust24THRUST_300001_SM_1000_NS12placeholders2_3E:
	.zero		1
	.type		_ZN34_INTERNAL_662d096b_4_k_cu_27de4c474cuda3std3__45__cpo5beginE,@object
	.size		_ZN34_INTERNAL_662d096b_4_k_cu_27de4c474cuda3std3__45__cpo5beginE,(_ZN34_INTERNAL_662d096b_4_k_cu_27de4c474cuda3std6ranges3__45__cpo5beginE - _ZN34_INTERNAL_662d096b_4_k_cu_27de4c474cuda3std3__45__cpo5beginE)
_ZN34_INTERNAL_662d096b_4_k_cu_27de4c474cuda3std3__45__cpo5beginE:
	.zero		1
	.type		_ZN34_INTERNAL_662d096b_4_k_cu_27de4c474cuda3std6ranges3__45__cpo5beginE,@object
	.size		_ZN34_INTERNAL_662d096b_4_k_cu_27de4c474cuda3std6ranges3__45__cpo5beginE,(_ZN34_INTERNAL_662d096b_4_k_cu_27de4c474cuda3std3__436_GLOBAL__N__662d096b_4_k_cu_27de4c476ignoreE - _ZN34_INTERNAL_662d096b_4_k_cu_27de4c474cuda3std6ranges3__45__cpo5beginE)
_ZN34_INTERNAL_662d096b_4_k_cu_27de4c474cuda3std6ranges3__45__cpo5beginE:
	.zero		1
	.type		_ZN34_INTERNAL_662d096b_4_k_cu_27de4c474cuda3std3__436_GLOBAL__N__662d096b_4_k_cu_27de4c476ignoreE,@object
	.size		_ZN34_INTERNAL_662d096b_4_k_cu_27de4c474cuda3std3__436_GLOBAL__N__662d096b_4_k_cu_27de4c476ignoreE,(_ZN34_INTERNAL_662d096b_4_k_cu_27de4c474cuda3std6ranges3__45__cpo4dataE - _ZN34_INTERNAL_662d096b_4_k_cu_27de4c474cuda3std3__436_GLOBAL__N__662d096b_4_k_cu_27de4c476ignoreE)
_ZN34_INTERNAL_662d096b_4_k_cu_27de4c474cuda3std3__436_GLOBAL__N__662d096b_4_k_cu_27de4c476ignoreE:
	.zero		1
	.type		_ZN34_INTERNAL_662d096b_4_k_cu_27de4c474cuda3std6ranges3__45__cpo4dataE,@object
	.size		_ZN34_INTERNAL_662d096b_4_k_cu_27de4c474cuda3std6ranges3__45__cpo4dataE,(_ZN34_INTERNAL_662d096b_4_k_cu_27de4c476thrust24THRUST_300001_SM_1000_NS12placeholders2_7E - _ZN34_INTERNAL_662d096b_4_k_cu_27de4c474cuda3std6ranges3__45__cpo4dataE)
_ZN34_INTERNAL_662d096b_4_k_cu_27de4c474cuda3std6ranges3__45__cpo4dataE:
	.zero		1
	.type		_ZN34_INTERNAL_662d096b_4_k_cu_27de4c476thrust24THRUST_300001_SM_1000_NS12placeholders2_7E,@object
	.size		_ZN34_INTERNAL_662d096b_4_k_cu_27de4c476thrust24THRUST_300001_SM_1000_NS12placeholders2_7E,(_ZN34_INTERNAL_662d096b_4_k_cu_27de4c474cuda3std3__45__cpo6rbeginE - _ZN34_INTERNAL_662d096b_4_k_cu_27de4c476thrust24THRUST_300001_SM_1000_NS12placeholders2_7E)
_ZN34_INTERNAL_662d096b_4_k_cu_27de4c476thrust24THRUST_300001_SM_1000_NS12placeholders2_7E:
	.zero		1
	.type		_ZN34_INTERNAL_662d096b_4_k_cu_27de4c474cuda3std3__45__cpo6rbeginE,@object
	.size		_ZN34_INTERNAL_662d096b_4_k_cu_27de4c474cuda3std3__45__cpo6rbeginE,(_ZN34_INTERNAL_662d096b_4_k_cu_27de4c474cuda3std6ranges3__45__cpo7advanceE - _ZN34_INTERNAL_662d096b_4_k_cu_27de4c474cuda3std3__45__cpo6rbeginE)
_ZN34_INTERNAL_662d096b_4_k_cu_27de4c474cuda3std3__45__cpo6rbeginE:
	.zero		1
	.type		_ZN34_INTERNAL_662d096b_4_k_cu_27de4c474cuda3std6ranges3__45__cpo7advanceE,@object
	.size		_ZN34_INTERNAL_662d096b_4_k_cu_27de4c474cuda3std6ranges3__45__cpo7advanceE,(_ZN34_INTERNAL_662d096b_4_k_cu_27de4c474cuda3std3__47nulloptE - _ZN34_INTERNAL_662d096b_4_k_cu_27de4c474cuda3std6ranges3__45__cpo7advanceE)
_ZN34_INTERNAL_662d096b_4_k_cu_27de4c474cuda3std6ranges3__45__cpo7advanceE:
	.zero		1
	.type		_ZN34_INTERNAL_662d096b_4_k_cu_27de4c474cuda3std3__47nulloptE,@object
	.size		_ZN34_INTERNAL_662d096b_4_k_cu_27de4c474cuda3std3__47nulloptE,(_ZN34_INTERNAL_662d096b_4_k_cu_27de4c474cuda3std6ranges3__45__cpo8distanceE - _ZN34_INTERNAL_662d096b_4_k_cu_27de4c474cuda3std3__47nulloptE)
_ZN34_INTERNAL_662d096b_4_k_cu_27de4c474cuda3std3__47nulloptE:
	.zero		1
	.type		_ZN34_INTERNAL_662d096b_4_k_cu_27de4c474cuda3std6ranges3__45__cpo8distanceE,@object
	.size		_ZN34_INTERNAL_662d096b_4_k_cu_27de4c474cuda3std6ranges3__45__cpo8distanceE,(_ZN34_INTERNAL_662d096b_4_k_cu_27de4c476thrust24THRUST_300001_SM_1000_NS12placeholders2_6E - _ZN34_INTERNAL_662d096b_4_k_cu_27de4c474cuda3std6ranges3__45__cpo8distanceE)
_ZN34_INTERNAL_662d096b_4_k_cu_27de4c474cuda3std6ranges3__45__cpo8distanceE:
	.zero		1
	.type		_ZN34_INTERNAL_662d096b_4_k_cu_27de4c476thrust24THRUST_300001_SM_1000_NS12placeholders2_6E,@object
	.size		_ZN34_INTERNAL_662d096b_4_k_cu_27de4c476thrust24THRUST_300001_SM_1000_NS12placeholders2_6E,(_ZN34_INTERNAL_662d096b_4_k_cu_27de4c474cuda3std3__45__cpo4cendE - _ZN34_INTERNAL_662d096b_4_k_cu_27de4c476thrust24THRUST_300001_SM_1000_NS12placeholders2_6E)
_ZN34_INTERNAL_662d096b_4_k_cu_27de4c476thrust24THRUST_300001_SM_1000_NS12placeholders2_6E:
	.zero		1
	.type		_ZN34_INTERNAL_662d096b_4_k_cu_27de4c474cuda3std3__45__cpo4cendE,@object
	.size		_ZN34_INTERNAL_662d096b_4_k_cu_27de4c474cuda3std3__45__cpo4cendE,(_ZN34_INTERNAL_662d096b_4_k_cu_27de4c474cuda3std6ranges3__45__cpo4cendE - _ZN34_INTERNAL_662d096b_4_k_cu_27de4c474cuda3std3__45__cpo4cendE)
_ZN34_INTERNAL_662d096b_4_k_cu_27de4c474cuda3std3__45__cpo4cendE:
	.zero		1
	.type		_ZN34_INTERNAL_662d096b_4_k_cu_27de4c474cuda3std6ranges3__45__cpo4cendE,@object
	.size		_ZN34_INTERNAL_662d096b_4_k_cu_27de4c474cuda3std6ranges3__45__cpo4cendE,(_ZN34_INTERNAL_662d096b_4_k_cu_27de4c474cuda3std3__420unreachable_sentinelE - _ZN34_INTERNAL_662d096b_4_k_cu_27de4c474cuda3std6ranges3__45__cpo4cendE)
_ZN34_INTERNAL_662d096b_4_k_cu_27de4c474cuda3std6ranges3__45__cpo4cendE:
	.zero		1
	.type		_ZN34_INTERNAL_662d096b_4_k_cu_27de4c474cuda3std3__420unreachable_sentinelE,@object
	.size		_ZN34_INTERNAL_662d096b_4_k_cu_27de4c474cuda3std3__420unreachable_sentinelE,(_ZN34_INTERNAL_662d096b_4_k_cu_27de4c474cuda3std6ranges3__45__cpo5ssizeE - _ZN34_INTERNAL_662d096b_4_k_cu_27de4c474cuda3std3__420unreachable_sentinelE)
_ZN34_INTERNAL_662d096b_4_k_cu_27de4c474cuda3std3__420unreachable_sentinelE:
	.zero		1
	.type		_ZN34_INTERNAL_662d096b_4_k_cu_27de4c474cuda3std6ranges3__45__cpo5ssizeE,@object
	.size		_ZN34_INTERNAL_662d096b_4_k_cu_27de4c474cuda3std6ranges3__45__cpo5ssizeE,(_ZN34_INTERNAL_662d096b_4_k_cu_27de4c476thrust24THRUST_300001_SM_1000_NS12placeholders3_10E - _ZN34_INTERNAL_662d096b_4_k_cu_27de4c474cuda3std6ranges3__45__cpo5ssizeE)
_ZN34_INTERNAL_662d096b_4_k_cu_27de4c474cuda3std6ranges3__45__cpo5ssizeE:
	.zero		1
	.type		_ZN34_INTERNAL_662d096b_4_k_cu_27de4c476thrust24THRUST_300001_SM_1000_NS12placeholders3_10E,@object
	.size		_ZN34_INTERNAL_662d096b_4_k_cu_27de4c476thrust24THRUST_300001_SM_1000_NS12placeholders3_10E,(_ZN34_INTERNAL_662d096b_4_k_cu_27de4c474cuda3std3__45__cpo5crendE - _ZN34_INTERNAL_662d096b_4_k_cu_27de4c476thrust24THRUST_300001_SM_1000_NS12placeholders3_10E)
_ZN34_INTERNAL_662d096b_4_k_cu_27de4c476thrust24THRUST_300001_SM_1000_NS12placeholders3_10E:
	.zero		1
	.type		_ZN34_INTERNAL_662d096b_4_k_cu_27de4c474cuda3std3__45__cpo5crendE,@object
	.size		_ZN34_INTERNAL_662d096b_4_k_cu_27de4c474cuda3std3__45__cpo5crendE,(_ZN34_INTERNAL_662d096b_4_k_cu_27de4c474cuda3std6ranges3__45__cpo4prevE - _ZN34_INTERNAL_662d096b_4_k_cu_27de4c474cuda3std3__45__cpo5crendE)
_ZN34_INTERNAL_662d096b_4_k_cu_27de4c474cuda3std3__45__cpo5crendE:
	.zero		1
	.type		_ZN34_INTERNAL_662d096b_4_k_cu_27de4c474cuda3std6ranges3__45__cpo4prevE,@object
	.size		_ZN34_INTERNAL_662d096b_4_k_cu_27de4c474cuda3std6ranges3__45__cpo4prevE,(_ZN34_INTERNAL_662d096b_4_k_cu_27de4c474cuda3std6ranges3__45__cpo9iter_moveE - _ZN34_INTERNAL_662d096b_4_k_cu_27de4c474cuda3std6ranges3__45__cpo4prevE)
_ZN34_INTERNAL_662d096b_4_k_cu_27de4c474cuda3std6ranges3__45__cpo4prevE:
	.zero		1
	.type		_ZN34_INTERNAL_662d096b_4_k_cu_27de4c474cuda3std6ranges3__45__cpo9iter_moveE,@object
	.size		_ZN34_INTERNAL_662d096b_4_k_cu_27de4c474cuda3std6ranges3__45__cpo9iter_moveE,(_ZN34_INTERNAL_662d096b_4_k_cu_27de4c476thrust24THRUST_300001_SM_1000_NS12placeholders2_2E - _ZN34_INTERNAL_662d096b_4_k_cu_27de4c474cuda3std6ranges3__45__cpo9iter_moveE)
_ZN34_INTERNAL_662d096b_4_k_cu_27de4c474cuda3std6ranges3__45__cpo9iter_moveE:
	.zero		1
	.type		_ZN34_INTERNAL_662d096b_4_k_cu_27de4c476thrust24THRUST_300001_SM_1000_NS12placeholders2_2E,@object
	.size		_ZN34_INTERNAL_662d096b_4_k_cu_27de4c476thrust24THRUST_300001_SM_1000_NS12placeholders2_2E,(_ZN34_INTERNAL_662d096b_4_k_cu_27de4c476thrust24THRUST_300001_SM_1000_NS12placeholders2_4E - _ZN34_INTERNAL_662d096b_4_k_cu_27de4c476thrust24THRUST_300001_SM_1000_NS12placeholders2_2E)
_ZN34_INTERNAL_662d096b_4_k_cu_27de4c476thrust24THRUST_300001_SM_1000_NS12placeholders2_2E:
	.zero		1
	.type		_ZN34_INTERNAL_662d096b_4_k_cu_27de4c476thrust24THRUST_300001_SM_1000_NS12placeholders2_4E,@object
	.size		_ZN34_INTERNAL_662d096b_4_k_cu_27de4c476thrust24THRUST_300001_SM_1000_NS12placeholders2_4E,(_ZN34_INTERNAL_662d096b_4_k_cu_27de4c474cuda3std3__45__cpo3endE - _ZN34_INTERNAL_662d096b_4_k_cu_27de4c476thrust24THRUST_300001_SM_1000_NS12placeholders2_4E)
_ZN34_INTERNAL_662d096b_4_k_cu_27de4c476thrust24THRUST_300001_SM_1000_NS12placeholders2_4E:
	.zero		1
	.type		_ZN34_INTERNAL_662d096b_4_k_cu_27de4c474cuda3std3__45__cpo3endE,@object
	.size		_ZN34_INTERNAL_662d096b_4_k_cu_27de4c474cuda3std3__45__cpo3endE,(_ZN34_INTERNAL_662d096b_4_k_cu_27de4c474cuda3std6ranges3__45__cpo3endE - _ZN34_INTERNAL_662d096b_4_k_cu_27de4c474cuda3std3__45__cpo3endE)
_ZN34_INTERNAL_662d096b_4_k_cu_27de4c474cuda3std3__45__cpo3endE:
	.zero		1
	.type		_ZN34_INTERNAL_662d096b_4_k_cu_27de4c474cuda3std6ranges3__45__cpo3endE,@object
	.size		_ZN34_INTERNAL_662d096b_4_k_cu_27de4c474cuda3std6ranges3__45__cpo3endE,(_ZN34_INTERNAL_662d096b_4_k_cu_27de4c474cuda3std3__419piecewise_constructE - _ZN34_INTERNAL_662d096b_4_k_cu_27de4c474cuda3std6ranges3__45__cpo3endE)
_ZN34_INTERNAL_662d096b_4_k_cu_27de4c474cuda3std6ranges3__45__cpo3endE:
	.zero		1
	.type		_ZN34_INTERNAL_662d096b_4_k_cu_27de4c474cuda3std3__419piecewise_constructE,@object
	.size		_ZN34_INTERNAL_662d096b_4_k_cu_27de4c474cuda3std3__419piecewise_constructE,(_ZN34_INTERNAL_662d096b_4_k_cu_27de4c474cuda3std6ranges3__45__cpo5cdataE - _ZN34_INTERNAL_662d096b_4_k_cu_27de4c474cuda3std3__419piecewise_constructE)
_ZN34_INTERNAL_662d096b_4_k_cu_27de4c474cuda3std3__419piecewise_constructE:
	.zero		1
	.type		_ZN34_INTERNAL_662d096b_4_k_cu_27de4c474cuda3std6ranges3__45__cpo5cdataE,@object
	.size		_ZN34_INTERNAL_662d096b_4_k_cu_27de4c474cuda3std6ranges3__45__cpo5cdataE,(_ZN34_INTERNAL_662d096b_4_k_cu_27de4c476thrust24THRUST_300001_SM_1000_NS12placeholders2_8E - _ZN34_INTERNAL_662d096b_4_k_cu_27de4c474cuda3std6ranges3__45__cpo5cdataE)
_ZN34_INTERNAL_662d096b_4_k_cu_27de4c474cuda3std6ranges3__45__cpo5cdataE:
	.zero		1
	.type		_ZN34_INTERNAL_662d096b_4_k_cu_27de4c476thrust24THRUST_300001_SM_1000_NS12placeholders2_8E,@object
	.size		_ZN34_INTERNAL_662d096b_4_k_cu_27de4c476thrust24THRUST_300001_SM_1000_NS12placeholders2_8E,(_ZN34_INTERNAL_662d096b_4_k_cu_27de4c474cuda3std3__45__cpo4rendE - _ZN34_INTERNAL_662d096b_4_k_cu_27de4c476thrust24THRUST_300001_SM_1000_NS12placeholders2_8E)
_ZN34_INTERNAL_662d096b_4_k_cu_27de4c476thrust24THRUST_300001_SM_1000_NS12placeholders2_8E:
	.zero		1
	.type		_ZN34_INTERNAL_662d096b_4_k_cu_27de4c474cuda3std3__45__cpo4rendE,@object
	.size		_ZN34_INTERNAL_662d096b_4_k_cu_27de4c474cuda3std3__45__cpo4rendE,(_ZN34_INTERNAL_662d096b_4_k_cu_27de4c474cuda3std6ranges3__45__cpo9iter_swapE - _ZN34_INTERNAL_662d096b_4_k_cu_27de4c474cuda3std3__45__cpo4rendE)
_ZN34_INTERNAL_662d096b_4_k_cu_27de4c474cuda3std3__45__cpo4rendE:
	.zero		1
	.type		_ZN34_INTERNAL_662d096b_4_k_cu_27de4c474cuda3std6ranges3__45__cpo9iter_swapE,@object
	.size		_ZN34_INTERNAL_662d096b_4_k_cu_27de4c474cuda3std6ranges3__45__cpo9iter_swapE,(_ZN34_INTERNAL_662d096b_4_k_cu_27de4c474cuda3std3__48unexpectE - _ZN34_INTERNAL_662d096b_4_k_cu_27de4c474cuda3std6ranges3__45__cpo9iter_swapE)
_ZN34_INTERNAL_662d096b_4_k_cu_27de4c474cuda3std6ranges3__45__cpo9iter_swapE:
	.zero		1
	.type		_ZN34_INTERNAL_662d096b_4_k_cu_27de4c474cuda3std3__48unexpectE,@object
	.size		_ZN34_INTERNAL_662d096b_4_k_cu_27de4c474cuda3std3__48unexpectE,(_ZN34_INTERNAL_662d096b_4_k_cu_27de4c476thrust24THRUST_300001_SM_1000_NS6system6detail10sequential3seqE - _ZN34_INTERNAL_662d096b_4_k_cu_27de4c474cuda3std3__48unexpectE)
_ZN34_INTERNAL_662d096b_4_k_cu_27de4c474cuda3std3__48unexpectE:
	.zero		1
	.type		_ZN34_INTERNAL_662d096b_4_k_cu_27de4c476thrust24THRUST_300001_SM_1000_NS6system6detail10sequential3seqE,@object
	.size		_ZN34_INTERNAL_662d096b_4_k_cu_27de4c476thrust24THRUST_300001_SM_1000_NS6system6detail10sequential3seqE,(.L_29 - _ZN34_INTERNAL_662d096b_4_k_cu_27de4c476thrust24THRUST_300001_SM_1000_NS6system6detail10sequential3seqE)
_ZN34_INTERNAL_662d096b_4_k_cu_27de4c476thrust24THRUST_300001_SM_1000_NS6system6detail10sequential3seqE:
	.zero		1
.L_29:


//--------------------- .nv.shared._ZN3cub18CUB_300001_SM_10006detail4scan20DeviceScanInitKernelINS0_13ScanTileStateIjLb1EEEEEvT_i --------------------------
	.section	.nv.shared._ZN3cub18CUB_300001_SM_10006detail4scan20DeviceScanInitKernelINS0_13ScanTileStateIjLb1EEEEEvT_i,"aw",@nobits
	.sectionflags	@""
	.align	16
	.zero		1024


//--------------------- .nv.shared._ZN3cub18CUB_300001_SM_10006detail11EmptyKernelIvEEvv --------------------------
	.section	.nv.shared._ZN3cub18CUB_300001_SM_10006detail11EmptyKernelIvEEvv,"aw",@nobits
	.sectionflags	@""
	.align	16
	.zero		1024


//--------------------- .nv.shared._Z16leftshift_kernelIlEvPKT_PS0_ji --------------------------
	.section	.nv.shared._Z16leftshift_kernelIlEvPKT_PS0_ji,"aw",@nobits
	.sectionflags	@""
	.align	16
	.zero		1024


//--------------------- .nv.shared._Z16leftshift_kernelIjEvPKT_PS0_ji --------------------------
	.section	.nv.shared._Z16leftshift_kernelIjEvPKT_PS0_ji,"aw",@nobits
	.sectionflags	@""
	.align	16
	.zero		1024


//--------------------- .nv.shared._Z16leftshift_kernelIiEvPKT_PS0_ji --------------------------
	.section	.nv.shared._Z16leftshift_kernelIiEvPKT_PS0_ji,"aw",@nobits
	.sectionflags	@""
	.align	16
	.zero		1024


//--------------------- .nv.shared._Z16leftshift_kernelIhEvPKT_PS0_ji --------------------------
	.section	.nv.shared._Z16leftshift_kernelIhEvPKT_PS0_ji,"aw",@nobits
	.sectionflags	@""
	.align	16
	.zero		1024


//--------------------- .nv.shared._Z19bitwise_xor__kernelIiEvPKT_S2_PS0_j --------------------------
	.section	.nv.shared._Z19bitwise_xor__kernelIiEvPKT_S2_PS0_j,"aw",@nobits
	.sectionflags	@""
	.align	16
	.zero		1024


//--------------------- .nv.shared._Z18bitwise_or__kernelIiEvPKT_S2_PS0_j --------------------------
	.section	.nv.shared._Z18bitwise_or__kernelIiEvPKT_S2_PS0_j,"aw",@nobits
	.sectionflags	@""
	.align	16
	.zero		1024


//--------------------- .nv.shared._Z19bitwise_and__kernelIiEvPKT_S2_PS0_j --------------------------
	.section	.nv.shared._Z19bitwise_and__kernelIiEvPKT_S2_PS0_j,"aw",@nobits
	.sectionflags	@""
	.align	16
	.zero		1024


//--------------------- .nv.shared._Z19bitwise_xor__kernelIlEvPKT_S2_PS0_j --------------------------
	.section	.nv.shared._Z19bitwise_xor__kernelIlEvPKT_S2_PS0_j,"aw",@nobits
	.sectionflags	@""
	.align	16
	.zero		1024


//--------------------- .nv.shared._Z18bitwise_or__kernelIlEvPKT_S2_PS0_j --------------------------
	.section	.nv.shared._Z18bitwise_or__kernelIlEvPKT_S2_PS0_j,"aw",@nobits
	.sectionflags	@""
	.align	16
	.zero		1024


//--------------------- .nv.shared._Z19bitwise_and__kernelIlEvPKT_S2_PS0_j --------------------------
	.section	.nv.shared._Z19bitwise_and__kernelIlEvPKT_S2_PS0_j,"aw",@nobits
	.sectionflags	@""
	.align	16
	.zero		1024


//--------------------- .nv.shared._Z19bitwise_xor__kernelIjEvPKT_S2_PS0_j --------------------------
	.section	.nv.shared._Z19bitwise_xor__kernelIjEvPKT_S2_PS0_j,"aw",@nobits
	.sectionflags	@""
	.align	16
	.zero		1024


//--------------------- .nv.shared._Z18bitwise_or__kernelIjEvPKT_S2_PS0_j --------------------------
	.section	.nv.shared._Z18bitwise_or__kernelIjEvPKT_S2_PS0_j,"aw",@nobits
	.sectionflags	@""
	.align	16
	.zero		1024


//--------------------- .nv.shared._Z19bitwise_and__kernelIjEvPKT_S2_PS0_j --------------------------
	.section	.nv.shared._Z19bitwise_and__kernelIjEvPKT_S2_PS0_j,"aw",@nobits
	.sectionflags	@""
	.align	16
	.zero		1024


//--------------------- .nv.shared._Z19bitwise_xor__kernelIhEvPKT_S2_PS0_j --------------------------
	.section	.nv.shared._Z19bitwise_xor__kernelIhEvPKT_S2_PS0_j,"aw",@nobits
	.sectionflags	@""
	.align	16
	.zero		1024


//--------------------- .nv.shared._Z18bitwise_or__kernelIhEvPKT_S2_PS0_j --------------------------
	.section	.nv.shared._Z18bitwise_or__kernelIhEvPKT_S2_PS0_j,"aw",@nobits
	.sectionflags	@""
	.align	16
	.zero		1024


//--------------------- .nv.shared._Z19bitwise_and__kernelIhEvPKT_S2_PS0_j --------------------------
	.section	.nv.shared._Z19bitwise_and__kernelIhEvPKT_S2_PS0_j,"aw",@nobits
	.sectionflags	@""
	.align	16
	.zero		1024


//--------------------- .nv.shared._Z30scatter_nonzero_indices_kernelIsEvPKT_PKjjPjj --------------------------
	.section	.nv.shared._Z30scatter_nonzero_indices_kernelIsEvPKT_PKjjPjj,"aw",@nobits
	.sectionflags	@""
	.align	16
	.zero		1024


//--------------------- .nv.shared._Z19flag_nonzero_kernelIsEvPKT_jPj --------------------------
	.section	.nv.shared._Z19flag_nonzero_kernelIsEvPKT_jPj,"aw",@nobits
	.sectionflags	@""
	.align	16
	.zero		1024


//--------------------- .nv.shared._Z30scatter_nonzero_indices_kernelIiEvPKT_PKjjPjj --------------------------
	.section	.nv.shared._Z30scatter_nonzero_indices_kernelIiEvPKT_PKjjPjj,"aw",@nobits
	.sectionflags	@""
	.align	16
	.zero		1024


//--------------------- .nv.shared._Z19flag_nonzero_kernelIiEvPKT_jPj --------------------------
	.section	.nv.shared._Z19flag_nonzero_kernelIiEvPKT_jPj,"aw",@nobits
	.sectionflags	@""
	.align	16
	.zero		1024


//--------------------- .nv.shared._Z30scatter_nonzero_indices_kernelIlEvPKT_PKjjPjj --------------------------
	.section	.nv.shared._Z30scatter_nonzero_indices_kernelIlEvPKT_PKjjPjj,"aw",@nobits
	.sectionflags	@""
	.align	16
	.zero		1024


//--------------------- .nv.shared._Z19flag_nonzero_kernelIlEvPKT_jPj --------------------------
	.section	.nv.shared._Z19flag_nonzero_kernelIlEvPKT_jPj,"aw",@nobits
	.sectionflags	@""
	.align	16
	.zero		1024


//--------------------- .nv.shared._Z30scatter_nonzero_indices_kernelIjEvPKT_PKjjPjj --------------------------
	.section	.nv.shared._Z30scatter_nonzero_indices_kernelIjEvPKT_PKjjPjj,"aw",@nobits
	.sectionflags	@""
	.align	16
	.zero		1024


//--------------------- .nv.shared._Z19flag_nonzero_kernelIjEvPKT_jPj --------------------------
	.section	.nv.shared._Z19flag_nonzero_kernelIjEvPKT_jPj,"aw",@nobits
	.sectionflags	@""
	.align	16
	.zero		1024


//--------------------- .nv.shared._Z30scatter_nonzero_indices_kernelIhEvPKT_PKjjPjj --------------------------
	.section	.nv.shared._Z30scatter_nonzero_indices_kernelIhEvPKT_PKjjPjj,"aw",@nobits
	.sectionflags	@""
	.align	16
	.zero		1024


//--------------------- .nv.shared._Z19flag_nonzero_kernelIhEvPKT_jPj --------------------------
	.section	.nv.shared._Z19flag_nonzero_kernelIhEvPKT_jPj,"aw",@nobits
	.sectionflags	@""
	.align	16
	.zero		1024


//--------------------- .nv.shared._Z30scatter_nonzero_indices_kernelIdEvPKT_PKjjPjj --------------------------
	.section	.nv.shared._Z30scatter_nonzero_indices_kernelIdEvPKT_PKjjPjj,"aw",@nobits
	.sectionflags	@""
	.align	16
	.zero		1024


//--------------------- .nv.shared._Z19flag_nonzero_kernelIdEvPKT_jPj --------------------------
	.section	.nv.shared._Z19flag_nonzero_kernelIdEvPKT_jPj,"aw",@nobits
	.sectionflags	@""
	.align	16
	.zero		1024


//--------------------- .nv.shared._Z30scatter_nonzero_indices_kernelIfEvPKT_PKjjPjj --------------------------
	.section	.nv.shared._Z30scatter_nonzero_indices_kernelIfEvPKT_PKjjPjj,"aw",@nobits
	.sectionflags	@""
	.align	16
	.zero		1024


//--------------------- .nv.shared._Z19flag_nonzero_kernelIfEvPKT_jPj --------------------------
	.section	.nv.shared._Z19flag_nonzero_kernelIfEvPKT_jPj,"aw",@nobits
	.sectionflags	@""
	.align	16
	.zero		1024


//--------------------- .nv.shared._Z30scatter_nonzero_indices_kernelI6__halfEvPKT_PKjjPjj --------------------------
	.section	.nv.shared._Z30scatter_nonzero_indices_kernelI6__halfEvPKT_PKjjPjj,"aw",@nobits
	.sectionflags	@""
	.align	16
	.zero		1024


//--------------------- .nv.shared._Z19flag_nonzero_kernelI6__halfEvPKT_jPj --------------------------
	.section	.nv.shared._Z19flag_nonzero_kernelI6__halfEvPKT_jPj,"aw",@nobits
	.sectionflags	@""
	.align	16
	.zero		1024


//--------------------- .nv.shared._Z30scatter_nonzero_indices_kernelI13__nv_bfloat16EvPKT_PKjjPjj --------------------------
	.section	.nv.shared._Z30scatter_nonzero_indices_kernelI13__nv_bfloat16EvPKT_PKjjPjj,"aw",@nobits
	.sectionflags	@""
	.align	16
	.zero		1024


//--------------------- .nv.shared._Z19flag_nonzero_kernelI13__nv_bfloat16EvPKT_jPj --------------------------
	.section	.nv.shared._Z19flag_nonzero_kernelI13__nv_bfloat16EvPKT_jPj,"aw",@nobits
	.sectionflags	@""
	.align	16
	.zero		1024


//--------------------- .nv.shared._Z20count_nonzero_kernelIsEvPKT_jPj --------------------------
	.section	.nv.shared._Z20count_nonzero_kernelIsEvPKT_jPj,"aw",@nobits
	.sectionflags	@""
	.align	16
	.zero		1024


//--------------------- .nv.shared._Z20count_nonzero_kernelIiEvPKT_jPj --------------------------
	.section	.nv.shared._Z20count_nonzero_kernelIiEvPKT_jPj,"aw",@nobits
	.sectionflags	@""
	.align	16
	.zero		1024


//--------------------- .nv.shared._Z20count_nonzero_kernelIlEvPKT_jPj --------------------------
	.section	.nv.shared._Z20count_nonzero_kernelIlEvPKT_jPj,"aw",@nobits
	.sectionflags	@""
	.align	16
	.zero		1024


//--------------------- .nv.shared._Z20count_nonzero_kernelIjEvPKT_jPj --------------------------
	.section	.nv.shared._Z20count_nonzero_kernelIjEvPKT_jPj,"aw",@nobits
	.sectionflags	@""
	.align	16
	.zero		1024


//--------------------- .nv.shared._Z20count_nonzero_kernelIhEvPKT_jPj --------------------------
	.section	.nv.shared._Z20count_nonzero_kernelIhEvPKT_jPj,"aw",@nobits
	.sectionflags	@""
	.align	16
	.zero		1024


//--------------------- .nv.shared._Z20count_nonzero_kernelIdEvPKT_jPj --------------------------
	.section	.nv.shared._Z20count_nonzero_kernelIdEvPKT_jPj,"aw",@nobits
	.sectionflags	@""
	.align	16
	.zero		1024


//--------------------- .nv.shared._Z20count_nonzero_kernelIfEvPKT_jPj --------------------------
	.section	.nv.shared._Z20count_nonzero_kernelIfEvPKT_jPj,"aw",@nobits
	.sectionflags	@""
	.align	16
	.zero		1024


//--------------------- .nv.shared._Z20count_nonzero_kernelI6__halfEvPKT_jPj --------------------------
	.section	.nv.shared._Z20count_nonzero_kernelI6__halfEvPKT_jPj,"aw",@nobits
	.sectionflags	@""
	.align	16
	.zero		1024


//--------------------- .nv.shared._Z20count_nonzero_kernelI13__nv_bfloat16EvPKT_jPj --------------------------
	.section	.nv.shared._Z20count_nonzero_kernelI13__nv_bfloat16EvPKT_jPj,"aw",@nobits
	.sectionflags	@""
	.align	16
	.zero		1024


//--------------------- .nv.shared._Z17transform_indicesPKjjS0_jPj --------------------------
	.section	.nv.shared._Z17transform_indicesPKjjS0_jPj,"aw",@nobits
	.sectionflags	@""
	.align	16
	.zero		1024


//--------------------- .nv.constant0._ZN3cub18CUB_300001_SM_10006detail4scan16DeviceScanKernelINS2_10policy_hubIjjjjN4cuda3std3__44plusIvEEE10Policy1000EPjSC_NS0_13ScanTileStateIjLb1EEES9_NS1_10InputValueIjSC_EEjjLb0EjEEvT0_T1_T2_iT3_T4_T5_ --------------------------
	.section	.nv.constant0._ZN3cub18CUB_300001_SM_10006detail4scan16DeviceScanKernelINS2_10policy_hubIjjjjN4cuda3std3__44plusIvEEE10Policy1000EPjSC_NS0_13ScanTileStateIjLb1EEES9_NS1_10InputValueIjSC_EEjjLb0EjEEvT0_T1_T2_iT3_T4_T5_,"a",@progbits
	.sectionflags	@""
	.align	4
.nv.constant0._ZN3cub18CUB_300001_SM_10006detail4scan16DeviceScanKernelINS2_10policy_hubIjjjjN4cuda3std3__44plusIvEEE10Policy1000EPjSC_NS0_13ScanTileStateIjLb1EEES9_NS1_10InputValueIjSC_EEjjLb0EjEEvT0_T1_T2_iT3_T4_T5_:
	.zero		948


//--------------------- .nv.constant0._ZN3cub18CUB_300001_SM_10006detail4scan20DeviceScanInitKernelINS0_13ScanTileStateIjLb1EEEEEvT_i --------------------------
	.section	.nv.constant0._ZN3cub18CUB_300001_SM_10006detail4scan20DeviceScanInitKernelINS0_13ScanTileStateIjLb1EEEEEvT_i,"a",@progbits
	.sectionflags	@""
	.align	4
.nv.constant0._ZN3cub18CUB_300001_SM_10006detail4scan20DeviceScanInitKernelINS0_13ScanTileStateIjLb1EEEEEvT_i:
	.zero		908


//--------------------- .nv.constant0._ZN3cub18CUB_300001_SM_10006detail11EmptyKernelIvEEvv --------------------------
	.section	.nv.constant0._ZN3cub18CUB_300001_SM_10006detail11EmptyKernelIvEEvv,"a",@progbits
	.sectionflags	@""
	.align	4
.nv.constant0._ZN3cub18CUB_300001_SM_10006detail11EmptyKernelIvEEvv:
	.zero		896


//--------------------- .nv.constant0._Z16leftshift_kernelIlEvPKT_PS0_ji --------------------------
	.section	.nv.constant0._Z16leftshift_kernelIlEvPKT_PS0_ji,"a",@progbits
	.sectionflags	@""
	.align	4
.nv.constant0._Z16leftshift_kernelIlEvPKT_PS0_ji:
	.zero		920


//--------------------- .nv.constant0._Z16leftshift_kernelIjEvPKT_PS0_ji --------------------------
	.section	.nv.constant0._Z16leftshift_kernelIjEvPKT_PS0_ji,"a",@progbits
	.sectionflags	@""
	.align	4
.nv.constant0._Z16leftshift_kernelIjEvPKT_PS0_ji:
	.zero		920


//--------------------- .nv.constant0._Z16leftshift_kernelIiEvPKT_PS0_ji --------------------------
	.section	.nv.constant0._Z16leftshift_kernelIiEvPKT_PS0_ji,"a",@progbits
	.sectionflags	@""
	.align	4
.nv.constant0._Z16leftshift_kernelIiEvPKT_PS0_ji:
	.zero		920


//--------------------- .nv.constant0._Z16leftshift_kernelIhEvPKT_PS0_ji --------------------------
	.section	.nv.constant0._Z16leftshift_kernelIhEvPKT_PS0_ji,"a",@progbits
	.sectionflags	@""
	.align	4
.nv.constant0._Z16leftshift_kernelIhEvPKT_PS0_ji:
	.zero		920


//--------------------- .nv.constant0._Z19bitwise_xor__kernelIiEvPKT_S2_PS0_j --------------------------
	.section	.nv.constant0._Z19bitwise_xor__kernelIiEvPKT_S2_PS0_j,"a",@progbits
	.sectionflags	@""
	.align	4
.nv.constant0._Z19bitwise_xor__kernelIiEvPKT_S2_PS0_j:
	.zero		924


//--------------------- .nv.constant0._Z18bitwise_or__kernelIiEvPKT_S2_PS0_j --------------------------
	.section	.nv.constant0._Z18bitwise_or__kernelIiEvPKT_S2_PS0_j,"a",@progbits
	.sectionflags	@""
	.align	4
.nv.constant0._Z18bitwise_or__kernelIiEvPKT_S2_PS0_j:
	.zero		924


//--------------------- .nv.constant0._Z19bitwise_and__kernelIiEvPKT_S2_PS0_j --------------------------
	.section	.nv.constant0._Z19bitwise_and__kernelIiEvPKT_S2_PS0_j,"a",@progbits
	.sectionflags	@""
	.align	4
.nv.constant0._Z19bitwise_and__kernelIiEvPKT_S2_PS0_j:
	.zero		924


//--------------------- .nv.constant0._Z19bitwise_xor__kernelIlEvPKT_S2_PS0_j --------------------------
	.section	.nv.constant0._Z19bitwise_xor__kernelIlEvPKT_S2_PS0_j,"a",@progbits
	.sectionflags	@""
	.align	4
.nv.constant0._Z19bitwise_xor__kernelIlEvPKT_S2_PS0_j:
	.zero		924


//--------------------- .nv.constant0._Z18bitwise_or__kernelIlEvPKT_S2_PS0_j --------------------------
	.section	.nv.constant0._Z18bitwise_or__kernelIlEvPKT_S2_PS0_j,"a",@progbits
	.sectionflags	@""
	.align	4
.nv.constant0._Z18bitwise_or__kernelIlEvPKT_S2_PS0_j:
	.zero		924


//--------------------- .nv.constant0._Z19bitwise_and__kernelIlEvPKT_S2_PS0_j --------------------------
	.section	.nv.constant0._Z19bitwise_and__kernelIlEvPKT_S2_PS0_j,"a",@progbits
	.sectionflags	@""
	.align	4
.nv.constant0._Z19bitwise_and__kernelIlEvPKT_S2_PS0_j:
	.zero		924


//--------------------- .nv.constant0._Z19bitwise_xor__kernelIjEvPKT_S2_PS0_j --------------------------
	.section	.nv.constant0._Z19bitwise_xor__kernelIjEvPKT_S2_PS0_j,"a",@progbits
	.sectionflags	@""
	.align	4
.nv.constant0._Z19bitwise_xor__kernelIjEvPKT_S2_PS0_j:
	.zero		924


//--------------------- .nv.constant0._Z18bitwise_or__kernelIjEvPKT_S2_PS0_j --------------------------
	.section	.nv.constant0._Z18bitwise_or__kernelIjEvPKT_S2_PS0_j,"a",@progbits
	.sectionflags	@""
	.align	4
.nv.constant0._Z18bitwise_or__kernelIjEvPKT_S2_PS0_j:
	.zero		924


//--------------------- .nv.constant0._Z19bitwise_and__kernelIjEvPKT_S2_PS0_j --------------------------
	.section	.nv.constant0._Z19bitwise_and__kernelIjEvPKT_S2_PS0_j,"a",@progbits
	.sectionflags	@""
	.align	4
.nv.constant0._Z19bitwise_and__kernelIjEvPKT_S2_PS0_j:
	.zero		924


//--------------------- .nv.constant0._Z19bitwise_xor__kernelIhEvPKT_S2_PS0_j --------------------------
	.section	.nv.constant0._Z19bitwise_xor__kernelIhEvPKT_S2_PS0_j,"a",@progbits
	.sectionflags	@""
	.align	4
.nv.constant0._Z19bitwise_xor__kernelIhEvPKT_S2_PS0_j:
	.zero		924


//--------------------- .nv.constant0._Z18bitwise_or__kernelIhEvPKT_S2_PS0_j --------------------------
	.section	.nv.constant0._Z18bitwise_or__kernelIhEvPKT_S2_PS0_j,"a",@progbits
	.sectionflags	@""
	.align	4
.nv.constant0._Z18bitwise_or__kernelIhEvPKT_S2_PS0_j:
	.zero		924


//--------------------- .nv.constant0._Z19bitwise_and__kernelIhEvPKT_S2_PS0_j --------------------------
	.section	.nv.constant0._Z19bitwise_and__kernelIhEvPKT_S2_PS0_j,"a",@progbits
	.sectionflags	@""
	.align	4
.nv.constant0._Z19bitwise_and__kernelIhEvPKT_S2_PS0_j:
	.zero		924


//--------------------- .nv.constant0._Z30scatter_nonzero_indices_kernelIsEvPKT_PKjjPjj --------------------------
	.section	.nv.constant0._Z30scatter_nonzero_indices_kernelIsEvPKT_PKjjPjj,"a",@progbits
	.sectionflags	@""
	.align	4
.nv.constant0._Z30scatter_nonzero_indices_kernelIsEvPKT_PKjjPjj:
	.zero		932


//--------------------- .nv.constant0._Z19flag_nonzero_kernelIsEvPKT_jPj --------------------------
	.section	.nv.constant0._Z19flag_nonzero_kernelIsEvPKT_jPj,"a",@progbits
	.sectionflags	@""
	.align	4
.nv.constant0._Z19flag_nonzero_kernelIsEvPKT_jPj:
	.zero		920


//--------------------- .nv.constant0._Z30scatter_nonzero_indices_kernelIiEvPKT_PKjjPjj --------------------------
	.section	.nv.constant0._Z30scatter_nonzero_indices_kernelIiEvPKT_PKjjPjj,"a",@progbits
	.sectionflags	@""
	.align	4
.nv.constant0._Z30scatter_nonzero_indices_kernelIiEvPKT_PKjjPjj:
	.zero		932


//--------------------- .nv.constant0._Z19flag_nonzero_kernelIiEvPKT_jPj --------------------------
	.section	.nv.constant0._Z19flag_nonzero_kernelIiEvPKT_jPj,"a",@progbits
	.sectionflags	@""
	.align	4
.nv.constant0._Z19flag_nonzero_kernelIiEvPKT_jPj:
	.zero		920


//--------------------- .nv.constant0._Z30scatter_nonzero_indices_kernelIlEvPKT_PKjjPjj --------------------------
	.section	.nv.constant0._Z30scatter_nonzero_indices_kernelIlEvPKT_PKjjPjj,"a",@progbits
	.sectionflags	@""
	.align	4
.nv.constant0._Z30scatter_nonzero_indices_kernelIlEvPKT_PKjjPjj:
	.zero		932


//--------------------- .nv.constant0._Z19flag_nonzero_kernelIlEvPKT_jPj --------------------------
	.section	.nv.constant0._Z19flag_nonzero_kernelIlEvPKT_jPj,"a",@progbits
	.sectionflags	@""
	.align	4
.nv.constant0._Z19flag_nonzero_kernelIlEvPKT_jPj:
	.zero		920


//--------------------- .nv.constant0._Z30scatter_nonzero_indices_kernelIjEvPKT_PKjjPjj --------------------------
	.section	.nv.constant0._Z30scatter_nonzero_indices_kernelIjEvPKT_PKjjPjj,"a",@progbits
	.sectionflags	@""
	.align	4
.nv.constant0._Z30scatter_nonzero_indices_kernelIjEvPKT_PKjjPjj:
	.zero		932


//--------------------- .nv.constant0._Z19flag_nonzero_kernelIjEvPKT_jPj --------------------------
	.section	.nv.constant0._Z19flag_nonzero_kernelIjEvPKT_jPj,"a",@progbits
	.sectionflags	@""
	.align	4
.nv.constant0._Z19flag_nonzero_kernelIjEvPKT_jPj:
	.zero		920


//--------------------- .nv.constant0._Z30scatter_nonzero_indices_kernelIhEvPKT_PKjjPjj --------------------------
	.section	.nv.constant0._Z30scatter_nonzero_indices_kernelIhEvPKT_PKjjPjj,"a",@progbits
	.sectionflags	@""
	.align	4
.nv.constant0._Z30scatter_nonzero_indices_kernelIhEvPKT_PKjjPjj:
	.zero		932


//--------------------- .nv.constant0._Z19flag_nonzero_kernelIhEvPKT_jPj --------------------------
	.section	.nv.constant0._Z19flag_nonzero_kernelIhEvPKT_jPj,"a",@progbits
	.sectionflags	@""
	.align	4
.nv.constant0._Z19flag_nonzero_kernelIhEvPKT_jPj:
	.zero		920


//--------------------- .nv.constant0._Z30scatter_nonzero_indices_kernelIdEvPKT_PKjjPjj --------------------------
	.section	.nv.constant0._Z30scatter_nonzero_indices_kernelIdEvPKT_PKjjPjj,"a",@progbits
	.sectionflags	@""
	.align	4
.nv.constant0._Z30scatter_nonzero_indices_kernelIdEvPKT_PKjjPjj:
	.zero		932


//--------------------- .nv.constant0._Z19flag_nonzero_kernelIdEvPKT_jPj --------------------------
	.section	.nv.constant0._Z19flag_nonzero_kernelIdEvPKT_jPj,"a",@progbits
	.sectionflags	@""
	.align	4
.nv.constant0._Z19flag_nonzero_kernelIdEvPKT_jPj:
	.zero		920


//--------------------- .nv.constant0._Z30scatter_nonzero_indices_kernelIfEvPKT_PKjjPjj --------------------------
	.section	.nv.constant0._Z30scatter_nonzero_indices_kernelIfEvPKT_PKjjPjj,"a",@progbits
	.sectionflags	@""
	.align	4
.nv.constant0._Z30scatter_nonzero_indices_kernelIfEvPKT_PKjjPjj:
	.zero		932


//--------------------- .nv.constant0._Z19flag_nonzero_kernelIfEvPKT_jPj --------------------------
	.section	.nv.constant0._Z19flag_nonzero_kernelIfEvPKT_jPj,"a",@progbits
	.sectionflags	@""
	.align	4
.nv.constant0._Z19flag_nonzero_kernelIfEvPKT_jPj:
	.zero		920


//--------------------- .nv.constant0._Z30scatter_nonzero_indices_kernelI6__halfEvPKT_PKjjPjj --------------------------
	.section	.nv.constant0._Z30scatter_nonzero_indices_kernelI6__halfEvPKT_PKjjPjj,"a",@progbits
	.sectionflags	@""
	.align	4
.nv.constant0._Z30scatter_nonzero_indices_kernelI6__halfEvPKT_PKjjPjj:
	.zero		932


//--------------------- .nv.constant0._Z19flag_nonzero_kernelI6__halfEvPKT_jPj --------------------------
	.section	.nv.constant0._Z19flag_nonzero_kernelI6__halfEvPKT_jPj,"a",@progbits
	.sectionflags	@""
	.align	4
.nv.constant0._Z19flag_nonzero_kernelI6__halfEvPKT_jPj:
	.zero		920


//--------------------- .nv.constant0._Z30scatter_nonzero_indices_kernelI13__nv_bfloat16EvPKT_PKjjPjj --------------------------
	.section	.nv.constant0._Z30scatter_nonzero_indices_kernelI13__nv_bfloat16EvPKT_PKjjPjj,"a",@progbits
	.sectionflags	@""
	.align	4
.nv.constant0._Z30scatter_nonzero_indices_kernelI13__nv_bfloat16EvPKT_PKjjPjj:
	.zero		932


//--------------------- .nv.constant0._Z19flag_nonzero_kernelI13__nv_bfloat16EvPKT_jPj --------------------------
	.section	.nv.constant0._Z19flag_nonzero_kernelI13__nv_bfloat16EvPKT_jPj,"a",@progbits
	.sectionflags	@""
	.align	4
.nv.constant0._Z19flag_nonzero_kernelI13__nv_bfloat16EvPKT_jPj:
	.zero		920


//--------------------- .nv.constant0._Z20count_nonzero_kernelIsEvPKT_jPj --------------------------
	.section	.nv.constant0._Z20count_nonzero_kernelIsEvPKT_jPj,"a",@progbits
	.sectionflags	@""
	.align	4
.nv.constant0._Z20count_nonzero_kernelIsEvPKT_jPj:
	.zero		920


//--------------------- .nv.constant0._Z20count_nonzero_kernelIiEvPKT_jPj --------------------------
	.section	.nv.constant0._Z20count_nonzero_kernelIiEvPKT_jPj,"a",@progbits
	.sectionflags	@""
	.align	4
.nv.constant0._Z20count_nonzero_kernelIiEvPKT_jPj:
	.zero		920


//--------------------- .nv.constant0._Z20count_nonzero_kernelIlEvPKT_jPj --------------------------
	.section	.nv.constant0._Z20count_nonzero_kernelIlEvPKT_jPj,"a",@progbits
	.sectionflags	@""
	.align	4
.nv.constant0._Z20count_nonzero_kernelIlEvPKT_jPj:
	.zero		920


//--------------------- .nv.constant0._Z20count_nonzero_kernelIjEvPKT_jPj --------------------------
	.section	.nv.constant0._Z20count_nonzero_kernelIjEvPKT_jPj,"a",@progbits
	.sectionflags	@""
	.align	4
.nv.constant0._Z20count_nonzero_kernelIjEvPKT_jPj:
	.zero		920


//--------------------- .nv.constant0._Z20count_nonzero_kernelIhEvPKT_jPj --------------------------
	.section	.nv.constant0._Z20count_nonzero_kernelIhEvPKT_jPj,"a",@progbits
	.sectionflags	@""
	.align	4
.nv.constant0._Z20count_nonzero_kernelIhEvPKT_jPj:
	.zero		920


//--------------------- .nv.constant0._Z20count_nonzero_kernelIdEvPKT_jPj --------------------------
	.section	.nv.constant0._Z20count_nonzero_kernelIdEvPKT_jPj,"a",@progbits
	.sectionflags	@""
	.align	4
.nv.constant0._Z20count_nonzero_kernelIdEvPKT_jPj:
	.zero		920


//--------------------- .nv.constant0._Z20count_nonzero_kernelIfEvPKT_jPj --------------------------
	.section	.nv.constant0._Z20count_nonzero_kernelIfEvPKT_jPj,"a",@progbits
	.sectionflags	@""
	.align	4
.nv.constant0._Z20count_nonzero_kernelIfEvPKT_jPj:
	.zero		920


//--------------------- .nv.constant0._Z20count_nonzero_kernelI6__halfEvPKT_jPj --------------------------
	.section	.nv.constant0._Z20count_nonzero_kernelI6__halfEvPKT_jPj,"a",@progbits
	.sectionflags	@""
	.align	4
.nv.constant0._Z20count_nonzero_kernelI6__halfEvPKT_jPj:
	.zero		920


//--------------------- .nv.constant0._Z20count_nonzero_kernelI13__nv_bfloat16EvPKT_jPj --------------------------
	.section	.nv.constant0._Z20count_nonzero_kernelI13__nv_bfloat16EvPKT_jPj,"a",@progbits
	.sectionflags	@""
	.align	4
.nv.constant0._Z20count_nonzero_kernelI13__nv_bfloat16EvPKT_jPj:
	.zero		920


//--------------------- .nv.constant0._Z17transform_indicesPKjjS0_jPj --------------------------
	.section	.nv.constant0._Z17transform_indicesPKjjS0_jPj,"a",@progbits
	.sectionflags	@""
	.align	4
.nv.constant0._Z17transform_indicesPKjjS0_jPj:
	.zero		936


//--------------------- SYMBOLS --------------------------

	.type		.nv.reservedSmem.offset0,@object
	.size		.nv.reservedSmem.offset0,0x4
	.type		.nv.reservedSmem.cap,@object
	.size		.nv.reservedSmem.cap,0x4
